	.target	sm_80

	.elftype	@"ET_EXEC"


//--------------------- .note.nv.tkinfo           --------------------------
	.section	.note.nv.tkinfo,"",@"SHT_NOTE"
	.sectionflags	@"SHF_NOTE_NV_TKINFO"
	.tkinfo
        /*0018*/ 	.word	0x00000002
        /*0030*/ 	.string	""
        /*0030*/ 	.string	"ptxas"
        /*0030*/ 	.string	"Cuda compilation tools, release 13.0, V13.0.88"
        /*0030*/ 	.string	"Build cuda_13.0.r13.0/compiler.36424714_0"
        /*0030*/ 	.string	"-v  -suppress-debug-info  -lineinfo  -arch sm_80 "



//--------------------- .note.nv.cuinfo           --------------------------
	.section	.note.nv.cuinfo,"",@"SHT_NOTE"
	.sectionflags	@"SHF_NOTE_NV_CUINFO"
        /*0018*/ 	.short	0x0002
        /*001a*/ 	.short	0x0050
        /*001c*/ 	.short	0x0082
	.zero		2


//--------------------- .nv.info                  --------------------------
	.section	.nv.info,"",@"SHT_CUDA_INFO"
	.align	4


	//----- nvinfo : EIATTR_REGCOUNT
	.align		4
        /*0000*/ 	.byte	0x04, 0x2f
        /*0002*/ 	.short	(.L_2 - .L_1)
	.align		4
.L_1:
        /*0004*/ 	.word	index@(attn_fwd)
        /*0008*/ 	.word	0x00000020


	//----- nvinfo : EIATTR_FRAME_SIZE
	.align		4
.L_2:
        /*000c*/ 	.byte	0x04, 0x11
        /*000e*/ 	.short	(.L_4 - .L_3)
	.align		4
.L_3:
        /*0010*/ 	.word	index@(attn_fwd)
        /*0014*/ 	.word	0x000038c0


	//----- nvinfo : EIATTR_MIN_STACK_SIZE
	.align		4
.L_4:
        /*0018*/ 	.byte	0x04, 0x12
        /*001a*/ 	.short	(.L_6 - .L_5)
	.align		4
.L_5:
        /*001c*/ 	.word	index@(attn_fwd)
        /*0020*/ 	.word	0x000038c0
.L_6:


//--------------------- .nv.info.attn_fwd         --------------------------
	.section	.nv.info.attn_fwd,"",@"SHT_CUDA_INFO"
	.sectionflags	@""
	.align	4


	//----- nvinfo : EIATTR_CUDA_API_VERSION
	.align		4
        /*0000*/ 	.byte	0x04, 0x37
        /*0002*/ 	.short	(.L_8 - .L_7)
.L_7:
        /*0004*/ 	.word	0x00000082


	//----- nvinfo : EIATTR_SW2861232_WAR
	.align		4
.L_8:
        /*0008*/ 	.byte	0x01, 0x35
	.zero		2


	//----- nvinfo : EIATTR_PARAM_CBANK
	.align		4
        /*000c*/ 	.byte	0x04, 0x0a
        /*000e*/ 	.short	(.L_10 - .L_9)
	.align		4
.L_9:
        /*0010*/ 	.word	index@(.nv.constant0.attn_fwd)
        /*0014*/ 	.short	0x0160
        /*0016*/ 	.short	0x0088


	//----- nvinfo : EIATTR_CBANK_PARAM_SIZE
	.align		4
.L_10:
        /*0018*/ 	.byte	0x03, 0x19
        /*001a*/ 	.short	0x0088


	//----- nvinfo : EIATTR_KPARAM_INFO
	.align		4
        /*001c*/ 	.byte	0x04, 0x17
        /*001e*/ 	.short	(.L_12 - .L_11)
.L_11:
        /*0020*/ 	.word	0x00000000
        /*0024*/ 	.short	0x0019
        /*0026*/ 	.short	0x0080
        /*0028*/ 	.byte	0x00, 0xf4, 0x21, 0x00


	//----- nvinfo : EIATTR_KPARAM_INFO
	.align		4
.L_12:
        /*002c*/ 	.byte	0x04, 0x17
        /*002e*/ 	.short	(.L_14 - .L_13)
.L_13:
        /*0030*/ 	.word	0x00000000
        /*0034*/ 	.short	0x0018
        /*0036*/ 	.short	0x0078
        /*0038*/ 	.byte	0x00, 0xf4, 0x21, 0x00


	//----- nvinfo : EIATTR_KPARAM_INFO
	.align		4
.L_14:
        /*003c*/ 	.byte	0x04, 0x17
        /*003e*/ 	.short	(.L_16 - .L_15)
.L_15:
        /*0040*/ 	.word	0x00000000
        /*0044*/ 	.short	0x0017
        /*0046*/ 	.short	0x0070
        /*0048*/ 	.byte	0x00, 0xf0, 0x11, 0x00


	//----- nvinfo : EIATTR_KPARAM_INFO
	.align		4
.L_16:
        /*004c*/ 	.byte	0x04, 0x17
        /*004e*/ 	.short	(.L_18 - .L_17)
.L_17:
        /*0050*/ 	.word	0x00000000
        /*0054*/ 	.short	0x0016
        /*0056*/ 	.short	0x006c
        /*0058*/ 	.byte	0x00, 0xf0, 0x11, 0x00


	//----- nvinfo : EIATTR_KPARAM_INFO
	.align		4
.L_18:
        /*005c*/ 	.byte	0x04, 0x17
        /*005e*/ 	.short	(.L_20 - .L_19)
.L_19:
        /*0060*/ 	.word	0x00000000
        /*0064*/ 	.short	0x0015
        /*0066*/ 	.short	0x0068
        /*0068*/ 	.byte	0x00, 0xf0, 0x11, 0x00


	//----- nvinfo : EIATTR_KPARAM_INFO
	.align		4
.L_20:
        /*006c*/ 	.byte	0x04, 0x17
        /*006e*/ 	.short	(.L_22 - .L_21)
.L_21:
        /*0070*/ 	.word	0x00000000
        /*0074*/ 	.short	0x0014
        /*0076*/ 	.short	0x0064
        /*0078*/ 	.byte	0x00, 0xf0, 0x11, 0x00


	//----- nvinfo : EIATTR_KPARAM_INFO
	.align		4
.L_22:
        /*007c*/ 	.byte	0x04, 0x17
        /*007e*/ 	.short	(.L_24 - .L_23)
.L_23:
        /*0080*/ 	.word	0x00000000
        /*0084*/ 	.short	0x0013
        /*0086*/ 	.short	0x0060
        /*0088*/ 	.byte	0x00, 0xf0, 0x11, 0x00


	//----- nvinfo : EIATTR_KPARAM_INFO
	.align		4
.L_24:
        /*008c*/ 	.byte	0x04, 0x17
        /*008e*/ 	.short	(.L_26 - .L_25)
.L_25:
        /*0090*/ 	.word	0x00000000
        /*0094*/ 	.short	0x0012
        /*0096*/ 	.short	0x005c
        /*0098*/ 	.byte	0x00, 0xf0, 0x11, 0x00


	//----- nvinfo : EIATTR_KPARAM_INFO
	.align		4
.L_26:
        /*009c*/ 	.byte	0x04, 0x17
        /*009e*/ 	.short	(.L_28 - .L_27)
.L_27:
        /*00a0*/ 	.word	0x00000000
        /*00a4*/ 	.short	0x0011
        /*00a6*/ 	.short	0x0058
        /*00a8*/ 	.byte	0x00, 0xf0, 0x11, 0x00


	//----- nvinfo : EIATTR_KPARAM_INFO
	.align		4
.L_28:
        /*00ac*/ 	.byte	0x04, 0x17
        /*00ae*/ 	.short	(.L_30 - .L_29)
.L_29:
        /*00b0*/ 	.word	0x00000000
        /*00b4*/ 	.short	0x0010
        /*00b6*/ 	.short	0x0054
        /*00b8*/ 	.byte	0x00, 0xf0, 0x11, 0x00


	//----- nvinfo : EIATTR_KPARAM_INFO
	.align		4
.L_30:
        /*00bc*/ 	.byte	0x04, 0x17
        /*00be*/ 	.short	(.L_32 - .L_31)
.L_31:
        /*00c0*/ 	.word	0x00000000
        /*00c4*/ 	.short	0x000f
        /*00c6*/ 	.short	0x0050
        /*00c8*/ 	.byte	0x00, 0xf0, 0x11, 0x00


	//----- nvinfo : EIATTR_KPARAM_INFO
	.align		4
.L_32:
        /*00cc*/ 	.byte	0x04, 0x17
        /*00ce*/ 	.short	(.L_34 - .L_33)
.L_33:
        /*00d0*/ 	.word	0x00000000
        /*00d4*/ 	.short	0x000e
        /*00d6*/ 	.short	0x004c
        /*00d8*/ 	.byte	0x00, 0xf0, 0x11, 0x00


	//----- nvinfo : EIATTR_KPARAM_INFO
	.align		4
.L_34:
        /*00dc*/ 	.byte	0x04, 0x17
        /*00de*/ 	.short	(.L_36 - .L_35)
.L_35:
        /*00e0*/ 	.word	0x00000000
        /*00e4*/ 	.short	0x000d
        /*00e6*/ 	.short	0x0048
        /*00e8*/ 	.byte	0x00, 0xf0, 0x11, 0x00


	//----- nvinfo : EIATTR_KPARAM_INFO
	.align		4
.L_36:
        /*00ec*/ 	.byte	0x04, 0x17
        /*00ee*/ 	.short	(.L_38 - .L_37)
.L_37:
        /*00f0*/ 	.word	0x00000000
        /*00f4*/ 	.short	0x000c
        /*00f6*/ 	.short	0x0044
        /*00f8*/ 	.byte	0x00, 0xf0, 0x11, 0x00


	//----- nvinfo : EIATTR_KPARAM_INFO
	.align		4
.L_38:
        /*00fc*/ 	.byte	0x04, 0x17
        /*00fe*/ 	.short	(.L_40 - .L_39)
.L_39:
        /*0100*/ 	.word	0x00000000
        /*0104*/ 	.short	0x000b
        /*0106*/ 	.short	0x0040
        /*0108*/ 	.byte	0x00, 0xf0, 0x11, 0x00


	//----- nvinfo : EIATTR_KPARAM_INFO
	.align		4
.L_40:
        /*010c*/ 	.byte	0x04, 0x17
        /*010e*/ 	.short	(.L_42 - .L_41)
.L_41:
        /*0110*/ 	.word	0x00000000
        /*0114*/ 	.short	0x000a
        /*0116*/ 	.short	0x003c
        /*0118*/ 	.byte	0x00, 0xf0, 0x11, 0x00


	//----- nvinfo : EIATTR_KPARAM_INFO
	.align		4
.L_42:
        /*011c*/ 	.byte	0x04, 0x17
        /*011e*/ 	.short	(.L_44 - .L_43)
.L_43:
        /*0120*/ 	.word	0x00000000
        /*0124*/ 	.short	0x0009
        /*0126*/ 	.short	0x0038
        /*0128*/ 	.byte	0x00, 0xf0, 0x11, 0x00


	//----- nvinfo : EIATTR_KPARAM_INFO
	.align		4
.L_44:
        /*012c*/ 	.byte	0x04, 0x17
        /*012e*/ 	.short	(.L_46 - .L_45)
.L_45:
        /*0130*/ 	.word	0x00000000
        /*0134*/ 	.short	0x0008
        /*0136*/ 	.short	0x0034
        /*0138*/ 	.byte	0x00, 0xf0, 0x11, 0x00


	//----- nvinfo : EIATTR_KPARAM_INFO
	.align		4
.L_46:
        /*013c*/ 	.byte	0x04, 0x17
        /*013e*/ 	.short	(.L_48 - .L_47)
.L_47:
        /*0140*/ 	.word	0x00000000
        /*0144*/ 	.short	0x0007
        /*0146*/ 	.short	0x0030
        /*0148*/ 	.byte	0x00, 0xf0, 0x11, 0x00


	//----- nvinfo : EIATTR_KPARAM_INFO
	.align		4
.L_48:
        /*014c*/ 	.byte	0x04, 0x17
        /*014e*/ 	.short	(.L_50 - .L_49)
.L_49:
        /*0150*/ 	.word	0x00000000
        /*0154*/ 	.short	0x0006
        /*0156*/ 	.short	0x002c
        /*0158*/ 	.byte	0x00, 0xf0, 0x11, 0x00


	//----- nvinfo : EIATTR_KPARAM_INFO
	.align		4
.L_50:
        /*015c*/ 	.byte	0x04, 0x17
        /*015e*/ 	.short	(.L_52 - .L_51)
.L_51:
        /*0160*/ 	.word	0x00000000
        /*0164*/ 	.short	0x0005
        /*0166*/ 	.short	0x0028
        /*0168*/ 	.byte	0x00, 0xf0, 0x11, 0x00


	//----- nvinfo : EIATTR_KPARAM_INFO
	.align		4
.L_52:
        /*016c*/ 	.byte	0x04, 0x17
        /*016e*/ 	.short	(.L_54 - .L_53)
.L_53:
        /*0170*/ 	.word	0x00000000
        /*0174*/ 	.short	0x0004
        /*0176*/ 	.short	0x0020
        /*0178*/ 	.byte	0x00, 0xf4, 0x21, 0x00


	//----- nvinfo : EIATTR_KPARAM_INFO
	.align		4
.L_54:
        /*017c*/ 	.byte	0x04, 0x17
        /*017e*/ 	.short	(.L_56 - .L_55)
.L_55:
        /*0180*/ 	.word	0x00000000
        /*0184*/ 	.short	0x0003
        /*0186*/ 	.short	0x0018
        /*0188*/ 	.byte	0x00, 0xf4, 0x21, 0x00


	//----- nvinfo : EIATTR_KPARAM_INFO
	.align		4
.L_56:
        /*018c*/ 	.byte	0x04, 0x17
        /*018e*/ 	.short	(.L_58 - .L_57)
.L_57:
        /*0190*/ 	.word	0x00000000
        /*0194*/ 	.short	0x0002
        /*0196*/ 	.short	0x0010
        /*0198*/ 	.byte	0x00, 0xf4, 0x21, 0x00


	//----- nvinfo : EIATTR_KPARAM_INFO
	.align		4
.L_58:
        /*019c*/ 	.byte	0x04, 0x17
        /*019e*/ 	.short	(.L_60 - .L_59)
.L_59:
        /*01a0*/ 	.word	0x00000000
        /*01a4*/ 	.short	0x0001
        /*01a6*/ 	.short	0x0008
        /*01a8*/ 	.byte	0x00, 0xf4, 0x21, 0x00


	//----- nvinfo : EIATTR_KPARAM_INFO
	.align		4
.L_60:
        /*01ac*/ 	.byte	0x04, 0x17
        /*01ae*/ 	.short	(.L_62 - .L_61)
.L_61:
        /*01b0*/ 	.word	0x00000000
        /*01b4*/ 	.short	0x0000
        /*01b6*/ 	.short	0x0000
        /*01b8*/ 	.byte	0x00, 0xf4, 0x21, 0x00


	//----- nvinfo : EIATTR_MAXREG_COUNT
	.align		4
.L_62:
        /*01bc*/ 	.byte	0x03, 0x1b
        /*01be*/ 	.short	0x00ff


	//----- nvinfo : EIATTR_NUM_BARRIERS
	.align		4
        /*01c0*/ 	.byte	0x02, 0x4c
        /*01c2*/ 	.byte	0x01
	.zero		1


	//----- nvinfo : EIATTR_ANNOTATIONS
	.align		4
        /*01c4*/ 	.byte	0x04, 0x55
        /*01c6*/ 	.short	(.L_64 - .L_63)


	//   ....[0]....
.L_63:
        /*01c8*/ 	.word	0x00000001
        /*01cc*/ 	.byte	0xf0, 0x01, 0x00, 0x00, 0x01, 0x00, 0x00, 0x00, 0x80, 0x02, 0x00, 0x00, 0x01, 0x00, 0x00, 0x00
        /* <DEDUP_REMOVED lines=3729> */
        /*eaec*/ 	.byte	0x60, 0xb0, 0x03, 0x00, 0x01, 0x00, 0x00, 0x00, 0x80, 0xb0, 0x03, 0x00


	//----- nvinfo : EIATTR_MERCURY_ISA_VERSION
	.align		4
.L_64:
        /*eaf8*/ 	.byte	0x03, 0x5f
        /*eafa*/ 	.short	0x0000


	//----- nvinfo : EIATTR_COOP_GROUP_MASK_REGIDS
	.align		4
        /*eafc*/ 	.byte	0x04, 0x29
        /*eafe*/ 	.short	(.L_66 - .L_65)


	//   ....[0]....
.L_65:
        /*eb00*/ 	.word	0xffffffff


	//   ....[1]....
        /*eb04*/ 	.word	0xffffffff


	//   ....[2]....
        /*eb08*/ 	.word	0xffffffff


	//   ....[3]....
        /*eb0c*/ 	.word	0xffffffff


	//   ....[4]....
        /*eb10*/ 	.word	0xffffffff


	//   ....[5]....
        /*eb14*/ 	.word	0xffffffff


	//   ....[6]....
        /*eb18*/ 	.word	0xffffffff


	//   ....[7]....
        /*eb1c*/ 	.word	0xffffffff


	//   ....[8]....
        /*eb20*/ 	.word	0xffffffff


	//   ....[9]....
        /*eb24*/ 	.word	0xffffffff


	//   ....[10]....
        /*eb28*/ 	.word	0xffffffff


	//   ....[11]....
        /*eb2c*/ 	.word	0xffffffff


	//   ....[12]....
        /*eb30*/ 	.word	0xffffffff


	//   ....[13]....
        /*eb34*/ 	.word	0xffffffff


	//   ....[14]....
        /*eb38*/ 	.word	0xffffffff


	//   ....[15]....
        /*eb3c*/ 	.word	0xffffffff


	//   ....[16]....
        /*eb40*/ 	.word	0xffffffff


	//   ....[17]....
        /*eb44*/ 	.word	0xffffffff


	//   ....[18]....
        /*eb48*/ 	.word	0xffffffff


	//   ....[19]....
        /*eb4c*/ 	.word	0xffffffff


	//   ....[20]....
        /*eb50*/ 	.word	0xffffffff


	//   ....[21]....
        /*eb54*/ 	.word	0xffffffff


	//   ....[22]....
        /*eb58*/ 	.word	0xffffffff


	//   ....[23]....
        /*eb5c*/ 	.word	0xffffffff


	//   ....[24]....
        /*eb60*/ 	.word	0xffffffff


	//   ....[25]....
        /*eb64*/ 	.word	0xffffffff


	//   ....[26]....
        /*eb68*/ 	.word	0xffffffff


	//   ....[27]....
        /*eb6c*/ 	.word	0xffffffff


	//   ....[28]....
        /*eb70*/ 	.word	0xffffffff


	//   ....[29]....
        /*eb74*/ 	.word	0xffffffff


	//   ....[30]....
        /*eb78*/ 	.word	0xffffffff


	//   ....[31]....
        /*eb7c*/ 	.word	0xffffffff


	//   ....[32]....
        /*eb80*/ 	.word	0xffffffff


	//   ....[33]....
        /*eb84*/ 	.word	0xffffffff


	//   ....[34]....
        /*eb88*/ 	.word	0xffffffff


	//   ....[35]....
        /*eb8c*/ 	.word	0xffffffff


	//   ....[36]....
        /*eb90*/ 	.word	0xffffffff


	//   ....[37]....
        /*eb94*/ 	.word	0xffffffff


	//   ....[38]....
        /*eb98*/ 	.word	0xffffffff


	//   ....[39]....
        /*eb9c*/ 	.word	0xffffffff


	//   ....[40]....
        /*eba0*/ 	.word	0xffffffff


	//   ....[41]....
        /*eba4*/ 	.word	0xffffffff


	//   ....[42]....
        /*eba8*/ 	.word	0xffffffff


	//   ....[43]....
        /*ebac*/ 	.word	0xffffffff


	//   ....[44]....
        /*ebb0*/ 	.word	0xffffffff


	//   ....[45]....
        /*ebb4*/ 	.word	0xffffffff


	//   ....[46]....
        /*ebb8*/ 	.word	0xffffffff


	//   ....[47]....
        /*ebbc*/ 	.word	0xffffffff


	//   ....[48]....
        /*ebc0*/ 	.word	0xffffffff


	//   ....[49]....
        /*ebc4*/ 	.word	0xffffffff


	//   ....[50]....
        /*ebc8*/ 	.word	0xffffffff


	//   ....[51]....
        /*ebcc*/ 	.word	0xffffffff


	//   ....[52]....
        /*ebd0*/ 	.word	0xffffffff


	//   ....[53]....
        /*ebd4*/ 	.word	0xffffffff


	//   ....[54]....
        /*ebd8*/ 	.word	0xffffffff


	//   ....[55]....
        /*ebdc*/ 	.word	0xffffffff


	//   ....[56]....
        /*ebe0*/ 	.word	0xffffffff


	//   ....[57]....
        /*ebe4*/ 	.word	0xffffffff


	//   ....[58]....
        /*ebe8*/ 	.word	0xffffffff


	//   ....[59]....
        /*ebec*/ 	.word	0xffffffff


	//   ....[60]....
        /*ebf0*/ 	.word	0xffffffff


	//   ....[61]....
        /*ebf4*/ 	.word	0xffffffff


	//   ....[62]....
        /*ebf8*/ 	.word	0xffffffff


	//   ....[63]....
        /*ebfc*/ 	.word	0xffffffff


	//   ....[64]....
        /*ec00*/ 	.word	0xffffffff


	//   ....[65]....
        /*ec04*/ 	.word	0xffffffff


	//   ....[66]....
        /*ec08*/ 	.word	0xffffffff


	//   ....[67]....
        /*ec0c*/ 	.word	0xffffffff


	//   ....[68]....
        /*ec10*/ 	.word	0xffffffff


	//   ....[69]....
        /*ec14*/ 	.word	0xffffffff


	//   ....[70]....
        /*ec18*/ 	.word	0xffffffff


	//   ....[71]....
        /*ec1c*/ 	.word	0xffffffff


	//----- nvinfo : EIATTR_COOP_GROUP_INSTR_OFFSETS
	.align		4
.L_66:
        /*ec20*/ 	.byte	0x04, 0x28
        /*ec22*/ 	.short	(.L_68 - .L_67)


	//   ....[0]....
.L_67:
        /*ec24*/ 	.word	0x00034340


	//   ....[1]....
        /*ec28*/ 	.word	0x00034460


	//   ....[2]....
        /*ec2c*/ 	.word	0x00034470


	//   ....[3]....
        /*ec30*/ 	.word	0x000344a0


	//   ....[4]....
        /*ec34*/ 	.word	0x000344e0


	//   ....[5]....
        /*ec38*/ 	.word	0x00034500


	//   ....[6]....
        /*ec3c*/ 	.word	0x00034510


	//   ....[7]....
        /*ec40*/ 	.word	0x00034530


	//   ....[8]....
        /*ec44*/ 	.word	0x00034550


	//   ....[9]....
        /*ec48*/ 	.word	0x00034560


	//   ....[10]....
        /*ec4c*/ 	.word	0x00034590


	//   ....[11]....
        /*ec50*/ 	.word	0x000345e0


	//   ....[12]....
        /*ec54*/ 	.word	0x00034600


	//   ....[13]....
        /*ec58*/ 	.word	0x00034610


	//   ....[14]....
        /*ec5c*/ 	.word	0x00034690


	//   ....[15]....
        /*ec60*/ 	.word	0x000346f0


	//   ....[16]....
        /*ec64*/ 	.word	0x00034720


	//   ....[17]....
        /*ec68*/ 	.word	0x000347d0


	//   ....[18]....
        /*ec6c*/ 	.word	0x000347f0


	//   ....[19]....
        /*ec70*/ 	.word	0x00034800


	//   ....[20]....
        /*ec74*/ 	.word	0x00034810


	//   ....[21]....
        /*ec78*/ 	.word	0x00034820


	//   ....[22]....
        /*ec7c*/ 	.word	0x00034830


	//   ....[23]....
        /*ec80*/ 	.word	0x00034890


	//   ....[24]....
        /*ec84*/ 	.word	0x000348a0


	//   ....[25]....
        /*ec88*/ 	.word	0x000348b0


	//   ....[26]....
        /*ec8c*/ 	.word	0x000348c0


	//   ....[27]....
        /*ec90*/ 	.word	0x000348d0


	//   ....[28]....
        /*ec94*/ 	.word	0x000348e0


	//   ....[29]....
        /*ec98*/ 	.word	0x000348f0


	//   ....[30]....
        /*ec9c*/ 	.word	0x000349b0


	//   ....[31]....
        /*eca0*/ 	.word	0x000349c0


	//   ....[32]....
        /*eca4*/ 	.word	0x000349e0


	//   ....[33]....
        /*eca8*/ 	.word	0x00034a00


	//   ....[34]....
        /*ecac*/ 	.word	0x00034a10


	//   ....[35]....
        /*ecb0*/ 	.word	0x00034a20


	//   ....[36]....
        /*ecb4*/ 	.word	0x00034cf0


	//   ....[37]....
        /*ecb8*/ 	.word	0x00034d00


	//   ....[38]....
        /*ecbc*/ 	.word	0x00035410


	//   ....[39]....
        /*ecc0*/ 	.word	0x00035540


	//   ....[40]....
        /*ecc4*/ 	.word	0x00035ab0


	//   ....[41]....
        /*ecc8*/ 	.word	0x00035ac0


	//   ....[42]....
        /*eccc*/ 	.word	0x00035b60


	//   ....[43]....
        /*ecd0*/ 	.word	0x00035b70


	//   ....[44]....
        /*ecd4*/ 	.word	0x00035ca0


	//   ....[45]....
        /*ecd8*/ 	.word	0x00035cb0


	//   ....[46]....
        /*ecdc*/ 	.word	0x00035cc0


	//   ....[47]....
        /*ece0*/ 	.word	0x00035d10


	//   ....[48]....
        /*ece4*/ 	.word	0x00035d20


	//   ....[49]....
        /*ece8*/ 	.word	0x00035df0


	//   ....[50]....
        /*ecec*/ 	.word	0x00035e30


	//   ....[51]....
        /*ecf0*/ 	.word	0x00035ed0


	//   ....[52]....
        /*ecf4*/ 	.word	0x00035f30


	//   ....[53]....
        /*ecf8*/ 	.word	0x00035f50


	//   ....[54]....
        /*ecfc*/ 	.word	0x00035f60


	//   ....[55]....
        /*ed00*/ 	.word	0x00035f70


	//   ....[56]....
        /*ed04*/ 	.word	0x00035fb0


	//   ....[57]....
        /*ed08*/ 	.word	0x00035fc0


	//   ....[58]....
        /*ed0c*/ 	.word	0x00035fd0


	//   ....[59]....
        /*ed10*/ 	.word	0x00035fe0


	//   ....[60]....
        /*ed14*/ 	.word	0x00036020


	//   ....[61]....
        /*ed18*/ 	.word	0x000360a0


	//   ....[62]....
        /*ed1c*/ 	.word	0x000360b0


	//   ....[63]....
        /*ed20*/ 	.word	0x000360c0


	//   ....[64]....
        /*ed24*/ 	.word	0x000360d0


	//   ....[65]....
        /*ed28*/ 	.word	0x000360e0


	//   ....[66]....
        /*ed2c*/ 	.word	0x000360f0


	//   ....[67]....
        /*ed30*/ 	.word	0x00036100


	//   ....[68]....
        /*ed34*/ 	.word	0x00036110


	//   ....[69]....
        /*ed38*/ 	.word	0x00036120


	//   ....[70]....
        /*ed3c*/ 	.word	0x00036360


	//   ....[71]....
        /*ed40*/ 	.word	0x00036390


	//----- nvinfo : EIATTR_EXIT_INSTR_OFFSETS
	.align		4
.L_68:
        /*ed44*/ 	.byte	0x04, 0x1c
        /*ed46*/ 	.short	(.L_70 - .L_69)


	//   ....[0]....
.L_69:
        /*ed48*/ 	.word	0x00072ad0


	//----- nvinfo : EIATTR_REQNTID
	.align		4
.L_70:
        /*ed4c*/ 	.byte	0x04, 0x10
        /*ed4e*/ 	.short	(.L_72 - .L_71)
.L_71:
        /*ed50*/ 	.word	0x00000080
        /*ed54*/ 	.word	0x00000001
        /*ed58*/ 	.word	0x00000001
.L_72:


//--------------------- .nv.callgraph             --------------------------
	.section	.nv.callgraph,"",@"SHT_CUDA_CALLGRAPH"
	.align	4
	.sectionentsize	8
	.align		4
        /*0000*/ 	.word	0x00000000
	.align		4
        /*0004*/ 	.word	0xffffffff
	.align		4
        /*0008*/ 	.word	0x00000000
	.align		4
        /*000c*/ 	.word	0xfffffffe
	.align		4
        /*0010*/ 	.word	0x00000000
	.align		4
        /*0014*/ 	.word	0xfffffffd
	.align		4
        /*0018*/ 	.word	0x00000000
	.align		4
        /*001c*/ 	.word	0xfffffffc


//--------------------- .nv.rel.action            --------------------------
	.section	.nv.rel.action,"",@"SHT_CUDA_RELOCINFO"
	.align	8
	.sectionentsize	8
        /*0000*/ 	.byte	0x73, 0x00, 0x00, 0x00, 0x00, 0x00, 0x00, 0x00, 0x00, 0x00, 0x00, 0x11, 0x25, 0x00, 0x05, 0x36


//--------------------- .nv.constant4             --------------------------
	.section	.nv.constant4,"a",@progbits
	.align	8
	.align		8
.nv.constant4:
        /*0000*/ 	.dword	_$_str


//--------------------- .nv.constant0.attn_fwd    --------------------------
	.section	.nv.constant0.attn_fwd,"a",@progbits
	.sectionflags	@""
	.align	4
.nv.constant0.attn_fwd:
	.zero		488


//--------------------- .text.attn_fwd            --------------------------
	.section	.text.attn_fwd,"ax",@progbits
	.sectioninfo	@"SHI_REGISTERS=32"
	.align	128
        .global         attn_fwd
        .type           attn_fwd,@function
        .size           attn_fwd,(.L_x_3 - attn_fwd)
        .other          attn_fwd,@"STO_CUDA_ENTRY STV_DEFAULT"
attn_fwd:
.text.attn_fwd:
[----:B------:R-:W-:Y:S02]  /*0000*/  MOV R1, c[0x0][0x28] ;  /* 0x00000a0000017a02 */ /* 0x000fe40000000f00 */
[----:B------:R-:W0:Y:S01]  /*0010*/  S2R R8, SR_TID.X ;  /* 0x0000000000087919 */ /* 0x000e220000002100 */
[----:B------:R-:W-:Y:S01]  /*0020*/  MOV R0, c[0x0][0x1d0] ;  /* 0x0000740000007a02 */ /* 0x000fe20000000f00 */
[----:B------:R-:W-:Y:S01]  /*0030*/  ULDC.64 UR4, c[0x0][0x118] ;  /* 0x0000460000047ab9 */ /* 0x000fe20000000a00 */
[----:B------:R-:W-:Y:S01]  /*0040*/  IADD3 R1, R1, -0x38c0, RZ ;  /* 0xffffc74001017810 */ /* 0x000fe20007ffe0ff */
[----:B------:R-:W1:Y:S01]  /*0050*/  S2R R4, SR_CTAID.X ;  /* 0x0000000000047919 */ /* 0x000e620000002500 */
[----:B------:R-:W-:-:S03]  /*0060*/  ISETP.GE.AND P0, PT, R0, 0x1, PT ;  /* 0x000000010000780c */ /* 0x000fc60003f06270 */
[----:B------:R-:W2:Y:S01]  /*0070*/  S2R R7, SR_CTAID.Y ;  /* 0x0000000000077919 */ /* 0x000ea20000002600 */
[C---:B0-----:R-:W-:Y:S01]  /*0080*/  LOP3.LUT R5, R8.reuse, 0x7f, RZ, 0xc0, !PT ;  /* 0x0000007f08057812 */ /* 0x041fe200078ec0ff */
[C---:B------:R-:W-:Y:S01]  /*0090*/  IMAD.SHL.U32 R11, R8.reuse, 0x20, RZ ;  /* 0x00000020080b7824 */ /* 0x040fe200078e00ff */
[C---:B------:R-:W-:Y:S02]  /*00a0*/  SHF.L.U32 R0, R8.reuse, 0x4, RZ ;  /* 0x0000000408007819 */ /* 0x040fe400000006ff */
[----:B------:R-:W-:Y:S01]  /*00b0*/  SHF.L.U32 R3, R8, 0x2, RZ ;  /* 0x0000000208037819 */ /* 0x000fe200000006ff */
[----:B-1----:R-:W-:Y:S01]  /*00c0*/  IMAD R6, R4, 0x80, R5 ;  /* 0x0000008004067824 */ /* 0x002fe200078e0205 */
[----:B------:R-:W-:Y:S02]  /*00d0*/  LOP3.LUT R4, R0, 0x70, RZ, 0xc0, !PT ;  /* 0x0000007000047812 */ /* 0x000fe400078ec0ff */
[C---:B------:R-:W-:Y:S01]  /*00e0*/  LOP3.LUT R5, R8.reuse, 0x60, RZ, 0xc0, !PT ;  /* 0x0000006008057812 */ /* 0x040fe200078ec0ff */
[----:B--2---:R-:W-:Y:S01]  /*00f0*/  IMAD R2, R7, c[0x0][0x190], RZ ;  /* 0x0000640007027a24 */ /* 0x004fe200078e02ff */
[----:B------:R-:W-:-:S02]  /*0100*/  LOP3.LUT R0, R8, 0x18, RZ, 0xc0, !PT ;  /* 0x0000001808007812 */ /* 0x000fc400078ec0ff */
[----:B------:R-:W-:Y:S01]  /*0110*/  LOP3.LUT R10, R3, 0x70, RZ, 0xc0, !PT ;  /* 0x00000070030a7812 */ /* 0x000fe200078ec0ff */
[----:B------:R-:W-:Y:S01]  /*0120*/  IMAD R3, R6, c[0x0][0x194], RZ ;  /* 0x0000650006037a24 */ /* 0x000fe200078e02ff */
[----:B------:R-:W-:Y:S01]  /*0130*/  LEA R9, R5, R4, 0x2 ;  /* 0x0000000405097211 */ /* 0x000fe200078e10ff */
[----:B------:R-:W-:Y:S01]  /*0140*/  IMAD R4, R7, c[0x0][0x1c0], RZ ;  /* 0x0000700007047a24 */ /* 0x000fe200078e02ff */
[----:B------:R-:W-:Y:S01]  /*0150*/  LEA R8, R0, R5, 0x4 ;  /* 0x0000000500087211 */ /* 0x000fe200078e20ff */
[----:B------:R-:W-:Y:S01]  /*0160*/  IMAD R6, R6, c[0x0][0x1c4], RZ ;  /* 0x0000710006067a24 */ /* 0x000fe200078e02ff */
[----:B------:R-:W-:Y:S01]  /*0170*/  LOP3.LUT R5, R10, 0x60, R11, 0x78, !PT ;  /* 0x000000600a057812 */ /* 0x000fe200078e780b */
[----:B------:R-:W-:Y:S01]  /*0180*/  IMAD.SHL.U32 R26, R2, 0x2, RZ ;  /* 0x00000002021a7824 */ /* 0x000fe200078e00ff */
[----:B------:R-:W-:Y:S01]  /*0190*/  SHF.L.U32 R27, R3, 0x1, RZ ;  /* 0x00000001031b7819 */ /* 0x000fe200000006ff */
[----:B------:R-:W-:Y:S01]  /*01a0*/  IMAD.HI R7, R6, 0x2, RZ ;  /* 0x0000000206077827 */ /* 0x000fe200078e02ff */
[----:B------:R-:W-:-:S02]  /*01b0*/  LEA R5, R8, R5, 0x6 ;  /* 0x0000000508057211 */ /* 0x000fc400078e30ff */
[----:B------:R-:W-:Y:S01]  /*01c0*/  SHF.L.U32 R8, R6, 0x1, RZ ;  /* 0x0000000106087819 */ /* 0x000fe200000006ff */
[----:B------:R-:W-:Y:S01]  /*01d0*/  IMAD.HI R2, R2, 0x2, RZ ;  /* 0x0000000202027827 */ /* 0x000fe200078e02ff */
[----:B------:R-:W-:Y:S01]  /*01e0*/  IADD3 R26, P1, P2, R27, c[0x0][0x160], R26 ;  /* 0x000058001b1a7a10 */ /* 0x000fe20007a3e01a */
[----:B------:R0:W-:Y:S02]  /*01f0*/  STL [R1+0xa2c], R5 ;  /* 0x000a2c0501007387 */ /* 0x0001e40000100800 */
[----:B------:R-:W-:-:S05]  /*0200*/  IMAD.HI R3, R3, 0x2, RZ ;  /* 0x0000000203037827 */ /* 0x000fca00078e02ff */
[----:B------:R-:W-:Y:S01]  /*0210*/  IADD3.X R27, R3, c[0x0][0x164], R2, P1, P2 ;  /* 0x00005900031b7a10 */ /* 0x000fe20000fe4402 */
[C---:B0-----:R-:W-:Y:S02]  /*0220*/  IMAD.SHL.U32 R5, R4.reuse, 0x2, RZ ;  /* 0x0000000204057824 */ /* 0x041fe400078e00ff */
[----:B------:R-:W-:-:S03]  /*0230*/  IMAD.HI R4, R4, 0x2, RZ ;  /* 0x0000000204047827 */ /* 0x000fc600078e02ff */
[----:B------:R-:W-:Y:S02]  /*0240*/  IADD3 R10, P3, P4, R8, c[0x0][0x178], R5 ;  /* 0x00005e00080a7a10 */ /* 0x000fe40007c7e005 */
[----:B------:R-:W-:Y:S02]  /*0250*/  LEA.HI R5, R0, R9, RZ, 0x1f ;  /* 0x0000000900057211 */ /* 0x000fe400078ff8ff */
[----:B------:R-:W-:Y:S02]  /*0260*/  MOV R0, c[0x0][0x198] ;  /* 0x0000660000007a02 */ /* 0x000fe40000000f00 */
[----:B------:R-:W-:Y:S01]  /*0270*/  IADD3.X R11, R7, c[0x0][0x17c], R4, P3, P4 ;  /* 0x00005f00070b7a10 */ /* 0x000fe20001fe8404 */
[----:B------:R-:W-:Y:S01]  /*0280*/  STL [R1+0x1774], R5 ;  /* 0x0017740501007387 */ /* 0x000fe20000100800 */
[C---:B------:R-:W-:Y:S01]  /*0290*/  SHF.L.U32 R14, R0.reuse, 0x5, RZ ;  /* 0x00000005000e7819 */ /* 0x040fe200000006ff */
[C---:B------:R-:W-:Y:S02]  /*02a0*/  IMAD R6, R0.reuse, 0x44, RZ ;  /* 0x0000004400067824 */ /* 0x040fe400078e02ff */
[C---:B------:R-:W-:Y:S01]  /*02b0*/  IMAD R7, R0.reuse, 0x88, RZ ;  /* 0x0000008800077824 */ /* 0x040fe200078e02ff */
[----:B------:R0:W-:Y:S01]  /*02c0*/  STL.64 [R1+0x418], R10 ;  /* 0x0004180a01007387 */ /* 0x0001e20000100a00 */
[----:B------:R-:W-:-:S02]  /*02d0*/  IMAD R23, R0, 0x210, RZ ;  /* 0x0000021000177824 */ /* 0x000fc400078e02ff */
[C---:B------:R-:W-:Y:S01]  /*02e0*/  IMAD R16, R0.reuse, 0x24, RZ ;  /* 0x0000002400107824 */ /* 0x040fe200078e02ff */
[----:B------:R1:W-:Y:S01]  /*02f0*/  STL.64 [R1+0x1fa0], R6 ;  /* 0x001fa00601007387 */ /* 0x0003e20000100a00 */
[C---:B------:R-:W-:Y:S02]  /*0300*/  IMAD R17, R0.reuse, 0x48, RZ ;  /* 0x0000004800117824 */ /* 0x040fe400078e02ff */
[C---:B------:R-:W-:Y:S02]  /*0310*/  IMAD R24, R0.reuse, 0x94, RZ ;  /* 0x0000009400187824 */ /* 0x040fe400078e02ff */
[C---:B------:R-:W-:Y:S01]  /*0320*/  IMAD R25, R0.reuse, 0x128, RZ ;  /* 0x0000012800197824 */ /* 0x040fe200078e02ff */
[----:B------:R2:W-:Y:S01]  /*0330*/  STL.64 [R1+0x1f88], R16 ;  /* 0x001f881001007387 */ /* 0x0005e20000100a00 */
[C---:B------:R-:W-:Y:S01]  /*0340*/  IMAD R22, R0.reuse, 0x4a, RZ ;  /* 0x0000004a00167824 */ /* 0x040fe200078e02ff */
[C---:B0-----:R-:W-:Y:S01]  /*0350*/  SHF.L.U32 R10, R0.reuse, 0x4, RZ ;  /* 0x00000004000a7819 */ /* 0x041fe200000006ff */
[C---:B------:R-:W-:Y:S01]  /*0360*/  IMAD R20, R0.reuse, 0x120, RZ ;  /* 0x0000012000147824 */ /* 0x040fe200078e02ff */
[----:B------:R0:W-:Y:S01]  /*0370*/  STL.64 [R1+0x1f80], R24 ;  /* 0x001f801801007387 */ /* 0x0001e20000100a00 */
[C---:B------:R-:W-:Y:S01]  /*0380*/  IMAD R21, R0.reuse, 0x220, RZ ;  /* 0x0000022000157824 */ /* 0x040fe200078e02ff */
[----:B-1----:R-:W-:Y:S01]  /*0390*/  IADD3 R6, P6, R23, R26, RZ ;  /* 0x0000001a17067210 */ /* 0x002fe20007fde0ff */
[C---:B------:R-:W-:Y:S01]  /*03a0*/  IMAD R18, R0.reuse, 0x230, RZ ;  /* 0x0000023000127824 */ /* 0x040fe200078e02ff */
[----:B------:R1:W-:Y:S01]  /*03b0*/  STL [R1+0x1f90], R22 ;  /* 0x001f901601007387 */ /* 0x0003e20000100800 */
[----:B------:R-:W-:-:S02]  /*03c0*/  IMAD.SHL.U32 R12, R0, 0x8, RZ ;  /* 0x00000008000c7824 */ /* 0x000fc400078e00ff */
[C---:B------:R-:W-:Y:S01]  /*03d0*/  IMAD R19, R0.reuse, 0x90, RZ ;  /* 0x0000009000137824 */ /* 0x040fe200078e02ff */
[----:B------:R3:W-:Y:S01]  /*03e0*/  STL [R1+0x1f98], R20 ;  /* 0x001f981401007387 */ /* 0x0007e20000100800 */
[-C--:B--2---:R-:W-:Y:S01]  /*03f0*/  IADD3 R16, P5, R21, R26.reuse, RZ ;  /* 0x0000001a15107210 */ /* 0x084fe20007fbe0ff */
[----:B------:R-:W-:Y:S01]  /*0400*/  IMAD.SHL.U32 R28, R0, 0x40, RZ ;  /* 0x00000040001c7824 */ /* 0x000fe200078e00ff */
[----:B------:R-:W-:Y:S01]  /*0410*/  MOV R21, R7 ;  /* 0x0000000700157202 */ /* 0x000fe20000000f00 */
[----:B------:R2:W-:Y:S01]  /*0420*/  STL [R1+0x388], R6 ;  /* 0x0003880601007387 */ /* 0x0005e20000100800 */
[----:B0-----:R-:W-:Y:S01]  /*0430*/  IADD3 R24, P3, R18, R26, RZ ;  /* 0x0000001a12187210 */ /* 0x001fe20007f7e0ff */
[C---:B------:R-:W-:Y:S01]  /*0440*/  IMAD R2, R0.reuse, 0x42, RZ ;  /* 0x0000004200027824 */ /* 0x040fe200078e02ff */
[C---:B-1----:R-:W-:Y:S01]  /*0450*/  SHF.L.U32 R22, R0.reuse, 0x7, RZ ;  /* 0x0000000700167819 */ /* 0x042fe200000006ff */
[C---:B------:R-:W-:Y:S01]  /*0460*/  IMAD R17, R0.reuse, 0x21, RZ ;  /* 0x0000002100117824 */ /* 0x040fe200078e02ff */
[----:B---3--:R-:W-:Y:S01]  /*0470*/  MOV R20, R6 ;  /* 0x0000000600147202 */ /* 0x008fe20000000f00 */
[----:B------:R0:W-:Y:S01]  /*0480*/  STL [R1+0x1f9c], R24 ;  /* 0x001f9c1801007387 */ /* 0x0001e20000100800 */
[C---:B------:R-:W-:Y:S01]  /*0490*/  IMAD R3, R0.reuse, 0x84, RZ ;  /* 0x0000008400037824 */ /* 0x040fe200078e02ff */
[----:B--2---:R-:W-:-:S02]  /*04a0*/  LEA R6, P4, R0, R26, 0x4 ;  /* 0x0000001a00067211 */ /* 0x004fc400078820ff */
[----:B------:R-:W-:Y:S01]  /*04b0*/  IMAD.MOV.U32 R18, RZ, RZ, R20 ;  /* 0x000000ffff127224 */ /* 0x000fe200078e0014 */
[----:B------:R1:W-:Y:S01]  /*04c0*/  STL [R1+0x1f94], R19 ;  /* 0x001f941301007387 */ /* 0x0003e20000100800 */
[CC--:B------:R-:W-:Y:S01]  /*04d0*/  LEA R20, P2, R0.reuse, R26.reuse, 0x5 ;  /* 0x0000001a00147211 */ /* 0x0c0fe200078428ff */
[----:B------:R-:W-:Y:S01]  /*04e0*/  IMAD R4, R0, 0x108, RZ ;  /* 0x0000010800047824 */ /* 0x000fe200078e02ff */
[-C--:B------:R-:W-:Y:S01]  /*04f0*/  LEA.HI.X.SX32 R7, R12, R27.reuse, 0x1, P4 ;  /* 0x0000001b0c077211 */ /* 0x080fe200020f0eff */
[C---:B------:R-:W-:Y:S01]  /*0500*/  IMAD R5, R0.reuse, 0x22, RZ ;  /* 0x0000002200057824 */ /* 0x040fe200078e02ff */
[C---:B0-----:R-:W-:Y:S01]  /*0510*/  LEA R24, P1, R0.reuse, R26, 0x6 ;  /* 0x0000001a00187211 */ /* 0x041fe200078230ff */
[----:B------:R-:W-:Y:S02]  /*0520*/  IMAD R8, R0, 0x110, RZ ;  /* 0x0000011000087824 */ /* 0x000fe400078e02ff */
[----:B------:R0:W-:Y:S01]  /*0530*/  STL.64 [R1+0xae0], R6 ;  /* 0x000ae00601007387 */ /* 0x0001e20000100a00 */
[----:B------:R-:W-:Y:S01]  /*0540*/  LEA.HI.X.SX32 R25, R14, R27, 0x1, P1 ;  /* 0x0000001b0e197211 */ /* 0x000fe200008f0eff */
[C---:B------:R-:W-:Y:S01]  /*0550*/  IMAD R9, R0.reuse, 0x46, RZ ;  /* 0x0000004600097824 */ /* 0x040fe200078e02ff */
[----:B-1----:R-:W-:Y:S01]  /*0560*/  MOV R19, R21 ;  /* 0x0000001500137202 */ /* 0x002fe20000000f00 */
[----:B------:R-:W-:Y:S01]  /*0570*/  IMAD.SHL.U32 R19, R0, 0x100, RZ ;  /* 0x0000010000137824 */ /* 0x000fe200078e00ff */
[----:B------:R-:W-:Y:S01]  /*0580*/  LEA.HI.X.SX32 R21, R10, R27, 0x1, P2 ;  /* 0x0000001b0a157211 */ /* 0x000fe200010f0eff */
[----:B------:R-:W-:-:S02]  /*0590*/  IMAD R11, R0, 0x8c, RZ ;  /* 0x0000008c000b7824 */ /* 0x000fc400078e02ff */
[C---:B------:R-:W-:Y:S02]  /*05a0*/  IMAD R13, R0.reuse, 0x118, RZ ;  /* 0x00000118000d7824 */ /* 0x040fe400078e02ff */
[----:B------:R1:W-:Y:S01]  /*05b0*/  STL.64 [R1+0xaa0], R20 ;  /* 0x000aa01401007387 */ /* 0x0003e20000100a00 */
[C---:B------:R-:W-:Y:S01]  /*05c0*/  IMAD R15, R0.reuse, 0x12, RZ ;  /* 0x00000012000f7824 */ /* 0x040fe200078e02ff */
[C---:B0-----:R-:W-:Y:S01]  /*05d0*/  LEA R6, P4, R0.reuse, R26, 0x7 ;  /* 0x0000001a00067211 */ /* 0x041fe200078838ff */
[----:B------:R-:W-:Y:S01]  /*05e0*/  IMAD R29, R0, 0x26, RZ ;  /* 0x00000026001d7824 */ /* 0x000fe200078e02ff */
[----:B------:R0:W-:Y:S02]  /*05f0*/  STL.64 [R1+0xa18], R24 ;  /* 0x000a181801007387 */ /* 0x0001e40000100a00 */
[----:B------:R-:W-:-:S05]  /*0600*/  LEA.HI.X.SX32 R7, R28, R27, 0x1, P4 ;  /* 0x0000001b1c077211 */ /* 0x000fca00020f0eff */
[----:B------:R2:W-:Y:S01]  /*0610*/  STL.64 [R1+0x918], R6 ;  /* 0x0009180601007387 */ /* 0x0005e20000100a00 */
[CC--:B-1----:R-:W-:Y:S02]  /*0620*/  LEA R20, P2, R0.reuse, R26.reuse, 0x8 ;  /* 0x0000001a00147211 */ /* 0x0c2fe400078440ff */
[-C--:B0-----:R-:W-:Y:S02]  /*0630*/  LEA R24, P1, R0, R26.reuse, 0x9 ;  /* 0x0000001a00187211 */ /* 0x081fe400078248ff */
[-C--:B------:R-:W-:Y:S01]  /*0640*/  LEA.HI.X.SX32 R21, R22, R27.reuse, 0x1, P2 ;  /* 0x0000001b16157211 */ /* 0x080fe200010f0eff */
[----:B------:R-:W-:Y:S01]  /*0650*/  IMAD R22, R0, 0x240, RZ ;  /* 0x0000024000167824 */ /* 0x000fe200078e02ff */
[-C--:B------:R-:W-:Y:S02]  /*0660*/  LEA.HI.X.SX32 R25, R19, R27.reuse, 0x1, P1 ;  /* 0x0000001b13197211 */ /* 0x080fe400008f0eff */
[-C--:B--2---:R-:W-:Y:S01]  /*0670*/  IADD3 R6, P4, R2, R26.reuse, RZ ;  /* 0x0000001a02067210 */ /* 0x084fe20007f9e0ff */
[----:B------:R0:W-:Y:S03]  /*0680*/  STL.64 [R1+0x748], R20 ;  /* 0x0007481401007387 */ /* 0x0001e60000100a00 */
[----:B------:R-:W-:Y:S01]  /*0690*/  LEA.HI.X.SX32 R7, R17, R27, 0x1, P4 ;  /* 0x0000001b11077211 */ /* 0x000fe200020f0eff */
[----:B------:R1:W-:Y:S04]  /*06a0*/  STL.64 [R1+0x3c8], R24 ;  /* 0x0003c81801007387 */ /* 0x0003e80000100a00 */
[----:B------:R2:W-:Y:S01]  /*06b0*/  STL.64 [R1+0xa10], R6 ;  /* 0x000a100601007387 */ /* 0x0005e20000100a00 */
[----:B0-----:R-:W-:-:S02]  /*06c0*/  IADD3 R20, P2, R3, R26, RZ ;  /* 0x0000001a03147210 */ /* 0x001fc40007f5e0ff */
[-C--:B-1----:R-:W-:Y:S01]  /*06d0*/  IADD3 R24, P1, R4, R26.reuse, RZ ;  /* 0x0000001a04187210 */ /* 0x082fe20007f3e0ff */
[----:B--2---:R-:W2:Y:S01]  /*06e0*/  LDL.LU.64 R6, [R1+0x1fa0] ;  /* 0x001fa00001067983 */ /* 0x004ea20000300a00 */
[-C--:B------:R-:W-:Y:S01]  /*06f0*/  LEA.HI.X.SX32 R21, R2, R27.reuse, 0x1, P2 ;  /* 0x0000001b02157211 */ /* 0x080fe200010f0eff */
[----:B------:R-:W-:Y:S01]  /*0700*/  IMAD R12, R0, 0x11, RZ ;  /* 0x00000011000c7824 */ /* 0x000fe200078e02ff */
[----:B------:R-:W-:Y:S01]  /*0710*/  IADD3 R22, P4, R22, R26, RZ ;  /* 0x0000001a16167210 */ /* 0x000fe20007f9e0ff */
[----:B------:R-:W-:Y:S01]  /*0720*/  IMAD R17, R0, 0x250, RZ ;  /* 0x0000025000117824 */ /* 0x000fe200078e02ff */
[-C--:B------:R-:W-:Y:S01]  /*0730*/  LEA.HI.X.SX32 R25, R3, R27.reuse, 0x1, P1 ;  /* 0x0000001b03197211 */ /* 0x080fe200008f0eff */
[----:B------:R0:W-:Y:S01]  /*0740*/  STL.64 [R1+0x908], R20 ;  /* 0x0009081401007387 */ /* 0x0001e20000100a00 */
[----:B------:R-:W-:-:S03]  /*0750*/  LEA.HI.X.SX32 R19, R4, R27, 0x1, P6 ;  /* 0x0000001b04137211 */ /* 0x000fc600030f0eff */
[----:B------:R-:W-:Y:S04]  /*0760*/  STL [R1+0x320], R22 ;  /* 0x0003201601007387 */ /* 0x000fe80000100800 */
[----:B------:R-:W-:Y:S01]  /*0770*/  STL.64 [R1+0x730], R24 ;  /* 0x0007301801007387 */ /* 0x000fe20000100a00 */
[----:B0-----:R-:W-:-:S03]  /*0780*/  IADD3 R20, P2, R5, R26, RZ ;  /* 0x0000001a05147210 */ /* 0x001fc60007f5e0ff */
[----:B------:R-:W-:Y:S01]  /*0790*/  STL [R1+0x38c], R19 ;  /* 0x00038c1301007387 */ /* 0x000fe20000100800 */
[----:B------:R-:W-:-:S05]  /*07a0*/  LEA.HI.X.SX32 R21, R12, R27, 0x1, P2 ;  /* 0x0000001b0c157211 */ /* 0x000fca00010f0eff */
[----:B------:R0:W-:Y:S02]  /*07b0*/  STL.64 [R1+0xa98], R20 ;  /* 0x000a981401007387 */ /* 0x0001e40000100a00 */
[-C--:B0-----:R-:W-:Y:S02]  /*07c0*/  IADD3 R20, P2, R8, R26.reuse, RZ ;  /* 0x0000001a08147210 */ /* 0x081fe40007f5e0ff */
[-C--:B--2---:R-:W-:Y:S02]  /*07d0*/  IADD3 R24, P1, R6, R26.reuse, RZ ;  /* 0x0000001a06187210 */ /* 0x084fe40007f3e0ff */
[----:B------:R-:W-:Y:S02]  /*07e0*/  IADD3 R18, P6, R7, R26, RZ ;  /* 0x0000001a07127210 */ /* 0x000fe40007fde0ff */
[----:B------:R-:W-:-:S05]  /*07f0*/  LEA.HI.X.SX32 R25, R5, R27, 0x1, P1 ;  /* 0x0000001b05197211 */ /* 0x000fca00008f0eff */
[----:B------:R0:W-:Y:S04]  /*0800*/  STL.64 [R1+0xa08], R24 ;  /* 0x000a081801007387 */ /* 0x0001e80000100a00 */
[----:B0-----:R-:W2:Y:S01]  /*0810*/  LDL.LU R24, [R1+0x1f9c] ;  /* 0x001f9c0001187983 */ /* 0x001ea20000300800 */
[-C--:B------:R-:W-:Y:S02]  /*0820*/  LEA.HI.X.SX32 R19, R6, R27.reuse, 0x1, P6 ;  /* 0x0000001b06137211 */ /* 0x080fe400030f0eff */
[-C--:B------:R-:W-:Y:S02]  /*0830*/  LEA.HI.X.SX32 R21, R7, R27.reuse, 0x1, P2 ;  /* 0x0000001b07157211 */ /* 0x080fe400010f0eff */
[----:B------:R-:W-:Y:S01]  /*0840*/  IADD3 R4, P1, R17, R26, RZ ;  /* 0x0000001a11047210 */ /* 0x000fe20007f3e0ff */
[----:B------:R0:W-:Y:S01]  /*0850*/  STL.64 [R1+0x8f8], R18 ;  /* 0x0008f81201007387 */ /* 0x0001e20000100a00 */
[----:B------:R-:W-:Y:S01]  /*0860*/  LEA.HI.X.SX32 R17, R8, R27, 0x1, P5 ;  /* 0x0000001b08117211 */ /* 0x000fe200028f0eff */
[----:B------:R-:W-:Y:S01]  /*0870*/  IMAD R25, R0, 0x23, RZ ;  /* 0x0000002300197824 */ /* 0x000fe200078e02ff */
[----:B------:R-:W-:Y:S01]  /*0880*/  MOV R6, R22 ;  /* 0x0000001600067202 */ /* 0x000fe20000000f00 */
[----:B------:R1:W-:Y:S01]  /*0890*/  STL.64 [R1+0x710], R20 ;  /* 0x0007101401007387 */ /* 0x0003e20000100a00 */
[----:B------:R-:W-:-:S02]  /*08a0*/  IADD3 R22, P2, R11, R26, RZ ;  /* 0x0000001a0b167210 */ /* 0x000fc40007f5e0ff */
[----:B------:R-:W-:Y:S02]  /*08b0*/  MOV R7, R23 ;  /* 0x0000001700077202 */ /* 0x000fe40000000f00 */
[----:B0-----:R-:W-:Y:S01]  /*08c0*/  IADD3 R18, P6, R9, R26, RZ ;  /* 0x0000001a09127210 */ /* 0x001fe20007fde0ff */
[----:B-1----:R-:W3:Y:S03]  /*08d0*/  LDL.LU R20, [R1+0x1f98] ;  /* 0x001f980001147983 */ /* 0x002ee60000300800 */
[-C--:B------:R-:W-:Y:S01]  /*08e0*/  LEA.HI.X.SX32 R19, R25, R27.reuse, 0x1, P6 ;  /* 0x0000001b19137211 */ /* 0x080fe200030f0eff */
[----:B------:R-:W-:Y:S01]  /*08f0*/  IMAD R21, R0, 0x260, RZ ;  /* 0x0000026000157824 */ /* 0x000fe200078e02ff */
[----:B------:R0:W-:Y:S01]  /*0900*/  STL.64 [R1+0x360], R16 ;  /* 0x0003601001007387 */ /* 0x0001e20000100a00 */
[----:B------:R-:W-:-:S03]  /*0910*/  LEA.HI.X.SX32 R23, R9, R27, 0x1, P2 ;  /* 0x0000001b09177211 */ /* 0x000fc600010f0eff */
[----:B------:R1:W-:Y:S01]  /*0920*/  STL.64 [R1+0xa00], R18 ;  /* 0x000a001201007387 */ /* 0x0003e20000100a00 */
[----:B0-----:R-:W-:-:S04]  /*0930*/  IADD3 R16, P5, R13, R26, RZ ;  /* 0x0000001a0d107210 */ /* 0x001fc80007fbe0ff */
[----:B------:R-:W-:Y:S01]  /*0940*/  LEA.HI.X.SX32 R17, R11, R27, 0x1, P5 ;  /* 0x0000001b0b117211 */ /* 0x000fe200028f0eff */
[----:B-1----:R-:W4:Y:S01]  /*0950*/  LDL.LU R19, [R1+0x1f94] ;  /* 0x001f940001137983 */ /* 0x002f220000300800 */
[----:B------:R-:W-:-:S03]  /*0960*/  IADD3 R2, P6, R21, R26, RZ ;  /* 0x0000001a15027210 */ /* 0x000fc60007fde0ff */
[----:B------:R0:W-:Y:S04]  /*0970*/  STL.64 [R1+0x8f0], R22 ;  /* 0x0008f01601007387 */ /* 0x0001e80000100a00 */
[----:B0-----:R-:W5:Y:S01]  /*0980*/  LDL.LU R22, [R1+0x1f90] ;  /* 0x001f900001167983 */ /* 0x001f620000300800 */
[----:B------:R-:W-:Y:S02]  /*0990*/  LEA.HI.X.SX32 R25, R13, R27, 0x1, P3 ;  /* 0x0000001b0d197211 */ /* 0x000fe400018f0eff */
[----:B------:R-:W-:Y:S01]  /*09a0*/  IADD3 R8, P2, R15, R26, RZ ;  /* 0x0000001a0f087210 */ /* 0x000fe20007f5e0ff */
[----:B------:R0:W-:Y:S04]  /*09b0*/  STL.64 [R1+0x6f8], R16 ;  /* 0x0006f81001007387 */ /* 0x0001e80000100a00 */
[----:B0-----:R-:W4:Y:S01]  /*09c0*/  LDL.LU.64 R16, [R1+0x1f88] ;  /* 0x001f880001107983 */ /* 0x001f220000300a00 */
[----:B------:R-:W-:-:S03]  /*09d0*/  IMAD R23, R0, 0x9, RZ ;  /* 0x0000000900177824 */ /* 0x000fc600078e02ff */
[----:B------:R-:W-:Y:S04]  /*09e0*/  STL [R1+0x2e0], R2 ;  /* 0x0002e00201007387 */ /* 0x000fe80000100800 */
[----:B--2---:R0:W-:Y:S04]  /*09f0*/  STL.64 [R1+0x340], R24 ;  /* 0x0003401801007387 */ /* 0x0041e80000100a00 */
[----:B0-----:R-:W2:Y:S01]  /*0a00*/  LDL.LU.64 R24, [R1+0x1f80] ;  /* 0x001f800001187983 */ /* 0x001ea20000300a00 */
[----:B------:R-:W-:Y:S02]  /*0a10*/  LEA.HI.X.SX32 R9, R23, R27, 0x1, P2 ;  /* 0x0000001b17097211 */ /* 0x000fe400010f0eff */
[----:B------:R-:W-:Y:S01]  /*0a20*/  MOV R13, R11 ;  /* 0x0000000b000d7202 */ /* 0x000fe20000000f00 */
[----:B------:R-:W-:-:S02]  /*0a30*/  IMAD R21, R0, 0x25, RZ ;  /* 0x0000002500157824 */ /* 0x000fc400078e02ff */
[----:B------:R-:W-:Y:S01]  /*0a40*/  IMAD R23, R0, 0x270, RZ ;  /* 0x0000027000177824 */ /* 0x000fe200078e02ff */
[----:B---3--:R-:W-:Y:S01]  /*0a50*/  LEA.HI.X.SX32 R7, R20, R27, 0x1, P4 ;  /* 0x0000001b14077211 */ /* 0x008fe200020f0eff */
[C---:B------:R-:W-:Y:S02]  /*0a60*/  IMAD R28, R0.reuse, 0x98, RZ ;  /* 0x00000098001c7824 */ /* 0x040fe400078e02ff */
[C---:B------:R-:W-:Y:S02]  /*0a70*/  IMAD R14, R0.reuse, 0x130, RZ ;  /* 0x00000130000e7824 */ /* 0x040fe400078e02ff */
[----:B------:R-:W-:Y:S01]  /*0a80*/  IMAD R18, R0, 0x290, RZ ;  /* 0x0000029000127824 */ /* 0x000fe200078e02ff */
[----:B----4-:R-:W-:-:S05]  /*0a90*/  IADD3 R10, P5, R16, R26, RZ ;  /* 0x0000001a100a7210 */ /* 0x010fca0007fbe0ff */
[----:B------:R0:W-:Y:S01]  /*0aa0*/  STL [R1+0xa90], R10 ;  /* 0x000a900a01007387 */ /* 0x0001e20000100800 */
[----:B------:R-:W-:Y:S01]  /*0ab0*/  IMAD.MOV.U32 R12, RZ, RZ, R10 ;  /* 0x000000ffff0c7224 */ /* 0x000fe200078e000a */
[-C--:B------:R-:W-:Y:S02]  /*0ac0*/  LEA.HI.X.SX32 R13, R15, R27.reuse, 0x1, P5 ;  /* 0x0000001b0f0d7211 */ /* 0x080fe400028f0eff */
[----:B------:R1:W-:Y:S01]  /*0ad0*/  STL.64 [R1+0xad8], R8 ;  /* 0x000ad80801007387 */ /* 0x0003e20000100a00 */
[-C--:B------:R-:W-:Y:S02]  /*0ae0*/  IADD3 R12, P5, R20, R26.reuse, RZ ;  /* 0x0000001a140c7210 */ /* 0x080fe40007fbe0ff */
[----:B0-----:R-:W-:Y:S01]  /*0af0*/  IADD3 R10, P3, R17, R26, RZ ;  /* 0x0000001a110a7210 */ /* 0x001fe20007f7e0ff */
[----:B------:R0:W-:Y:S01]  /*0b00*/  STL [R1+0xa94], R13 ;  /* 0x000a940d01007387 */ /* 0x0001e20000100800 */
[----:B-1----:R-:W-:Y:S02]  /*0b10*/  MOV R8, R2 ;  /* 0x0000000200087202 */ /* 0x002fe40000000f00 */
[----:B------:R-:W-:Y:S01]  /*0b20*/  IADD3 R2, P2, R19, R26, RZ ;  /* 0x0000001a13027210 */ /* 0x000fe20007f5e0ff */
[----:B------:R-:W-:Y:S01]  /*0b30*/  IMAD.MOV.U32 R9, RZ, RZ, R3 ;  /* 0x000000ffff097224 */ /* 0x000fe200078e0003 */
[----:B------:R-:W-:-:S02]  /*0b40*/  LEA.HI.X.SX32 R11, R16, R27, 0x1, P3 ;  /* 0x0000001b100b7211 */ /* 0x000fc400018f0eff */
[-C--:B------:R-:W-:Y:S02]  /*0b50*/  LEA.HI.X.SX32 R3, R17, R27.reuse, 0x1, P2 ;  /* 0x0000001b11037211 */ /* 0x080fe400010f0eff */
[----:B0-----:R-:W-:Y:S01]  /*0b60*/  LEA.HI.X.SX32 R13, R19, R27, 0x1, P5 ;  /* 0x0000001b130d7211 */ /* 0x001fe200028f0eff */
[----:B------:R-:W-:Y:S04]  /*0b70*/  STL.64 [R1+0x9f8], R10 ;  /* 0x0009f80a01007387 */ /* 0x000fe80000100a00 */
[----:B------:R5:W-:Y:S04]  /*0b80*/  STL.64 [R1+0x8e0], R2 ;  /* 0x0008e00201007387 */ /* 0x000be80000100a00 */
[----:B------:R-:W-:Y:S01]  /*0b90*/  STL.64 [R1+0x6d8], R12 ;  /* 0x0006d80c01007387 */ /* 0x000fe20000100a00 */
[----:B-----5:R-:W-:-:S04]  /*0ba0*/  IADD3 R2, P2, R22, R26, RZ ;  /* 0x0000001a16027210 */ /* 0x020fc80007f5e0ff */
[-C--:B------:R-:W-:Y:S01]  /*0bb0*/  LEA.HI.X.SX32 R3, R21, R27.reuse, 0x1, P2 ;  /* 0x0000001b15037211 */ /* 0x080fe200010f0eff */
[----:B------:R-:W-:Y:S01]  /*0bc0*/  STL [R1+0x324], R7 ;  /* 0x0003240701007387 */ /* 0x000fe20000100800 */
[-C--:B------:R-:W-:Y:S01]  /*0bd0*/  IADD3 R10, P3, R23, R26.reuse, RZ ;  /* 0x0000001a170a7210 */ /* 0x080fe20007f7e0ff */
[C---:B------:R-:W-:Y:S02]  /*0be0*/  IMAD R23, R0.reuse, 0x280, RZ ;  /* 0x0000028000177824 */ /* 0x040fe400078e02ff */
[----:B------:R0:W-:Y:S01]  /*0bf0*/  STL.64 [R1+0x9f0], R2 ;  /* 0x0009f00201007387 */ /* 0x0001e20000100a00 */
[C---:B------:R-:W-:Y:S02]  /*0c00*/  IMAD R21, R0.reuse, 0x13, RZ ;  /* 0x0000001300157824 */ /* 0x040fe400078e02ff */
[----:B0-----:R-:W-:Y:S01]  /*0c10*/  IADD3 R2, P2, R23, R26, RZ ;  /* 0x0000001a17027210 */ /* 0x001fe20007f5e0ff */
[----:B------:R-:W-:Y:S01]  /*0c20*/  IMAD R23, R0, 0x4c, RZ ;  /* 0x0000004c00177824 */ /* 0x000fe200078e02ff */
[----:B------:R-:W-:-:S02]  /*0c30*/  LEA.HI.X.SX32 R9, R14, R27, 0x1, P6 ;  /* 0x0000001b0e097211 */ /* 0x000fc400030f0eff */
[----:B--2---:R-:W-:-:S04]  /*0c40*/  IADD3 R12, P5, R24, R26, RZ ;  /* 0x0000001a180c7210 */ /* 0x004fc80007fbe0ff */
[----:B------:R-:W-:Y:S02]  /*0c50*/  LEA.HI.X.SX32 R13, R22, R27, 0x1, P5 ;  /* 0x0000001b160d7211 */ /* 0x000fe400028f0eff */
[----:B------:R-:W-:-:S03]  /*0c60*/  IADD3 R6, P4, R25, R26, RZ ;  /* 0x0000001a19067210 */ /* 0x000fc60007f9e0ff */
[----:B------:R0:W-:Y:S01]  /*0c70*/  STL.64 [R1+0x8d0], R12 ;  /* 0x0008d00c01007387 */ /* 0x0001e20000100a00 */
[-C--:B------:R-:W-:Y:S02]  /*0c80*/  LEA.HI.X.SX32 R7, R24, R27.reuse, 0x1, P4 ;  /* 0x0000001b18077211 */ /* 0x080fe400020f0eff */
[-C--:B------:R-:W-:Y:S02]  /*0c90*/  LEA.HI.X.SX32 R5, R25, R27.reuse, 0x1, P1 ;  /* 0x0000001b19057211 */ /* 0x080fe400008f0eff */
[-C--:B0-----:R-:W-:Y:S01]  /*0ca0*/  IADD3 R12, P5, R29, R26.reuse, RZ ;  /* 0x0000001a1d0c7210 */ /* 0x081fe20007fbe0ff */
[----:B------:R0:W-:Y:S03]  /*0cb0*/  STL.64 [R1+0x6c0], R6 ;  /* 0x0006c00601007387 */ /* 0x0001e60000100a00 */
[----:B------:R-:W-:Y:S01]  /*0cc0*/  LEA.HI.X.SX32 R13, R21, R27, 0x1, P5 ;  /* 0x0000001b150d7211 */ /* 0x000fe200028f0eff */
[----:B------:R1:W-:Y:S04]  /*0cd0*/  STL.64 [R1+0x300], R4 ;  /* 0x0003000401007387 */ /* 0x0003e80000100a00 */
[----:B------:R2:W-:Y:S01]  /*0ce0*/  STL.64 [R1+0xa88], R12 ;  /* 0x000a880c01007387 */ /* 0x0005e20000100a00 */
[----:B0-----:R-:W-:-:S02]  /*0cf0*/  IADD3 R6, P4, R23, R26, RZ ;  /* 0x0000001a17067210 */ /* 0x001fc40007f9e0ff */
[-C--:B-1----:R-:W-:Y:S02]  /*0d00*/  IADD3 R4, P1, R28, R26.reuse, RZ ;  /* 0x0000001a1c047210 */ /* 0x082fe40007f3e0ff */
[-C--:B------:R-:W-:Y:S02]  /*0d10*/  LEA.HI.X.SX32 R7, R29, R27.reuse, 0x1, P4 ;  /* 0x0000001b1d077211 */ /* 0x080fe400020f0eff */
[----:B--2---:R-:W-:Y:S01]  /*0d20*/  IADD3 R12, P5, R14, R26, RZ ;  /* 0x0000001a0e0c7210 */ /* 0x004fe20007fbe0ff */
[C---:B------:R-:W-:Y:S01]  /*0d30*/  IMAD R21, R0.reuse, 0x4e, RZ ;  /* 0x0000004e00157824 */ /* 0x040fe200078e02ff */
[-C--:B------:R-:W-:Y:S01]  /*0d40*/  LEA.HI.X.SX32 R5, R23, R27.reuse, 0x1, P1 ;  /* 0x0000001b17057211 */ /* 0x080fe200008f0eff */
[----:B------:R-:W-:Y:S01]  /*0d50*/  IMAD R23, R0, 0x9c, RZ ;  /* 0x0000009c00177824 */ /* 0x000fe200078e02ff */
[----:B------:R-:W-:Y:S01]  /*0d60*/  LEA.HI.X.SX32 R13, R28, R27, 0x1, P5 ;  /* 0x0000001b1c0d7211 */ /* 0x000fe200028f0eff */
[----:B------:R0:W-:Y:S01]  /*0d70*/  STL.64 [R1+0x9e8], R6 ;  /* 0x0009e80601007387 */ /* 0x0001e20000100a00 */
[----:B------:R-:W-:-:S03]  /*0d80*/  IMAD R28, R0, 0x27, RZ ;  /* 0x00000027001c7824 */ /* 0x000fc600078e02ff */
[----:B------:R1:W-:Y:S04]  /*0d90*/  STL.64 [R1+0x8c0], R4 ;  /* 0x0008c00401007387 */ /* 0x0003e80000100a00 */
[----:B------:R2:W-:Y:S01]  /*0da0*/  STL.64 [R1+0x6a0], R12 ;  /* 0x0006a00c01007387 */ /* 0x0005e20000100a00 */
[-C--:B0-----:R-:W-:Y:S01]  /*0db0*/  IADD3 R6, P4, R18, R26.reuse, RZ ;  /* 0x0000001a12067210 */ /* 0x081fe20007f9e0ff */
[----:B------:R-:W-:Y:S01]  /*0dc0*/  IMAD R18, R0, 0x138, RZ ;  /* 0x0000013800127824 */ /* 0x000fe200078e02ff */
[-C--:B-1----:R-:W-:Y:S02]  /*0dd0*/  IADD3 R4, P1, R21, R26.reuse, RZ ;  /* 0x0000001a15047210 */ /* 0x082fe40007f3e0ff */
[-C--:B--2---:R-:W-:Y:S02]  /*0de0*/  IADD3 R12, P5, R23, R26.reuse, RZ ;  /* 0x0000001a170c7210 */ /* 0x084fe40007fbe0ff */
[-C--:B------:R-:W-:Y:S01]  /*0df0*/  LEA.HI.X.SX32 R5, R28, R27.reuse, 0x1, P1 ;  /* 0x0000001b1c057211 */ /* 0x080fe200008f0eff */
[C---:B------:R-:W-:Y:S01]  /*0e00*/  IMAD R14, R0.reuse, 0x2a0, RZ ;  /* 0x000002a0000e7824 */ /* 0x040fe200078e02ff */
[-C--:B------:R-:W-:Y:S01]  /*0e10*/  LEA.HI.X.SX32 R13, R21, R27.reuse, 0x1, P5 ;  /* 0x0000001b150d7211 */ /* 0x080fe200028f0eff */
[----:B------:R-:W-:Y:S01]  /*0e20*/  IMAD R28, R0, 0xa, RZ ;  /* 0x0000000a001c7824 */ /* 0x000fe200078e02ff */
[----:B------:R-:W-:Y:S01]  /*0e30*/  IADD3 R8, P6, R18, R26, RZ ;  /* 0x0000001a12087210 */ /* 0x000fe20007fde0ff */
[----:B------:R0:W-:Y:S01]  /*0e40*/  STL [R1+0x2e4], R9 ;  /* 0x0002e40901007387 */ /* 0x0001e20000100800 */
[----:B------:R-:W-:Y:S01]  /*0e50*/  IMAD R21, R0, 0x5, RZ ;  /* 0x0000000500157824 */ /* 0x000fe200078e02ff */
[----:B------:R-:W-:-:S02]  /*0e60*/  LEA.HI.X.SX32 R11, R18, R27, 0x1, P3 ;  /* 0x0000001b120b7211 */ /* 0x000fc400018f0eff */
[----:B------:R1:W-:Y:S04]  /*0e70*/  STL.64 [R1+0x9e0], R4 ;  /* 0x0009e00401007387 */ /* 0x0003e80000100a00 */
[----:B------:R2:W-:Y:S01]  /*0e80*/  STL.64 [R1+0x8b8], R12 ;  /* 0x0008b80c01007387 */ /* 0x0005e20000100a00 */
[-C--:B0-----:R-:W-:Y:S01]  /*0e90*/  LEA.HI.X.SX32 R9, R23, R27.reuse, 0x1, P6 ;  /* 0x0000001b17097211 */ /* 0x081fe200030f0eff */
[----:B------:R-:W-:Y:S01]  /*0ea0*/  IMAD R23, R0, 0x28, RZ ;  /* 0x0000002800177824 */ /* 0x000fe200078e02ff */
[-C--:B-1----:R-:W-:Y:S02]  /*0eb0*/  IADD3 R4, P1, R14, R26.reuse, RZ ;  /* 0x0000001a0e047210 */ /* 0x082fe40007f3e0ff */
[----:B------:R-:W-:Y:S01]  /*0ec0*/  IADD3 R14, P5, R28, R26, RZ ;  /* 0x0000001a1c0e7210 */ /* 0x000fe20007fbe0ff */
[----:B--2---:R-:W-:Y:S01]  /*0ed0*/  IMAD R12, R0, 0x14, RZ ;  /* 0x00000014000c7824 */ /* 0x004fe200078e02ff */
[----:B------:R0:W-:Y:S02]  /*0ee0*/  STL.64 [R1+0x688], R8 ;  /* 0x0006880801007387 */ /* 0x0001e40000100a00 */
[----:B------:R-:W-:-:S02]  /*0ef0*/  LEA.HI.X.SX32 R15, R21, R27, 0x1, P5 ;  /* 0x0000001b150f7211 */ /* 0x000fc400028f0eff */
[----:B------:R1:W-:Y:S01]  /*0f00*/  STL.64 [R1+0x2c0], R10 ;  /* 0x0002c00a01007387 */ /* 0x0003e20000100a00 */
[C---:B------:R-:W-:Y:S02]  /*0f10*/  IMAD R18, R0.reuse, 0x50, RZ ;  /* 0x0000005000127824 */ /* 0x040fe400078e02ff */
[----:B------:R-:W-:Y:S01]  /*0f20*/  IMAD R21, R0, 0xa0, RZ ;  /* 0x000000a000157824 */ /* 0x000fe200078e02ff */
[-C--:B0-----:R-:W-:Y:S02]  /*0f30*/  IADD3 R8, P6, R12, R26.reuse, RZ ;  /* 0x0000001a0c087210 */ /* 0x081fe40007fde0ff */
[----:B-1----:R-:W-:Y:S01]  /*0f40*/  IADD3 R10, P3, R23, R26, RZ ;  /* 0x0000001a170a7210 */ /* 0x002fe20007f7e0ff */
[----:B------:R0:W-:Y:S01]  /*0f50*/  STL.64 [R1+0xaf8], R14 ;  /* 0x000af80e01007387 */ /* 0x0001e20000100a00 */
[-C--:B------:R-:W-:Y:S02]  /*0f60*/  LEA.HI.X.SX32 R9, R28, R27.reuse, 0x1, P6 ;  /* 0x0000001b1c097211 */ /* 0x080fe400030f0eff */
[----:B------:R-:W-:-:S02]  /*0f70*/  LEA.HI.X.SX32 R11, R12, R27, 0x1, P3 ;  /* 0x0000001b0c0b7211 */ /* 0x000fc400018f0eff */
[----:B------:R-:W-:Y:S01]  /*0f80*/  IADD3 R16, P5, R18, R26, RZ ;  /* 0x0000001a12107210 */ /* 0x000fe20007fbe0ff */
[----:B------:R1:W-:Y:S01]  /*0f90*/  STL.64 [R1+0xad0], R8 ;  /* 0x000ad00801007387 */ /* 0x0003e20000100a00 */
[----:B0-----:R-:W-:-:S03]  /*0fa0*/  IMAD R14, R0, 0x140, RZ ;  /* 0x00000140000e7824 */ /* 0x001fc600078e02ff */
[----:B------:R0:W-:Y:S01]  /*0fb0*/  STL.64 [R1+0xa80], R10 ;  /* 0x000a800a01007387 */ /* 0x0001e20000100a00 */
[----:B------:R-:W-:Y:S02]  /*0fc0*/  LEA.HI.X.SX32 R17, R23, R27, 0x1, P5 ;  /* 0x0000001b17117211 */ /* 0x000fe400028f0eff */
[----:B-1----:R-:W-:Y:S01]  /*0fd0*/  IADD3 R8, P6, R21, R26, RZ ;  /* 0x0000001a15087210 */ /* 0x002fe20007fde0ff */
[----:B------:R-:W-:-:S03]  /*0fe0*/  IMAD R23, R0, 0x52, RZ ;  /* 0x0000005200177824 */ /* 0x000fc600078e02ff */
[----:B------:R-:W-:Y:S02]  /*0ff0*/  LEA.HI.X.SX32 R9, R18, R27, 0x1, P6 ;  /* 0x0000001b12097211 */ /* 0x000fe400030f0eff */
[----:B0-----:R-:W-:Y:S01]  /*1000*/  IADD3 R10, P3, R14, R26, RZ ;  /* 0x0000001a0e0a7210 */ /* 0x001fe20007f7e0ff */
[----:B------:R-:W-:-:S03]  /*1010*/  IMAD R18, R0, 0xa4, RZ ;  /* 0x000000a400127824 */ /* 0x000fc600078e02ff */
[-C--:B------:R-:W-:Y:S01]  /*1020*/  LEA.HI.X.SX32 R11, R21, R27.reuse, 0x1, P3 ;  /* 0x0000001b150b7211 */ /* 0x080fe200018f0eff */
[----:B------:R-:W-:Y:S01]  /*1030*/  STL.64 [R1+0x9d8], R16 ;  /* 0x0009d81001007387 */ /* 0x000fe20000100a00 */
[----:B------:R-:W-:Y:S01]  /*1040*/  IMAD R21, R0, 0x29, RZ ;  /* 0x0000002900157824 */ /* 0x000fe200078e02ff */
[----:B------:R-:W-:Y:S01]  /*1050*/  LEA.HI.X.SX32 R3, R14, R27, 0x1, P2 ;  /* 0x0000001b0e037211 */ /* 0x000fe200010f0eff */
[----:B------:R-:W-:Y:S01]  /*1060*/  IMAD R15, R0, 0x148, RZ ;  /* 0x00000148000f7824 */ /* 0x000fe200078e02ff */
[----:B------:R0:W-:Y:S04]  /*1070*/  STL.64 [R1+0x8a8], R8 ;  /* 0x0008a80801007387 */ /* 0x0001e80000100a00 */
[----:B------:R1:W-:Y:S04]  /*1080*/  STL.64 [R1+0x668], R10 ;  /* 0x0006680a01007387 */ /* 0x0003e80000100a00 */
[----:B------:R2:W-:Y:S01]  /*1090*/  STL.64 [R1+0x2a0], R2 ;  /* 0x0002a00201007387 */ /* 0x0005e20000100a00 */
[----:B0-----:R-:W-:-:S02]  /*10a0*/  IADD3 R8, P6, R23, R26, RZ ;  /* 0x0000001a17087210 */ /* 0x001fc40007fde0ff */
[-C--:B-1----:R-:W-:Y:S02]  /*10b0*/  IADD3 R10, P3, R18, R26.reuse, RZ ;  /* 0x0000001a120a7210 */ /* 0x082fe40007f7e0ff */
[-C--:B------:R-:W-:Y:S01]  /*10c0*/  LEA.HI.X.SX32 R9, R21, R27.reuse, 0x1, P6 ;  /* 0x0000001b15097211 */ /* 0x080fe200030f0eff */
[C---:B------:R-:W-:Y:S01]  /*10d0*/  IMAD R21, R0.reuse, 0x2a, RZ ;  /* 0x0000002a00157824 */ /* 0x040fe200078e02ff */
[----:B--2---:R-:W-:Y:S02]  /*10e0*/  IADD3 R2, P2, R15, R26, RZ ;  /* 0x0000001a0f027210 */ /* 0x004fe40007f5e0ff */
[-C--:B------:R-:W-:Y:S01]  /*10f0*/  LEA.HI.X.SX32 R11, R23, R27.reuse, 0x1, P3 ;  /* 0x0000001b170b7211 */ /* 0x080fe200018f0eff */
[----:B------:R-:W-:Y:S01]  /*1100*/  IMAD R14, R0, 0x2c0, RZ ;  /* 0x000002c0000e7824 */ /* 0x000fe200078e02ff */
[----:B------:R0:W-:Y:S01]  /*1110*/  STL.64 [R1+0x9d0], R8 ;  /* 0x0009d00801007387 */ /* 0x0001e20000100a00 */
[----:B------:R-:W-:Y:S01]  /*1120*/  LEA.HI.X.SX32 R3, R18, R27, 0x1, P2 ;  /* 0x0000001b12037211 */ /* 0x000fe200010f0eff */
[----:B------:R-:W-:-:S02]  /*1130*/  IMAD R18, R0, 0x15, RZ ;  /* 0x0000001500127824 */ /* 0x000fc400078e02ff */
[----:B------:R1:W-:Y:S01]  /*1140*/  STL.64 [R1+0x898], R10 ;  /* 0x0008980a01007387 */ /* 0x0003e20000100a00 */
[C---:B------:R-:W-:Y:S01]  /*1150*/  IMAD R23, R0.reuse, 0x54, RZ ;  /* 0x0000005400177824 */ /* 0x040fe200078e02ff */
[-C--:B------:R-:W-:Y:S01]  /*1160*/  LEA.HI.X.SX32 R7, R15, R27.reuse, 0x1, P4 ;  /* 0x0000001b0f077211 */ /* 0x080fe200020f0eff */
[----:B------:R-:W-:Y:S01]  /*1170*/  IMAD R28, R0, 0x150, RZ ;  /* 0x00000150001c7824 */ /* 0x000fe200078e02ff */
[----:B------:R2:W-:Y:S01]  /*1180*/  STL.64 [R1+0x650], R2 ;  /* 0x0006500201007387 */ /* 0x0005e20000100a00 */
[-C--:B0-----:R-:W-:Y:S01]  /*1190*/  IADD3 R8, P6, R14, R26.reuse, RZ ;  /* 0x0000001a0e087210 */ /* 0x081fe20007fde0ff */
[----:B------:R-:W-:Y:S01]  /*11a0*/  IMAD R14, R0, 0xa8, RZ ;  /* 0x000000a8000e7824 */ /* 0x000fe200078e02ff */
[----:B-1----:R-:W-:Y:S01]  /*11b0*/  IADD3 R10, P3, R21, R26, RZ ;  /* 0x0000001a150a7210 */ /* 0x002fe20007f7e0ff */
[----:B------:R0:W-:Y:S03]  /*11c0*/  STL.64 [R1+0x280], R6 ;  /* 0x0002800601007387 */ /* 0x0001e60000100a00 */
[----:B------:R-:W-:-:S02]  /*11d0*/  LEA.HI.X.SX32 R11, R18, R27, 0x1, P3 ;  /* 0x0000001b120b7211 */ /* 0x000fc400018f0eff */
[-C--:B--2---:R-:W-:Y:S01]  /*11e0*/  IADD3 R2, P2, R23, R26.reuse, RZ ;  /* 0x0000001a17027210 */ /* 0x084fe20007f5e0ff */
[----:B------:R-:W-:Y:S02]  /*11f0*/  IMAD R18, R0, 0x2d0, RZ ;  /* 0x000002d000127824 */ /* 0x000fe400078e02ff */
[----:B------:R1:W-:Y:S01]  /*1200*/  STL.64 [R1+0xa78], R10 ;  /* 0x000a780a01007387 */ /* 0x0003e20000100a00 */
[----:B------:R-:W-:Y:S02]  /*1210*/  LEA.HI.X.SX32 R3, R21, R27, 0x1, P2 ;  /* 0x0000001b15037211 */ /* 0x000fe400010f0eff */
[----:B0-----:R-:W-:Y:S01]  /*1220*/  IADD3 R6, P4, R14, R26, RZ ;  /* 0x0000001a0e067210 */ /* 0x001fe20007f9e0ff */
[----:B------:R-:W-:-:S03]  /*1230*/  IMAD R21, R0, 0x56, RZ ;  /* 0x0000005600157824 */ /* 0x000fc600078e02ff */
[-C--:B------:R-:W-:Y:S02]  /*1240*/  LEA.HI.X.SX32 R7, R23, R27.reuse, 0x1, P4 ;  /* 0x0000001b17077211 */ /* 0x080fe400020f0eff */
[-C--:B-1----:R-:W-:Y:S01]  /*1250*/  IADD3 R10, P3, R28, R26.reuse, RZ ;  /* 0x0000001a1c0a7210 */ /* 0x082fe20007f7e0ff */
[----:B------:R0:W-:Y:S01]  /*1260*/  STL.64 [R1+0x9c8], R2 ;  /* 0x0009c80201007387 */ /* 0x0001e20000100a00 */
[----:B------:R-:W-:Y:S02]  /*1270*/  IMAD R23, R0, 0xac, RZ ;  /* 0x000000ac00177824 */ /* 0x000fe400078e02ff */
[-C--:B------:R-:W-:Y:S01]  /*1280*/  LEA.HI.X.SX32 R11, R14, R27.reuse, 0x1, P3 ;  /* 0x0000001b0e0b7211 */ /* 0x080fe200018f0eff */
[----:B------:R1:W-:Y:S01]  /*1290*/  STL.64 [R1+0x888], R6 ;  /* 0x0008880601007387 */ /* 0x0003e20000100a00 */
[-C--:B------:R-:W-:Y:S01]  /*12a0*/  LEA.HI.X.SX32 R5, R28, R27.reuse, 0x1, P1 ;  /* 0x0000001b1c057211 */ /* 0x080fe200008f0eff */
[----:B------:R-:W-:Y:S02]  /*12b0*/  IMAD R14, R0, 0x2b, RZ ;  /* 0x0000002b000e7824 */ /* 0x000fe400078e02ff */
[----:B------:R2:W-:Y:S01]  /*12c0*/  STL.64 [R1+0x630], R10 ;  /* 0x0006300a01007387 */ /* 0x0005e20000100a00 */
[-C--:B0-----:R-:W-:Y:S01]  /*12d0*/  IADD3 R2, P2, R18, R26.reuse, RZ ;  /* 0x0000001a12027210 */ /* 0x081fe20007f5e0ff */
[C---:B------:R-:W-:Y:S01]  /*12e0*/  IMAD R18, R0.reuse, 0x158, RZ ;  /* 0x0000015800127824 */ /* 0x040fe200078e02ff */
[-C--:B-1----:R-:W-:Y:S01]  /*12f0*/  IADD3 R6, P4, R21, R26.reuse, RZ ;  /* 0x0000001a15067210 */ /* 0x082fe20007f9e0ff */
[C---:B------:R-:W-:Y:S01]  /*1300*/  IMAD R12, R0.reuse, 0x2b0, RZ ;  /* 0x000002b0000c7824 */ /* 0x040fe200078e02ff */
[----:B------:R0:W-:Y:S01]  /*1310*/  STL.64 [R1+0x260], R4 ;  /* 0x0002600401007387 */ /* 0x0001e20000100a00 */
[----:B--2---:R-:W-:Y:S01]  /*1320*/  IADD3 R10, P3, R23, R26, RZ ;  /* 0x0000001a170a7210 */ /* 0x004fe20007f7e0ff */
[----:B------:R-:W-:Y:S01]  /*1330*/  IMAD R28, R0, 0x2e0, RZ ;  /* 0x000002e0001c7824 */ /* 0x000fe200078e02ff */
[-C--:B------:R-:W-:Y:S01]  /*1340*/  LEA.HI.X.SX32 R7, R14, R27.reuse, 0x1, P4 ;  /* 0x0000001b0e077211 */ /* 0x080fe200020f0eff */
[----:B------:R-:W-:Y:S01]  /*1350*/  IMAD R14, R0, 0x16, RZ ;  /* 0x00000016000e7824 */ /* 0x000fe200078e02ff */
[----:B------:R-:W-:-:S02]  /*1360*/  LEA.HI.X.SX32 R11, R21, R27, 0x1, P3 ;  /* 0x0000001b150b7211 */ /* 0x000fc400018f0eff */
[-C--:B------:R-:W-:Y:S02]  /*1370*/  IADD3 R12, P5, R12, R26.reuse, RZ ;  /* 0x0000001a0c0c7210 */ /* 0x080fe40007fbe0ff */
[----:B0-----:R-:W-:Y:S01]  /*1380*/  IADD3 R4, P1, R18, R26, RZ ;  /* 0x0000001a12047210 */ /* 0x001fe20007f3e0ff */
[----:B------:R0:W-:Y:S01]  /*1390*/  STL.64 [R1+0x9c0], R6 ;  /* 0x0009c00601007387 */ /* 0x0001e20000100a00 */
[----:B------:R-:W-:Y:S02]  /*13a0*/  IMAD R21, R0, 0x2c, RZ ;  /* 0x0000002c00157824 */ /* 0x000fe400078e02ff */
[-C--:B------:R-:W-:Y:S01]  /*13b0*/  LEA.HI.X.SX32 R5, R23, R27.reuse, 0x1, P1 ;  /* 0x0000001b17057211 */ /* 0x080fe200008f0eff */
[----:B------:R1:W-:Y:S01]  /*13c0*/  STL.64 [R1+0x880], R10 ;  /* 0x0008800a01007387 */ /* 0x0003e20000100a00 */
[----:B------:R-:W-:-:S03]  /*13d0*/  LEA.HI.X.SX32 R13, R18, R27, 0x1, P5 ;  /* 0x0000001b120d7211 */ /* 0x000fc600028f0eff */
[----:B------:R2:W-:Y:S01]  /*13e0*/  STL.64 [R1+0x618], R4 ;  /* 0x0006180401007387 */ /* 0x0005e20000100a00 */
[-C--:B0-----:R-:W-:Y:S01]  /*13f0*/  IADD3 R6, P4, R28, R26.reuse, RZ ;  /* 0x0000001a1c067210 */ /* 0x081fe20007f9e0ff */
[----:B------:R-:W-:Y:S01]  /*1400*/  IMAD R28, R0, 0xb, RZ ;  /* 0x0000000b001c7824 */ /* 0x000fe200078e02ff */
[-C--:B-1----:R-:W-:Y:S01]  /*1410*/  IADD3 R10, P3, R14, R26.reuse, RZ ;  /* 0x0000001a0e0a7210 */ /* 0x082fe20007f7e0ff */
[----:B------:R-:W-:Y:S01]  /*1420*/  IMAD R23, R0, 0x58, RZ ;  /* 0x0000005800177824 */ /* 0x000fe200078e02ff */
[----:B------:R0:W-:Y:S01]  /*1430*/  STL.64 [R1+0x248], R12 ;  /* 0x0002480c01007387 */ /* 0x0001e20000100a00 */
[----:B--2---:R-:W-:Y:S02]  /*1440*/  IADD3 R4, P1, R21, R26, RZ ;  /* 0x0000001a15047210 */ /* 0x004fe40007f3e0ff */
[-C--:B------:R-:W-:Y:S01]  /*1450*/  LEA.HI.X.SX32 R11, R28, R27.reuse, 0x1, P3 ;  /* 0x0000001b1c0b7211 */ /* 0x080fe200018f0eff */
[----:B------:R-:W-:Y:S01]  /*1460*/  IMAD R18, R0, 0x160, RZ ;  /* 0x0000016000127824 */ /* 0x000fe200078e02ff */
[----:B------:R-:W-:-:S02]  /*1470*/  LEA.HI.X.SX32 R5, R14, R27, 0x1, P1 ;  /* 0x0000001b0e057211 */ /* 0x000fc400008f0eff */
[-C--:B------:R-:W-:Y:S01]  /*1480*/  IADD3 R16, P5, R23, R26.reuse, RZ ;  /* 0x0000001a17107210 */ /* 0x080fe20007fbe0ff */
[C---:B0-----:R-:W-:Y:S01]  /*1490*/  IMAD R12, R0.reuse, 0xb0, RZ ;  /* 0x000000b0000c7824 */ /* 0x041fe200078e02ff */
[----:B------:R0:W-:Y:S02]  /*14a0*/  STL.64 [R1+0xac8], R10 ;  /* 0x000ac80a01007387 */ /* 0x0001e40000100a00 */
[----:B------:R-:W-:Y:S02]  /*14b0*/  LEA.HI.X.SX32 R17, R21, R27, 0x1, P5 ;  /* 0x0000001b15117211 */ /* 0x000fe400028f0eff */
[----:B------:R1:W-:Y:S01]  /*14c0*/  STL.64 [R1+0xa70], R4 ;  /* 0x000a700401007387 */ /* 0x0003e20000100a00 */
[----:B------:R-:W-:Y:S01]  /*14d0*/  IMAD R21, R0, 0x5a, RZ ;  /* 0x0000005a00157824 */ /* 0x000fe200078e02ff */
[-C--:B0-----:R-:W-:Y:S02]  /*14e0*/  IADD3 R10, P3, R12, R26.reuse, RZ ;  /* 0x0000001a0c0a7210 */ /* 0x081fe40007f7e0ff */
[----:B-1----:R-:W-:-:S02]  /*14f0*/  IADD3 R4, P1, R18, R26, RZ ;  /* 0x0000001a12047210 */ /* 0x002fc40007f3e0ff */
[-C--:B------:R-:W-:Y:S01]  /*1500*/  LEA.HI.X.SX32 R11, R23, R27.reuse, 0x1, P3 ;  /* 0x0000001b170b7211 */ /* 0x080fe200018f0eff */
[----:B------:R-:W-:Y:S01]  /*1510*/  IMAD R23, R0, 0xb4, RZ ;  /* 0x000000b400177824 */ /* 0x000fe200078e02ff */
[-C--:B------:R-:W-:Y:S01]  /*1520*/  LEA.HI.X.SX32 R5, R12, R27.reuse, 0x1, P1 ;  /* 0x0000001b0c057211 */ /* 0x080fe200008f0eff */
[----:B------:R-:W-:Y:S01]  /*1530*/  STL.64 [R1+0x9b8], R16 ;  /* 0x0009b81001007387 */ /* 0x000fe20000100a00 */
[----:B------:R-:W-:Y:S01]  /*1540*/  IMAD R12, R0, 0x2d, RZ ;  /* 0x0000002d000c7824 */ /* 0x000fe200078e02ff */
[----:B------:R-:W-:Y:S02]  /*1550*/  LEA.HI.X.SX32 R9, R18, R27, 0x1, P6 ;  /* 0x0000001b12097211 */ /* 0x000fe400030f0eff */
[----:B------:R0:W-:Y:S01]  /*1560*/  STL.64 [R1+0x870], R10 ;  /* 0x0008700a01007387 */ /* 0x0001e20000100a00 */
[----:B------:R-:W-:-:S03]  /*1570*/  IMAD R13, R0, 0x168, RZ ;  /* 0x00000168000d7824 */ /* 0x000fc600078e02ff */
[----:B------:R1:W-:Y:S01]  /*1580*/  STL.64 [R1+0x5f8], R4 ;  /* 0x0005f80401007387 */ /* 0x0003e20000100a00 */
[----:B------:R-:W-:Y:S01]  /*1590*/  IMAD R18, R0, 0x300, RZ ;  /* 0x0000030000127824 */ /* 0x000fe200078e02ff */
[-C--:B0-----:R-:W-:Y:S02]  /*15a0*/  IADD3 R10, P3, R21, R26.reuse, RZ ;  /* 0x0000001a150a7210 */ /* 0x081fe40007f7e0ff */
[----:B------:R0:W-:Y:S01]  /*15b0*/  STL.64 [R1+0x230], R8 ;  /* 0x0002300801007387 */ /* 0x0001e20000100a00 */
[-C--:B-1----:R-:W-:Y:S02]  /*15c0*/  IADD3 R4, P1, R23, R26.reuse, RZ ;  /* 0x0000001a17047210 */ /* 0x082fe40007f3e0ff */
[-C--:B------:R-:W-:Y:S01]  /*15d0*/  LEA.HI.X.SX32 R11, R12, R27.reuse, 0x1, P3 ;  /* 0x0000001b0c0b7211 */ /* 0x080fe200018f0eff */
[C---:B------:R-:W-:Y:S01]  /*15e0*/  IMAD R12, R0.reuse, 0x2e, RZ ;  /* 0x0000002e000c7824 */ /* 0x040fe200078e02ff */
[----:B------:R-:W-:Y:S02]  /*15f0*/  LEA.HI.X.SX32 R5, R21, R27, 0x1, P1 ;  /* 0x0000001b15057211 */ /* 0x000fe400008f0eff */
[----:B0-----:R-:W-:Y:S01]  /*1600*/  IADD3 R8, P6, R13, R26, RZ ;  /* 0x0000001a0d087210 */ /* 0x001fe20007fde0ff */
[----:B------:R0:W-:Y:S01]  /*1610*/  STL.64 [R1+0x9b0], R10 ;  /* 0x0009b00a01007387 */ /* 0x0001e20000100a00 */
[----:B------:R-:W-:-:S02]  /*1620*/  IMAD R21, R0, 0x5c, RZ ;  /* 0x0000005c00157824 */ /* 0x000fc400078e02ff */
[-C--:B------:R-:W-:Y:S01]  /*1630*/  LEA.HI.X.SX32 R9, R23, R27.reuse, 0x1, P6 ;  /* 0x0000001b17097211 */ /* 0x080fe200030f0eff */
[----:B------:R1:W-:Y:S01]  /*1640*/  STL.64 [R1+0x860], R4 ;  /* 0x0008600401007387 */ /* 0x0003e20000100a00 */
[-C--:B------:R-:W-:Y:S01]  /*1650*/  LEA.HI.X.SX32 R3, R13, R27.reuse, 0x1, P2 ;  /* 0x0000001b0d037211 */ /* 0x080fe200010f0eff */
[----:B------:R-:W-:Y:S01]  /*1660*/  IMAD R23, R0, 0xb8, RZ ;  /* 0x000000b800177824 */ /* 0x000fe200078e02ff */
[-C--:B0-----:R-:W-:Y:S01]  /*1670*/  IADD3 R10, P3, R18, R26.reuse, RZ ;  /* 0x0000001a120a7210 */ /* 0x081fe20007f7e0ff */
[----:B------:R-:W-:Y:S01]  /*1680*/  IMAD R18, R0, 0x17, RZ ;  /* 0x0000001700127824 */ /* 0x000fe200078e02ff */
[-C--:B-1----:R-:W-:Y:S01]  /*1690*/  IADD3 R4, P1, R12, R26.reuse, RZ ;  /* 0x0000001a0c047210 */ /* 0x082fe20007f3e0ff */
[----:B------:R0:W-:Y:S01]  /*16a0*/  STL.64 [R1+0x5e0], R8 ;  /* 0x0005e00801007387 */ /* 0x0001e20000100a00 */
[----:B------:R-:W-:Y:S02]  /*16b0*/  IMAD R28, R0, 0x170, RZ ;  /* 0x00000170001c7824 */ /* 0x000fe400078e02ff */
[----:B------:R-:W-:Y:S01]  /*16c0*/  LEA.HI.X.SX32 R5, R18, R27, 0x1, P1 ;  /* 0x0000001b12057211 */ /* 0x000fe200008f0eff */
[----:B------:R1:W-:Y:S01]  /*16d0*/  STL.64 [R1+0x218], R2 ;  /* 0x0002180201007387 */ /* 0x0003e20000100a00 */
[----:B------:R-:W-:Y:S01]  /*16e0*/  IMAD R18, R0, 0x310, RZ ;  /* 0x0000031000127824 */ /* 0x000fe200078e02ff */
[----:B0-----:R-:W-:-:S02]  /*16f0*/  IADD3 R8, P6, R21, R26, RZ ;  /* 0x0000001a15087210 */ /* 0x001fc40007fde0ff */
[----:B------:R0:W-:Y:S02]  /*1700*/  STL.64 [R1+0xa68], R4 ;  /* 0x000a680401007387 */ /* 0x0001e40000100a00 */
[-C--:B------:R-:W-:Y:S02]  /*1710*/  LEA.HI.X.SX32 R9, R12, R27.reuse, 0x1, P6 ;  /* 0x0000001b0c097211 */ /* 0x080fe400030f0eff */
[-C--:B-1----:R-:W-:Y:S01]  /*1720*/  IADD3 R2, P2, R23, R26.reuse, RZ ;  /* 0x0000001a17027210 */ /* 0x082fe20007f5e0ff */
[----:B------:R-:W-:Y:S02]  /*1730*/  IMAD R12, R0, 0x5e, RZ ;  /* 0x0000005e000c7824 */ /* 0x000fe400078e02ff */
[----:B------:R1:W-:Y:S01]  /*1740*/  STL.64 [R1+0x9a8], R8 ;  /* 0x0009a80801007387 */ /* 0x0003e20000100a00 */
[----:B------:R-:W-:Y:S02]  /*1750*/  LEA.HI.X.SX32 R3, R21, R27, 0x1, P2 ;  /* 0x0000001b15037211 */ /* 0x000fe400010f0eff */
[----:B0-----:R-:W-:-:S04]  /*1760*/  IADD3 R4, P1, R28, R26, RZ ;  /* 0x0000001a1c047210 */ /* 0x001fc80007f3e0ff */
[-C--:B------:R-:W-:Y:S02]  /*1770*/  LEA.HI.X.SX32 R5, R23, R27.reuse, 0x1, P1 ;  /* 0x0000001b17057211 */ /* 0x080fe400008f0eff */
[----:B-1----:R-:W-:Y:S01]  /*1780*/  IADD3 R8, P6, R18, R26, RZ ;  /* 0x0000001a12087210 */ /* 0x002fe20007fde0ff */
[C---:B------:R-:W-:Y:S01]  /*1790*/  IMAD R18, R0.reuse, 0xbc, RZ ;  /* 0x000000bc00127824 */ /* 0x040fe200078e02ff */
[----:B------:R0:W-:Y:S01]  /*17a0*/  STL.64 [R1+0x850], R2 ;  /* 0x0008500201007387 */ /* 0x0001e20000100a00 */
[----:B------:R-:W-:Y:S01]  /*17b0*/  IMAD R23, R0, 0x2f, RZ ;  /* 0x0000002f00177824 */ /* 0x000fe200078e02ff */
[----:B------:R-:W-:Y:S01]  /*17c0*/  LEA.HI.X.SX32 R7, R28, R27, 0x1, P4 ;  /* 0x0000001b1c077211 */ /* 0x000fe200020f0eff */
[C---:B------:R-:W-:Y:S01]  /*17d0*/  IMAD R21, R0.reuse, 0x178, RZ ;  /* 0x0000017800157824 */ /* 0x040fe200078e02ff */
[----:B------:R1:W-:Y:S01]  /*17e0*/  STL.64 [R1+0x5c0], R4 ;  /* 0x0005c00401007387 */ /* 0x0003e20000100a00 */
[----:B------:R-:W-:-:S03]  /*17f0*/  IMAD R14, R0, 0x2f0, RZ ;  /* 0x000002f0000e7824 */ /* 0x000fc600078e02ff */
[----:B------:R2:W-:Y:S01]  /*1800*/  STL.64 [R1+0x200], R6 ;  /* 0x0002000601007387 */ /* 0x0005e20000100a00 */
[-C--:B0-----:R-:W-:Y:S02]  /*1810*/  IADD3 R2, P2, R12, R26.reuse, RZ ;  /* 0x0000001a0c027210 */ /* 0x081fe40007f5e0ff */
[-C--:B-1----:R-:W-:Y:S02]  /*1820*/  IADD3 R4, P1, R18, R26.reuse, RZ ;  /* 0x0000001a12047210 */ /* 0x082fe40007f3e0ff */
[-C--:B------:R-:W-:Y:S01]  /*1830*/  LEA.HI.X.SX32 R3, R23, R27.reuse, 0x1, P2 ;  /* 0x0000001b17037211 */ /* 0x080fe200010f0eff */
[----:B------:R-:W-:Y:S01]  /*1840*/  IMAD R23, R0, 0x6, RZ ;  /* 0x0000000600177824 */ /* 0x000fe200078e02ff */
[-C--:B--2---:R-:W-:Y:S02]  /*1850*/  IADD3 R6, P4, R21, R26.reuse, RZ ;  /* 0x0000001a15067210 */ /* 0x084fe40007f9e0ff */
[-C--:B------:R-:W-:Y:S01]  /*1860*/  LEA.HI.X.SX32 R5, R12, R27.reuse, 0x1, P1 ;  /* 0x0000001b0c057211 */ /* 0x080fe200008f0eff */
[----:B------:R-:W-:Y:S01]  /*1870*/  IMAD R28, R0, 0x320, RZ ;  /* 0x00000320001c7824 */ /* 0x000fe200078e02ff */
[----:B------:R0:W-:Y:S01]  /*1880*/  STL.64 [R1+0x9a0], R2 ;  /* 0x0009a00201007387 */ /* 0x0001e20000100a00 */
[----:B------:R-:W-:Y:S01]  /*1890*/  LEA.HI.X.SX32 R7, R18, R27, 0x1, P4 ;  /* 0x0000001b12077211 */ /* 0x000fe200020f0eff */
[----:B------:R-:W-:Y:S01]  /*18a0*/  IMAD R18, R0, 0x3, RZ ;  /* 0x0000000300127824 */ /* 0x000fe200078e02ff */
[----:B------:R-:W-:Y:S01]  /*18b0*/  IADD3 R14, P5, R14, R26, RZ ;  /* 0x0000001a0e0e7210 */ /* 0x000fe20007fbe0ff */
[----:B------:R1:W-:Y:S01]  /*18c0*/  STL.64 [R1+0x848], R4 ;  /* 0x0008480401007387 */ /* 0x0003e20000100a00 */
[----:B------:R-:W-:-:S02]  /*18d0*/  IMAD R13, R0, 0xc, RZ ;  /* 0x0000000c000d7824 */ /* 0x000fc400078e02ff */
[----:B------:R-:W-:Y:S01]  /*18e0*/  LEA.HI.X.SX32 R15, R21, R27, 0x1, P5 ;  /* 0x0000001b150f7211 */ /* 0x000fe200028f0eff */
[----:B------:R-:W-:Y:S01]  /*18f0*/  IMAD R21, R0, 0x30, RZ ;  /* 0x0000003000157824 */ /* 0x000fe200078e02ff */
[-C--:B0-----:R-:W-:Y:S02]  /*1900*/  IADD3 R2, P2, R28, R26.reuse, RZ ;  /* 0x0000001a1c027210 */ /* 0x081fe40007f5e0ff */
[----:B-1----:R-:W-:Y:S01]  /*1910*/  IADD3 R4, P1, R23, R26, RZ ;  /* 0x0000001a17047210 */ /* 0x002fe20007f3e0ff */
[----:B------:R-:W-:-:S03]  /*1920*/  IMAD R28, R0, 0x18, RZ ;  /* 0x00000018001c7824 */ /* 0x000fc600078e02ff */
[----:B------:R-:W-:Y:S01]  /*1930*/  LEA.HI.X.SX32 R5, R18, R27, 0x1, P1 ;  /* 0x0000001b12057211 */ /* 0x000fe200008f0eff */
[----:B------:R0:W-:Y:S04]  /*1940*/  STL.64 [R1+0x5a8], R6 ;  /* 0x0005a80601007387 */ /* 0x0001e80000100a00 */
[----:B------:R1:W-:Y:S04]  /*1950*/  STL.64 [R1+0x1e8], R14 ;  /* 0x0001e80e01007387 */ /* 0x0003e80000100a00 */
[----:B------:R2:W-:Y:S01]  /*1960*/  STL.64 [R1+0xb08], R4 ;  /* 0x000b080401007387 */ /* 0x0005e20000100a00 */
[----:B0-----:R-:W-:-:S02]  /*1970*/  IADD3 R6, P4, R13, R26, RZ ;  /* 0x0000001a0d067210 */ /* 0x001fc40007f9e0ff */
[-C--:B-1----:R-:W-:Y:S01]  /*1980*/  IADD3 R14, P5, R28, R26.reuse, RZ ;  /* 0x0000001a1c0e7210 */ /* 0x082fe20007fbe0ff */
[C---:B------:R-:W-:Y:S01]  /*1990*/  IMAD R18, R0.reuse, 0x60, RZ ;  /* 0x0000006000127824 */ /* 0x040fe200078e02ff */
[-C--:B------:R-:W-:Y:S02]  /*19a0*/  LEA.HI.X.SX32 R7, R23, R27.reuse, 0x1, P4 ;  /* 0x0000001b17077211 */ /* 0x080fe400020f0eff */
[-C--:B--2---:R-:W-:Y:S01]  /*19b0*/  IADD3 R4, P1, R21, R26.reuse, RZ ;  /* 0x0000001a15047210 */ /* 0x084fe20007f3e0ff */
[C---:B------:R-:W-:Y:S01]  /*19c0*/  IMAD R23, R0.reuse, 0xc0, RZ ;  /* 0x000000c000177824 */ /* 0x040fe200078e02ff */
[-C--:B------:R-:W-:Y:S01]  /*19d0*/  LEA.HI.X.SX32 R15, R13, R27.reuse, 0x1, P5 ;  /* 0x0000001b0d0f7211 */ /* 0x080fe200028f0eff */
[----:B------:R-:W-:Y:S01]  /*19e0*/  IMAD R12, R0, 0x180, RZ ;  /* 0x00000180000c7824 */ /* 0x000fe200078e02ff */
[----:B------:R-:W-:Y:S01]  /*19f0*/  LEA.HI.X.SX32 R5, R28, R27, 0x1, P1 ;  /* 0x0000001b1c057211 */ /* 0x000fe200008f0eff */
[----:B------:R0:W-:Y:S04]  /*1a00*/  STL.64 [R1+0xaf0], R6 ;  /* 0x000af00601007387 */ /* 0x0001e80000100a00 */
[----:B------:R1:W-:Y:S04]  /*1a10*/  STL.64 [R1+0xac0], R14 ;  /* 0x000ac00e01007387 */ /* 0x0003e80000100a00 */
[----:B------:R2:W-:Y:S01]  /*1a20*/  STL.64 [R1+0xa60], R4 ;  /* 0x000a600401007387 */ /* 0x0005e20000100a00 */
[----:B0-----:R-:W-:-:S02]  /*1a30*/  IADD3 R6, P4, R18, R26, RZ ;  /* 0x0000001a12067210 */ /* 0x001fc40007f9e0ff */
[-C--:B-1----:R-:W-:Y:S02]  /*1a40*/  IADD3 R14, P5, R23, R26.reuse, RZ ;  /* 0x0000001a170e7210 */ /* 0x082fe40007fbe0ff */
[-C--:B------:R-:W-:Y:S02]  /*1a50*/  LEA.HI.X.SX32 R7, R21, R27.reuse, 0x1, P4 ;  /* 0x0000001b15077211 */ /* 0x080fe400020f0eff */
[-C--:B--2---:R-:W-:Y:S01]  /*1a60*/  IADD3 R4, P1, R12, R26.reuse, RZ ;  /* 0x0000001a0c047210 */ /* 0x084fe20007f3e0ff */
[----:B------:R-:W-:Y:S01]  /*1a70*/  IMAD R21, R0, 0x62, RZ ;  /* 0x0000006200157824 */ /* 0x000fe200078e02ff */
[-C--:B------:R-:W-:Y:S01]  /*1a80*/  LEA.HI.X.SX32 R15, R18, R27.reuse, 0x1, P5 ;  /* 0x0000001b120f7211 */ /* 0x080fe200028f0eff */
[C---:B------:R-:W-:Y:S01]  /*1a90*/  IMAD R18, R0.reuse, 0xc4, RZ ;  /* 0x000000c400127824 */ /* 0x040fe200078e02ff */
[----:B------:R-:W-:Y:S01]  /*1aa0*/  LEA.HI.X.SX32 R5, R23, R27, 0x1, P1 ;  /* 0x0000001b17057211 */ /* 0x000fe200008f0eff */
[----:B------:R-:W-:Y:S01]  /*1ab0*/  STL.64 [R1+0x998], R6 ;  /* 0x0009980601007387 */ /* 0x000fe20000100a00 */
[----:B------:R-:W-:Y:S01]  /*1ac0*/  IMAD R23, R0, 0x31, RZ ;  /* 0x0000003100177824 */ /* 0x000fe200078e02ff */
[----:B------:R-:W-:-:S02]  /*1ad0*/  IADD3 R16, P5, R21, R26, RZ ;  /* 0x0000001a15107210 */ /* 0x000fc40007fbe0ff */
[----:B------:R0:W-:Y:S01]  /*1ae0*/  STL.64 [R1+0x838], R14 ;  /* 0x0008380e01007387 */ /* 0x0001e20000100a00 */
[----:B------:R-:W-:-:S03]  /*1af0*/  LEA.HI.X.SX32 R11, R12, R27, 0x1, P3 ;  /* 0x0000001b0c0b7211 */ /* 0x000fc600018f0eff */
[----:B------:R1:W-:Y:S01]  /*1b00*/  STL.64 [R1+0x588], R4 ;  /* 0x0005880401007387 */ /* 0x0003e20000100a00 */
[----:B------:R-:W-:Y:S01]  /*1b10*/  LEA.HI.X.SX32 R17, R23, R27, 0x1, P5 ;  /* 0x0000001b17117211 */ /* 0x000fe200028f0eff */
[C---:B------:R-:W-:Y:S02]  /*1b20*/  IMAD R23, R0.reuse, 0x32, RZ ;  /* 0x0000003200177824 */ /* 0x040fe400078e02ff */
[----:B0-----:R-:W-:Y:S01]  /*1b30*/  IMAD R15, R0, 0x188, RZ ;  /* 0x00000188000f7824 */ /* 0x001fe200078e02ff */
[----:B-1----:R-:W-:-:S04]  /*1b40*/  IADD3 R4, P1, R18, R26, RZ ;  /* 0x0000001a12047210 */ /* 0x002fc80007f3e0ff */
[----:B------:R-:W-:Y:S02]  /*1b50*/  IADD3 R12, P3, R15, R26, RZ ;  /* 0x0000001a0f0c7210 */ /* 0x000fe40007f7e0ff */
[-C--:B------:R-:W-:Y:S01]  /*1b60*/  LEA.HI.X.SX32 R5, R21, R27.reuse, 0x1, P1 ;  /* 0x0000001b15057211 */ /* 0x080fe200008f0eff */
[----:B------:R-:W-:Y:S01]  /*1b70*/  STL.64 [R1+0x1d0], R10 ;  /* 0x0001d00a01007387 */ /* 0x000fe20000100a00 */
[----:B------:R-:W-:Y:S01]  /*1b80*/  IMAD R28, R0, 0x330, RZ ;  /* 0x00000330001c7824 */ /* 0x000fe200078e02ff */
[----:B------:R-:W-:Y:S01]  /*1b90*/  LEA.HI.X.SX32 R13, R18, R27, 0x1, P3 ;  /* 0x0000001b120d7211 */ /* 0x000fe200018f0eff */
[C---:B------:R-:W-:Y:S01]  /*1ba0*/  IMAD R18, R0.reuse, 0x19, RZ ;  /* 0x0000001900127824 */ /* 0x040fe200078e02ff */
[----:B------:R-:W-:Y:S01]  /*1bb0*/  STL.64 [R1+0x990], R16 ;  /* 0x0009901001007387 */ /* 0x000fe20000100a00 */
[----:B------:R-:W-:-:S03]  /*1bc0*/  IMAD R21, R0, 0x64, RZ ;  /* 0x0000006400157824 */ /* 0x000fc600078e02ff */
[----:B------:R0:W-:Y:S01]  /*1bd0*/  STL.64 [R1+0x828], R4 ;  /* 0x0008280401007387 */ /* 0x0001e20000100a00 */
[-C--:B------:R-:W-:Y:S01]  /*1be0*/  IADD3 R6, P4, R28, R26.reuse, RZ ;  /* 0x0000001a1c067210 */ /* 0x080fe20007f9e0ff */
[C---:B------:R-:W-:Y:S01]  /*1bf0*/  IMAD R28, R0.reuse, 0xc8, RZ ;  /* 0x000000c8001c7824 */ /* 0x040fe200078e02ff */
[----:B------:R-:W-:Y:S01]  /*1c00*/  LEA.HI.X.SX32 R9, R15, R27, 0x1, P6 ;  /* 0x0000001b0f097211 */ /* 0x000fe200030f0eff */
[----:B------:R1:W-:Y:S01]  /*1c10*/  STL.64 [R1+0x570], R12 ;  /* 0x0005700c01007387 */ /* 0x0003e20000100a00 */
[----:B------:R-:W-:Y:S01]  /*1c20*/  IMAD R14, R0, 0x190, RZ ;  /* 0x00000190000e7824 */ /* 0x000fe200078e02ff */
[----:B0-----:R-:W-:-:S04]  /*1c30*/  IADD3 R4, P1, R23, R26, RZ ;  /* 0x0000001a17047210 */ /* 0x001fc80007f3e0ff */
[-C--:B------:R-:W-:Y:S02]  /*1c40*/  LEA.HI.X.SX32 R5, R18, R27.reuse, 0x1, P1 ;  /* 0x0000001b12057211 */ /* 0x080fe400008f0eff */
[-C--:B-1----:R-:W-:Y:S01]  /*1c50*/  IADD3 R12, P3, R21, R26.reuse, RZ ;  /* 0x0000001a150c7210 */ /* 0x082fe20007f7e0ff */
[----:B------:R0:W-:Y:S01]  /*1c60*/  STL.64 [R1+0x1b8], R8 ;  /* 0x0001b80801007387 */ /* 0x0001e20000100a00 */
[C---:B------:R-:W-:Y:S02]  /*1c70*/  IMAD R18, R0.reuse, 0x350, RZ ;  /* 0x0000035000127824 */ /* 0x040fe400078e02ff */
[-C--:B------:R-:W-:Y:S01]  /*1c80*/  LEA.HI.X.SX32 R13, R23, R27.reuse, 0x1, P3 ;  /* 0x0000001b170d7211 */ /* 0x080fe200018f0eff */
[----:B------:R1:W-:Y:S01]  /*1c90*/  STL.64 [R1+0xa58], R4 ;  /* 0x000a580401007387 */ /* 0x0003e20000100a00 */
[----:B------:R-:W-:Y:S01]  /*1ca0*/  IMAD R23, R0, 0x66, RZ ;  /* 0x0000006600177824 */ /* 0x000fe200078e02ff */
[----:B------:R-:W-:Y:S02]  /*1cb0*/  LEA.HI.X.SX32 R3, R14, R27, 0x1, P2 ;  /* 0x0000001b0e037211 */ /* 0x000fe400010f0eff */
[----:B0-----:R-:W-:-:S02]  /*1cc0*/  IADD3 R8, P6, R28, R26, RZ ;  /* 0x0000001a1c087210 */ /* 0x001fc40007fde0ff */
[-C--:B-1----:R-:W-:Y:S01]  /*1cd0*/  IADD3 R4, P1, R14, R26.reuse, RZ ;  /* 0x0000001a0e047210 */ /* 0x082fe20007f3e0ff */
[----:B------:R0:W-:Y:S01]  /*1ce0*/  STL.64 [R1+0x988], R12 ;  /* 0x0009880c01007387 */ /* 0x0001e20000100a00 */
[-C--:B------:R-:W-:Y:S01]  /*1cf0*/  LEA.HI.X.SX32 R9, R21, R27.reuse, 0x1, P6 ;  /* 0x0000001b15097211 */ /* 0x080fe200030f0eff */
[----:B------:R-:W-:Y:S01]  /*1d00*/  IMAD R21, R0, 0xcc, RZ ;  /* 0x000000cc00157824 */ /* 0x000fe200078e02ff */
[----:B------:R-:W-:Y:S01]  /*1d10*/  LEA.HI.X.SX32 R5, R28, R27, 0x1, P1 ;  /* 0x0000001b1c057211 */ /* 0x000fe200008f0eff */
[----:B------:R-:W-:Y:S02]  /*1d20*/  IMAD R28, R0, 0x33, RZ ;  /* 0x00000033001c7824 */ /* 0x000fe400078e02ff */
[----:B------:R1:W-:Y:S01]  /*1d30*/  STL.64 [R1+0x818], R8 ;  /* 0x0008180801007387 */ /* 0x0003e20000100a00 */
[-C--:B0-----:R-:W-:Y:S01]  /*1d40*/  IADD3 R12, P3, R18, R26.reuse, RZ ;  /* 0x0000001a120c7210 */ /* 0x081fe20007f7e0ff */
[----:B------:R-:W-:Y:S02]  /*1d50*/  IMAD R18, R0, 0x198, RZ ;  /* 0x0000019800127824 */ /* 0x000fe400078e02ff */
[----:B------:R0:W-:Y:S01]  /*1d60*/  STL.64 [R1+0x550], R4 ;  /* 0x0005500401007387 */ /* 0x0001e20000100a00 */
[----:B-1----:R-:W-:-:S03]  /*1d70*/  IADD3 R8, P6, R23, R26, RZ ;  /* 0x0000001a17087210 */ /* 0x002fc60007fde0ff */
[----:B------:R1:W-:Y:S01]  /*1d80*/  STL.64 [R1+0x1a0], R2 ;  /* 0x0001a00201007387 */ /* 0x0003e20000100a00 */
[-C--:B------:R-:W-:Y:S02]  /*1d90*/  LEA.HI.X.SX32 R9, R28, R27.reuse, 0x1, P6 ;  /* 0x0000001b1c097211 */ /* 0x080fe400030f0eff */
[-C--:B0-----:R-:W-:Y:S01]  /*1da0*/  IADD3 R4, P1, R21, R26.reuse, RZ ;  /* 0x0000001a15047210 */ /* 0x081fe20007f3e0ff */
[----:B------:R-:W-:Y:S01]  /*1db0*/  IMAD R28, R0, 0x1a, RZ ;  /* 0x0000001a001c7824 */ /* 0x000fe200078e02ff */
[----:B-1----:R-:W-:Y:S02]  /*1dc0*/  IADD3 R2, P2, R18, R26, RZ ;  /* 0x0000001a12027210 */ /* 0x002fe40007f5e0ff */
[-C--:B------:R-:W-:Y:S01]  /*1dd0*/  LEA.HI.X.SX32 R5, R23, R27.reuse, 0x1, P1 ;  /* 0x0000001b17057211 */ /* 0x080fe200008f0eff */
[C---:B------:R-:W-:Y:S01]  /*1de0*/  IMAD R23, R0.reuse, 0x34, RZ ;  /* 0x0000003400177824 */ /* 0x040fe200078e02ff */
[----:B------:R-:W-:Y:S01]  /*1df0*/  LEA.HI.X.SX32 R3, R21, R27, 0x1, P2 ;  /* 0x0000001b15037211 */ /* 0x000fe200010f0eff */
[----:B------:R-:W-:Y:S01]  /*1e00*/  STL.64 [R1+0x980], R8 ;  /* 0x0009800801007387 */ /* 0x000fe20000100a00 */
[----:B------:R-:W-:-:S02]  /*1e10*/  IMAD R15, R0, 0xd, RZ ;  /* 0x0000000d000f7824 */ /* 0x000fc400078e02ff */
[----:B------:R-:W-:Y:S01]  /*1e20*/  IMAD R14, R0, 0x360, RZ ;  /* 0x00000360000e7824 */ /* 0x000fe200078e02ff */
[----:B------:R0:W-:Y:S01]  /*1e30*/  STL.64 [R1+0x810], R4 ;  /* 0x0008100401007387 */ /* 0x0001e20000100a00 */
[----:B------:R-:W-:-:S03]  /*1e40*/  LEA.HI.X.SX32 R7, R18, R27, 0x1, P4 ;  /* 0x0000001b12077211 */ /* 0x000fc600020f0eff */
[----:B------:R1:W-:Y:S01]  /*1e50*/  STL.64 [R1+0x538], R2 ;  /* 0x0005380201007387 */ /* 0x0003e20000100a00 */
[C---:B------:R-:W-:Y:S02]  /*1e60*/  IMAD R21, R0.reuse, 0x68, RZ ;  /* 0x0000006800157824 */ /* 0x040fe400078e02ff */
[----:B------:R-:W-:Y:S01]  /*1e70*/  IMAD R18, R0, 0xd0, RZ ;  /* 0x000000d000127824 */ /* 0x000fe200078e02ff */
[-C--:B0-----:R-:W-:Y:S02]  /*1e80*/  IADD3 R4, P1, R28, R26.reuse, RZ ;  /* 0x0000001a1c047210 */ /* 0x081fe40007f3e0ff */
[-C--:B-1----:R-:W-:Y:S02]  /*1e90*/  IADD3 R2, P2, R23, R26.reuse, RZ ;  /* 0x0000001a17027210 */ /* 0x082fe40007f5e0ff */
[-C--:B------:R-:W-:Y:S02]  /*1ea0*/  LEA.HI.X.SX32 R5, R15, R27.reuse, 0x1, P1 ;  /* 0x0000001b0f057211 */ /* 0x080fe400008f0eff */
[-C--:B------:R-:W-:Y:S01]  /*1eb0*/  IADD3 R8, P6, R14, R26.reuse, RZ ;  /* 0x0000001a0e087210 */ /* 0x080fe20007fde0ff */
[----:B------:R-:W-:Y:S01]  /*1ec0*/  IMAD R14, R0, 0x1a0, RZ ;  /* 0x000001a0000e7824 */ /* 0x000fe200078e02ff */
[----:B------:R-:W-:Y:S01]  /*1ed0*/  LEA.HI.X.SX32 R3, R28, R27, 0x1, P2 ;  /* 0x0000001b1c037211 */ /* 0x000fe200010f0eff */
[----:B------:R-:W-:Y:S01]  /*1ee0*/  IMAD R10, R0, 0x340, RZ ;  /* 0x00000340000a7824 */ /* 0x000fe200078e02ff */
[----:B------:R0:W-:Y:S04]  /*1ef0*/  STL.64 [R1+0x188], R6 ;  /* 0x0001880601007387 */ /* 0x0001e80000100a00 */
[----:B------:R1:W-:Y:S01]  /*1f00*/  STL.64 [R1+0xab8], R4 ;  /* 0x000ab80401007387 */ /* 0x0003e20000100a00 */
[----:B------:R-:W-:-:S03]  /*1f10*/  IADD3 R10, P5, R10, R26, RZ ;  /* 0x0000001a0a0a7210 */ /* 0x000fc60007fbe0ff */
[----:B------:R2:W-:Y:S01]  /*1f20*/  STL.64 [R1+0xa50], R2 ;  /* 0x000a500201007387 */ /* 0x0005e20000100a00 */
[-C--:B0-----:R-:W-:Y:S02]  /*1f30*/  IADD3 R6, P4, R21, R26.reuse, RZ ;  /* 0x0000001a15067210 */ /* 0x081fe40007f9e0ff */
[-C--:B-1----:R-:W-:Y:S02]  /*1f40*/  IADD3 R4, P1, R18, R26.reuse, RZ ;  /* 0x0000001a12047210 */ /* 0x082fe40007f3e0ff */
[-C--:B------:R-:W-:Y:S02]  /*1f50*/  LEA.HI.X.SX32 R7, R23, R27.reuse, 0x1, P4 ;  /* 0x0000001b17077211 */ /* 0x080fe400020f0eff */
[----:B--2---:R-:W-:Y:S01]  /*1f60*/  IADD3 R2, P2, R14, R26, RZ ;  /* 0x0000001a0e027210 */ /* 0x004fe20007f5e0ff */
[C---:B------:R-:W-:Y:S01]  /*1f70*/  IMAD R23, R0.reuse, 0x6a, RZ ;  /* 0x0000006a00177824 */ /* 0x040fe200078e02ff */
[-C--:B------:R-:W-:Y:S01]  /*1f80*/  LEA.HI.X.SX32 R5, R21, R27.reuse, 0x1, P1 ;  /* 0x0000001b15057211 */ /* 0x080fe200008f0eff */
[----:B------:R-:W-:Y:S01]  /*1f90*/  IMAD R21, R0, 0xd4, RZ ;  /* 0x000000d400157824 */ /* 0x000fe200078e02ff */
[-C--:B------:R-:W-:Y:S01]  /*1fa0*/  LEA.HI.X.SX32 R3, R18, R27.reuse, 0x1, P2 ;  /* 0x0000001b12037211 */ /* 0x080fe200010f0eff */
[----:B------:R-:W-:Y:S01]  /*1fb0*/  IMAD R15, R0, 0x1a8, RZ ;  /* 0x000001a8000f7824 */ /* 0x000fe200078e02ff */
[----:B------:R-:W-:Y:S01]  /*1fc0*/  LEA.HI.X.SX32 R11, R14, R27, 0x1, P5 ;  /* 0x0000001b0e0b7211 */ /* 0x000fe200028f0eff */
[----:B------:R-:W-:Y:S01]  /*1fd0*/  STL.64 [R1+0x978], R6 ;  /* 0x0009780601007387 */ /* 0x000fe20000100a00 */
[----:B------:R-:W-:-:S03]  /*1fe0*/  IMAD R18, R0, 0x35, RZ ;  /* 0x0000003500127824 */ /* 0x000fc600078e02ff */
[----:B------:R0:W-:Y:S04]  /*1ff0*/  STL.64 [R1+0x800], R4 ;  /* 0x0008000401007387 */ /* 0x0001e80000100a00 */
[----:B------:R1:W-:Y:S04]  /*2000*/  STL.64 [R1+0x518], R2 ;  /* 0x0005180201007387 */ /* 0x0003e80000100a00 */
[----:B------:R2:W-:Y:S01]  /*2010*/  STL.64 [R1+0x170], R10 ;  /* 0x0001700a01007387 */ /* 0x0005e20000100a00 */
[-C--:B0-----:R-:W-:Y:S02]  /*2020*/  IADD3 R4, P1, R23, R26.reuse, RZ ;  /* 0x0000001a17047210 */ /* 0x081fe40007f3e0ff */
[----:B-1----:R-:W-:-:S02]  /*2030*/  IADD3 R2, P2, R21, R26, RZ ;  /* 0x0000001a15027210 */ /* 0x002fc40007f5e0ff */
[-C--:B------:R-:W-:Y:S02]  /*2040*/  LEA.HI.X.SX32 R5, R18, R27.reuse, 0x1, P1 ;  /* 0x0000001b12057211 */ /* 0x080fe400008f0eff */
[-C--:B--2---:R-:W-:Y:S01]  /*2050*/  IADD3 R10, P5, R15, R26.reuse, RZ ;  /* 0x0000001a0f0a7210 */ /* 0x084fe20007fbe0ff */
[C---:B------:R-:W-:Y:S01]  /*2060*/  IMAD R28, R0.reuse, 0x370, RZ ;  /* 0x00000370001c7824 */ /* 0x040fe200078e02ff */
[-C--:B------:R-:W-:Y:S01]  /*2070*/  LEA.HI.X.SX32 R3, R23, R27.reuse, 0x1, P2 ;  /* 0x0000001b17037211 */ /* 0x080fe200010f0eff */
[C---:B------:R-:W-:Y:S01]  /*2080*/  IMAD R18, R0.reuse, 0x36, RZ ;  /* 0x0000003600127824 */ /* 0x040fe200078e02ff */
[-C--:B------:R-:W-:Y:S01]  /*2090*/  LEA.HI.X.SX32 R11, R21, R27.reuse, 0x1, P5 ;  /* 0x0000001b150b7211 */ /* 0x080fe200028f0eff */
[C---:B------:R-:W-:Y:S01]  /*20a0*/  IMAD R23, R0.reuse, 0x6c, RZ ;  /* 0x0000006c00177824 */ /* 0x040fe200078e02ff */
[----:B------:R0:W-:Y:S01]  /*20b0*/  STL.64 [R1+0x970], R4 ;  /* 0x0009700401007387 */ /* 0x0001e20000100a00 */
[----:B------:R-:W-:Y:S01]  /*20c0*/  IMAD R14, R0, 0x3fe, RZ ;  /* 0x000003fe000e7824 */ /* 0x000fe200078e02ff */
[----:B------:R-:W-:Y:S01]  /*20d0*/  IADD3 R6, P4, R28, R26, RZ ;  /* 0x0000001a1c067210 */ /* 0x000fe20007f9e0ff */
[C---:B------:R-:W-:Y:S01]  /*20e0*/  IMAD R21, R0.reuse, 0x1b, RZ ;  /* 0x0000001b00157824 */ /* 0x040fe200078e02ff */
[----:B------:R1:W-:Y:S01]  /*20f0*/  STL.64 [R1+0x7f0], R2 ;  /* 0x0007f00201007387 */ /* 0x0003e20000100a00 */
[----:B------:R-:W-:Y:S01]  /*2100*/  LEA.HI.X.SX32 R13, R15, R27, 0x1, P3 ;  /* 0x0000001b0f0d7211 */ /* 0x000fe200018f0eff */
[----:B------:R-:W-:-:S02]  /*2110*/  IMAD R28, R0, 0xd8, RZ ;  /* 0x000000d8001c7824 */ /* 0x000fc400078e02ff */
[----:B------:R2:W-:Y:S01]  /*2120*/  STL.64 [R1+0x500], R10 ;  /* 0x0005000a01007387 */ /* 0x0005e20000100a00 */
[-C--:B0-----:R-:W-:Y:S02]  /*2130*/  IADD3 R4, P1, R14, R26.reuse, RZ ;  /* 0x0000001a0e047210 */ /* 0x081fe40007f3e0ff */
[-C--:B-1----:R-:W-:Y:S02]  /*2140*/  IADD3 R2, P2, R18, R26.reuse, RZ ;  /* 0x0000001a12027210 */ /* 0x082fe40007f5e0ff */
[----:B--2---:R-:W-:Y:S01]  /*2150*/  IADD3 R10, P5, R23, R26, RZ ;  /* 0x0000001a170a7210 */ /* 0x004fe20007fbe0ff */
[----:B------:R-:W-:Y:S01]  /*2160*/  IMAD R14, R0, 0x1b0, RZ ;  /* 0x000001b0000e7824 */ /* 0x000fe200078e02ff */
[-C--:B------:R-:W-:Y:S01]  /*2170*/  LEA.HI.X.SX32 R3, R21, R27.reuse, 0x1, P2 ;  /* 0x0000001b15037211 */ /* 0x080fe200010f0eff */
[----:B------:R0:W-:Y:S01]  /*2180*/  STL.64 [R1+0x158], R12 ;  /* 0x0001580c01007387 */ /* 0x0001e20000100a00 */
[----:B------:R-:W-:-:S03]  /*2190*/  LEA.HI.X.SX32 R11, R18, R27, 0x1, P5 ;  /* 0x0000001b120b7211 */ /* 0x000fc600028f0eff */
[----:B------:R1:W-:Y:S01]  /*21a0*/  STL.64 [R1+0xa48], R2 ;  /* 0x000a480201007387 */ /* 0x0003e20000100a00 */
[----:B------:R-:W-:-:S03]  /*21b0*/  IMAD R21, R0, 0x380, RZ ;  /* 0x0000038000157824 */ /* 0x000fc600078e02ff */
[----:B------:R2:W-:Y:S01]  /*21c0*/  STL.64 [R1+0x968], R10 ;  /* 0x0009680a01007387 */ /* 0x0005e20000100a00 */
[-C--:B0-----:R-:W-:Y:S02]  /*21d0*/  IADD3 R12, P3, R28, R26.reuse, RZ ;  /* 0x0000001a1c0c7210 */ /* 0x081fe40007f7e0ff */
[-C--:B-1----:R-:W-:Y:S02]  /*21e0*/  IADD3 R2, P2, R14, R26.reuse, RZ ;  /* 0x0000001a0e027210 */ /* 0x082fe40007f5e0ff */
[-C--:B------:R-:W-:Y:S01]  /*21f0*/  LEA.HI.X.SX32 R13, R23, R27.reuse, 0x1, P3 ;  /* 0x0000001b170d7211 */ /* 0x080fe200018f0eff */
[----:B--2---:R-:W-:Y:S01]  /*2200*/  IMAD R10, R0, 0x6e, RZ ;  /* 0x0000006e000a7824 */ /* 0x004fe200078e02ff */
[-C--:B------:R-:W-:Y:S01]  /*2210*/  LEA.HI.X.SX32 R3, R28, R27.reuse, 0x1, P2 ;  /* 0x0000001b1c037211 */ /* 0x080fe200010f0eff */
[C---:B------:R-:W-:Y:S02]  /*2220*/  IMAD R28, R0.reuse, 0x37, RZ ;  /* 0x00000037001c7824 */ /* 0x040fe400078e02ff */
[----:B------:R0:W-:Y:S01]  /*2230*/  STL.64 [R1+0x7e0], R12 ;  /* 0x0007e00c01007387 */ /* 0x0001e20000100a00 */
[C---:B------:R-:W-:Y:S01]  /*2240*/  IMAD R23, R0.reuse, 0xdc, RZ ;  /* 0x000000dc00177824 */ /* 0x040fe200078e02ff */
[-C--:B------:R-:W-:Y:S01]  /*2250*/  IADD3 R18, P5, R21, R26.reuse, RZ ;  /* 0x0000001a15127210 */ /* 0x080fe20007fbe0ff */
[----:B------:R-:W-:Y:S01]  /*2260*/  IMAD R21, R0, 0x1b8, RZ ;  /* 0x000001b800157824 */ /* 0x000fe200078e02ff */
[----:B------:R-:W-:Y:S01]  /*2270*/  LEA.HI.X.SX32 R9, R14, R27, 0x1, P6 ;  /* 0x0000001b0e097211 */ /* 0x000fe200030f0eff */
[----:B------:R1:W-:Y:S01]  /*2280*/  STL.64 [R1+0x4e0], R2 ;  /* 0x0004e00201007387 */ /* 0x0003e20000100a00 */
[----:B0-----:R-:W-:-:S03]  /*2290*/  IADD3 R12, P3, R10, R26, RZ ;  /* 0x0000001a0a0c7210 */ /* 0x001fc60007f7e0ff */
[----:B------:R0:W-:Y:S01]  /*22a0*/  STL.64 [R1+0x140], R8 ;  /* 0x0001400801007387 */ /* 0x0001e20000100a00 */
[----:B------:R-:W-:Y:S02]  /*22b0*/  LEA.HI.X.SX32 R13, R28, R27, 0x1, P3 ;  /* 0x0000001b1c0d7211 */ /* 0x000fe400018f0eff */
[----:B-1----:R-:W-:-:S03]  /*22c0*/  IADD3 R2, P2, R23, R26, RZ ;  /* 0x0000001a17027210 */ /* 0x002fc60007f5e0ff */
[----:B------:R1:W-:Y:S01]  /*22d0*/  STL.64 [R1+0x960], R12 ;  /* 0x0009600c01007387 */ /* 0x0003e20000100a00 */
[-C--:B------:R-:W-:Y:S02]  /*22e0*/  LEA.HI.X.SX32 R3, R10, R27.reuse, 0x1, P2 ;  /* 0x0000001b0a037211 */ /* 0x080fe400010f0eff */
[C---:B0-----:R-:W-:Y:S01]  /*22f0*/  IADD3 R8, P6, R21.reuse, R26, RZ ;  /* 0x0000001a15087210 */ /* 0x041fe20007fde0ff */
[C---:B------:R-:W-:Y:S01]  /*2300*/  IMAD R28, R0.reuse, 0x1c, RZ ;  /* 0x0000001c001c7824 */ /* 0x040fe200078e02ff */
[-C--:B------:R-:W-:Y:S02]  /*2310*/  LEA.HI.X.SX32 R7, R21, R27.reuse, 0x1, P4 ;  /* 0x0000001b15077211 */ /* 0x080fe400020f0eff */
[----:B------:R-:W-:Y:S01]  /*2320*/  LEA.HI.X.SX32 R9, R23, R27, 0x1, P6 ;  /* 0x0000001b17097211 */ /* 0x000fe200030f0eff */
[C---:B-1----:R-:W-:Y:S02]  /*2330*/  IMAD R12, R0.reuse, 0x3a0, RZ ;  /* 0x000003a0000c7824 */ /* 0x042fe400078e02ff */
[C---:B------:R-:W-:Y:S01]  /*2340*/  IMAD R13, R0.reuse, 0xe, RZ ;  /* 0x0000000e000d7824 */ /* 0x040fe200078e02ff */
[----:B------:R0:W-:Y:S01]  /*2350*/  STL.64 [R1+0x7d8], R2 ;  /* 0x0007d80201007387 */ /* 0x0001e20000100a00 */
[----:B------:R-:W-:-:S03]  /*2360*/  IMAD R23, R0, 0x1ff, RZ ;  /* 0x000001ff00177824 */ /* 0x000fc600078e02ff */
[----:B------:R1:W-:Y:S04]  /*2370*/  STL.64 [R1+0x4c8], R8 ;  /* 0x0004c80801007387 */ /* 0x0003e80000100a00 */
[----:B------:R2:W-:Y:S01]  /*2380*/  STL.64 [R1+0x128], R6 ;  /* 0x0001280601007387 */ /* 0x0005e20000100a00 */
[-C--:B0-----:R-:W-:Y:S01]  /*2390*/  IADD3 R2, P2, R12, R26.reuse, RZ ;  /* 0x0000001a0c027210 */ /* 0x081fe20007f5e0ff */
[C---:B------:R-:W-:Y:S01]  /*23a0*/  IMAD R12, R0.reuse, 0x7, RZ ;  /* 0x00000007000c7824 */ /* 0x040fe200078e02ff */
[-C--:B-1----:R-:W-:Y:S01]  /*23b0*/  IADD3 R8, P6, R13, R26.reuse, RZ ;  /* 0x0000001a0d087210 */ /* 0x082fe20007fde0ff */
[----:B------:R-:W-:Y:S01]  /*23c0*/  IMAD R14, R0, 0x390, RZ ;  /* 0x00000390000e7824 */ /* 0x000fe200078e02ff */
[-C--:B------:R-:W-:Y:S02]  /*23d0*/  LEA.HI.X.SX32 R5, R23, R27.reuse, 0x1, P1 ;  /* 0x0000001b17057211 */ /* 0x080fe400008f0eff */
[-C--:B--2---:R-:W-:Y:S01]  /*23e0*/  IADD3 R6, P4, R28, R26.reuse, RZ ;  /* 0x0000001a1c067210 */ /* 0x084fe20007f9e0ff */
[----:B------:R-:W-:Y:S01]  /*23f0*/  IMAD R21, R0, 0x38, RZ ;  /* 0x0000003800157824 */ /* 0x000fe200078e02ff */
[-C--:B------:R-:W-:Y:S01]  /*2400*/  LEA.HI.X.SX32 R9, R12, R27.reuse, 0x1, P6 ;  /* 0x0000001b0c097211 */ /* 0x080fe200030f0eff */
[C---:B------:R-:W-:Y:S01]  /*2410*/  IMAD R23, R0.reuse, 0x70, RZ ;  /* 0x0000007000177824 */ /* 0x040fe200078e02ff */
[-C--:B------:R-:W-:Y:S01]  /*2420*/  LEA.HI.X.SX32 R7, R13, R27.reuse, 0x1, P4 ;  /* 0x0000001b0d077211 */ /* 0x080fe200020f0eff */
[----:B------:R-:W-:Y:S01]  /*2430*/  IMAD R12, R0, 0xe0, RZ ;  /* 0x000000e0000c7824 */ /* 0x000fe200078e02ff */
[----:B------:R-:W-:Y:S01]  /*2440*/  STL.64 [R1+0x1ba8], R4 ;  /* 0x001ba80401007387 */ /* 0x000fe20000100a00 */
[-C--:B------:R-:W-:Y:S01]  /*2450*/  IADD3 R16, P3, R14, R26.reuse, RZ ;  /* 0x0000001a0e107210 */ /* 0x080fe20007f7e0ff */
[----:B------:R-:W-:Y:S01]  /*2460*/  IMAD R14, R0, 0x1c0, RZ ;  /* 0x000001c0000e7824 */ /* 0x000fe200078e02ff */
[----:B------:R-:W-:Y:S01]  /*2470*/  IADD3 R10, P1, R21, R26, RZ ;  /* 0x0000001a150a7210 */ /* 0x000fe20007f3e0ff */
[----:B------:R0:W-:Y:S04]  /*2480*/  STL.64 [R1+0xae8], R8 ;  /* 0x000ae80801007387 */ /* 0x0001e80000100a00 */
[----:B------:R1:W-:Y:S01]  /*2490*/  STL.64 [R1+0xab0], R6 ;  /* 0x000ab00601007387 */ /* 0x0003e20000100a00 */
[----:B------:R-:W-:-:S02]  /*24a0*/  LEA.HI.X.SX32 R11, R28, R27, 0x1, P1 ;  /* 0x0000001b1c0b7211 */ /* 0x000fc400008f0eff */
[-C--:B0-----:R-:W-:Y:S02]  /*24b0*/  IADD3 R8, P6, R23, R26.reuse, RZ ;  /* 0x0000001a17087210 */ /* 0x081fe40007fde0ff */
[-C--:B-1----:R-:W-:Y:S02]  /*24c0*/  IADD3 R6, P4, R12, R26.reuse, RZ ;  /* 0x0000001a0c067210 */ /* 0x082fe40007f9e0ff */
[-C--:B------:R-:W-:Y:S01]  /*24d0*/  LEA.HI.X.SX32 R9, R21, R27.reuse, 0x1, P6 ;  /* 0x0000001b15097211 */ /* 0x080fe200030f0eff */
[----:B------:R-:W-:Y:S01]  /*24e0*/  IMAD R21, R0, 0x72, RZ ;  /* 0x0000007200157824 */ /* 0x000fe200078e02ff */
[----:B------:R-:W-:Y:S02]  /*24f0*/  IADD3 R4, P1, R14, R26, RZ ;  /* 0x0000001a0e047210 */ /* 0x000fe40007f3e0ff */
[-C--:B------:R-:W-:Y:S01]  /*2500*/  LEA.HI.X.SX32 R7, R23, R27.reuse, 0x1, P4 ;  /* 0x0000001b17077211 */ /* 0x080fe200020f0eff */
[----:B------:R-:W-:Y:S01]  /*2510*/  STL.64 [R1+0xa40], R10 ;  /* 0x000a400a01007387 */ /* 0x000fe20000100a00 */
[----:B------:R-:W-:Y:S01]  /*2520*/  IMAD R23, R0, 0xe4, RZ ;  /* 0x000000e400177824 */ /* 0x000fe200078e02ff */
[-C--:B------:R-:W-:Y:S01]  /*2530*/  LEA.HI.X.SX32 R5, R12, R27.reuse, 0x1, P1 ;  /* 0x0000001b0c057211 */ /* 0x080fe200008f0eff */
[----:B------:R-:W-:Y:S01]  /*2540*/  IMAD R12, R0, 0x39, RZ ;  /* 0x00000039000c7824 */ /* 0x000fe200078e02ff */
[----:B------:R0:W-:Y:S01]  /*2550*/  STL.64 [R1+0x958], R8 ;  /* 0x0009580801007387 */ /* 0x0001e20000100a00 */
[----:B------:R-:W-:-:S03]  /*2560*/  LEA.HI.X.SX32 R19, R14, R27, 0x1, P5 ;  /* 0x0000001b0e137211 */ /* 0x000fc600028f0eff */
[----:B------:R1:W-:Y:S01]  /*2570*/  STL.64 [R1+0x7c8], R6 ;  /* 0x0007c80601007387 */ /* 0x0003e20000100a00 */
[----:B------:R-:W-:-:S03]  /*2580*/  IMAD R15, R0, 0x1c8, RZ ;  /* 0x000001c8000f7824 */ /* 0x000fc600078e02ff */
[----:B------:R2:W-:Y:S01]  /*2590*/  STL.64 [R1+0x4a8], R4 ;  /* 0x0004a80401007387 */ /* 0x0005e20000100a00 */
[-C--:B0-----:R-:W-:Y:S02]  /*25a0*/  IADD3 R8, P1, R23, R26.reuse, RZ ;  /* 0x0000001a17087210 */ /* 0x081fe40007f3e0ff */
[CC--:B-1----:R-:W-:Y:S01]  /*25b0*/  IADD3 R6, P4, R21.reuse, R26.reuse, RZ ;  /* 0x0000001a15067210 */ /* 0x0c2fe20007f9e0ff */
[----:B------:R0:W-:Y:S01]  /*25c0*/  STL.64 [R1+0x110], R18 ;  /* 0x0001101201007387 */ /* 0x0001e20000100a00 */
[-C--:B------:R-:W-:Y:S02]  /*25d0*/  LEA.HI.X.SX32 R9, R21, R27.reuse, 0x1, P1 ;  /* 0x0000001b15097211 */ /* 0x080fe400008f0eff */
[----:B------:R-:W-:Y:S01]  /*25e0*/  LEA.HI.X.SX32 R7, R12, R27, 0x1, P4 ;  /* 0x0000001b0c077211 */ /* 0x000fe200020f0eff */
[C---:B------:R-:W-:Y:S01]  /*25f0*/  IMAD R14, R0.reuse, 0x3a, RZ ;  /* 0x0000003a000e7824 */ /* 0x040fe200078e02ff */
[----:B--2---:R-:W-:Y:S01]  /*2600*/  IADD3 R4, P5, R15, R26, RZ ;  /* 0x0000001a0f047210 */ /* 0x004fe20007fbe0ff */
[----:B------:R-:W-:-:S02]  /*2610*/  IMAD R21, R0, 0x74, RZ ;  /* 0x0000007400157824 */ /* 0x000fc400078e02ff */
[----:B------:R1:W-:Y:S01]  /*2620*/  STL.64 [R1+0x950], R6 ;  /* 0x0009500601007387 */ /* 0x0003e20000100a00 */
[----:B0-----:R-:W-:-:S03]  /*2630*/  IMAD R18, R0, 0x3c0, RZ ;  /* 0x000003c000127824 */ /* 0x001fc600078e02ff */
[----:B------:R0:W-:Y:S01]  /*2640*/  STL.64 [R1+0x7b8], R8 ;  /* 0x0007b80801007387 */ /* 0x0001e20000100a00 */
[-C--:B------:R-:W-:Y:S02]  /*2650*/  LEA.HI.X.SX32 R5, R23, R27.reuse, 0x1, P5 ;  /* 0x0000001b17057211 */ /* 0x080fe400028f0eff */
[-C--:B-1----:R-:W-:Y:S01]  /*2660*/  IADD3 R6, P4, R18, R26.reuse, RZ ;  /* 0x0000001a12067210 */ /* 0x082fe20007f9e0ff */
[----:B------:R-:W-:Y:S01]  /*2670*/  IMAD R18, R0, 0x1d, RZ ;  /* 0x0000001d00127824 */ /* 0x000fe200078e02ff */
[-C--:B------:R-:W-:Y:S02]  /*2680*/  LEA.HI.X.SX32 R17, R15, R27.reuse, 0x1, P3 ;  /* 0x0000001b0f117211 */ /* 0x080fe400018f0eff */
[-C--:B0-----:R-:W-:Y:S01]  /*2690*/  IADD3 R8, P1, R14, R26.reuse, RZ ;  /* 0x0000001a0e087210 */ /* 0x081fe20007f3e0ff */
[C---:B------:R-:W-:Y:S01]  /*26a0*/  IMAD R23, R0.reuse, 0xe8, RZ ;  /* 0x000000e800177824 */ /* 0x040fe200078e02ff */
[----:B------:R-:W-:Y:S01]  /*26b0*/  IADD3 R12, P5, R21, R26, RZ ;  /* 0x0000001a150c7210 */ /* 0x000fe20007fbe0ff */
[----:B------:R-:W-:Y:S01]  /*26c0*/  IMAD R28, R0, 0x1d0, RZ ;  /* 0x000001d0001c7824 */ /* 0x000fe200078e02ff */
[-C--:B------:R-:W-:Y:S01]  /*26d0*/  LEA.HI.X.SX32 R9, R18, R27.reuse, 0x1, P1 ;  /* 0x0000001b12097211 */ /* 0x080fe200008f0eff */
[----:B------:R0:W-:Y:S01]  /*26e0*/  STL.64 [R1+0x490], R4 ;  /* 0x0004900401007387 */ /* 0x0001e20000100a00 */
[----:B------:R-:W-:Y:S01]  /*26f0*/  LEA.HI.X.SX32 R13, R14, R27, 0x1, P5 ;  /* 0x0000001b0e0d7211 */ /* 0x000fe200028f0eff */
[----:B------:R-:W-:-:S02]  /*2700*/  IMAD R18, R0, 0x3d0, RZ ;  /* 0x000003d000127824 */ /* 0x000fc400078e02ff */
[----:B------:R-:W-:Y:S04]  /*2710*/  STL.64 [R1+0xf8], R16 ;  /* 0x0000f81001007387 */ /* 0x000fe80000100a00 */
[----:B------:R1:W-:Y:S01]  /*2720*/  STL.64 [R1+0xa38], R8 ;  /* 0x000a380801007387 */ /* 0x0003e20000100a00 */
[----:B0-----:R-:W-:-:S03]  /*2730*/  IADD3 R4, P3, R23, R26, RZ ;  /* 0x0000001a17047210 */ /* 0x001fc60007f7e0ff */
[----:B------:R0:W-:Y:S01]  /*2740*/  STL.64 [R1+0x948], R12 ;  /* 0x0009480c01007387 */ /* 0x0001e20000100a00 */
[----:B------:R-:W-:Y:S01]  /*2750*/  IMAD R14, R0, 0x76, RZ ;  /* 0x00000076000e7824 */ /* 0x000fe200078e02ff */
[-C--:B------:R-:W-:Y:S02]  /*2760*/  LEA.HI.X.SX32 R5, R21, R27.reuse, 0x1, P3 ;  /* 0x0000001b15057211 */ /* 0x080fe400018f0eff */
[-C--:B-1----:R-:W-:Y:S01]  /*2770*/  IADD3 R8, P1, R28, R26.reuse, RZ ;  /* 0x0000001a1c087210 */ /* 0x082fe20007f3e0ff */
[----:B------:R-:W-:Y:S01]  /*2780*/  IMAD R21, R0, 0x1d8, RZ ;  /* 0x000001d800157824 */ /* 0x000fe200078e02ff */
[-C--:B------:R-:W-:Y:S02]  /*2790*/  LEA.HI.X.SX32 R3, R28, R27.reuse, 0x1, P2 ;  /* 0x0000001b1c037211 */ /* 0x080fe400010f0eff */
[----:B------:R-:W-:Y:S02]  /*27a0*/  LEA.HI.X.SX32 R9, R23, R27, 0x1, P1 ;  /* 0x0000001b17097211 */ /* 0x000fe400008f0eff */
[----:B0-----:R-:W-:Y:S01]  /*27b0*/  IADD3 R12, P5, R18, R26, RZ ;  /* 0x0000001a120c7210 */ /* 0x001fe20007fbe0ff */
[C---:B------:R-:W-:Y:S01]  /*27c0*/  IMAD R18, R0.reuse, 0xec, RZ ;  /* 0x000000ec00127824 */ /* 0x040fe200078e02ff */
[----:B------:R0:W-:Y:S01]  /*27d0*/  STL.64 [R1+0x7a8], R4 ;  /* 0x0007a80401007387 */ /* 0x0001e20000100a00 */
[----:B------:R-:W-:-:S02]  /*27e0*/  IMAD R23, R0, 0x3b, RZ ;  /* 0x0000003b00177824 */ /* 0x000fc400078e02ff */
[C---:B------:R-:W-:Y:S01]  /*27f0*/  IMAD R28, R0.reuse, 0x3e0, RZ ;  /* 0x000003e0001c7824 */ /* 0x040fe200078e02ff */
[----:B------:R1:W-:Y:S01]  /*2800*/  STL.64 [R1+0x470], R8 ;  /* 0x0004700801007387 */ /* 0x0003e20000100a00 */
[----:B------:R-:W-:-:S03]  /*2810*/  IMAD R10, R0, 0x3b0, RZ ;  /* 0x000003b0000a7824 */ /* 0x000fc600078e02ff */
[----:B------:R2:W-:Y:S01]  /*2820*/  STL.64 [R1+0xe0], R2 ;  /* 0x0000e00201007387 */ /* 0x0005e20000100a00 */
[-C--:B0-----:R-:W-:Y:S02]  /*2830*/  IADD3 R4, P3, R14, R26.reuse, RZ ;  /* 0x0000001a0e047210 */ /* 0x081fe40007f7e0ff */
[-C--:B-1----:R-:W-:Y:S02]  /*2840*/  IADD3 R8, P1, R18, R26.reuse, RZ ;  /* 0x0000001a12087210 */ /* 0x082fe40007f3e0ff */
[-C--:B------:R-:W-:Y:S02]  /*2850*/  LEA.HI.X.SX32 R5, R23, R27.reuse, 0x1, P3 ;  /* 0x0000001b17057211 */ /* 0x080fe400018f0eff */
[-C--:B--2---:R-:W-:Y:S01]  /*2860*/  IADD3 R2, P2, R21, R26.reuse, RZ ;  /* 0x0000001a15027210 */ /* 0x084fe20007f5e0ff */
[----:B------:R-:W-:Y:S01]  /*2870*/  IMAD R23, R0, 0x1e, RZ ;  /* 0x0000001e00177824 */ /* 0x000fe200078e02ff */
[-C--:B------:R-:W-:Y:S02]  /*2880*/  LEA.HI.X.SX32 R9, R14, R27.reuse, 0x1, P1 ;  /* 0x0000001b0e097211 */ /* 0x080fe400008f0eff */
[----:B------:R-:W-:Y:S01]  /*2890*/  IADD3 R24, P3, R28, R26, RZ ;  /* 0x0000001a1c187210 */ /* 0x000fe20007f7e0ff */
[----:B------:R-:W-:Y:S01]  /*28a0*/  IMAD R28, R0, 0x3c, RZ ;  /* 0x0000003c001c7824 */ /* 0x000fe200078e02ff */
[----:B------:R-:W-:-:S02]  /*28b0*/  LEA.HI.X.SX32 R3, R18, R27, 0x1, P2 ;  /* 0x0000001b12037211 */ /* 0x000fc400010f0eff */
[----:B------:R-:W-:Y:S01]  /*28c0*/  IADD3 R10, P6, R10, R26, RZ ;  /* 0x0000001a0a0a7210 */ /* 0x000fe20007fde0ff */
[----:B------:R-:W-:Y:S01]  /*28d0*/  STL.64 [R1+0x1bb0], R4 ;  /* 0x001bb00401007387 */ /* 0x000fe20000100a00 */
[C---:B------:R-:W-:Y:S02]  /*28e0*/  IMAD R15, R0.reuse, 0xf, RZ ;  /* 0x0000000f000f7824 */ /* 0x040fe400078e02ff */
[----:B------:R-:W-:Y:S01]  /*28f0*/  LEA.HI.X.SX32 R11, R21, R27, 0x1, P6 ;  /* 0x0000001b150b7211 */ /* 0x000fe200030f0eff */
[----:B------:R0:W-:Y:S01]  /*2900*/  STL.64 [R1+0x798], R8 ;  /* 0x0007980801007387 */ /* 0x0001e20000100a00 */
[----:B------:R-:W-:-:S03]  /*2910*/  IMAD R18, R0, 0x78, RZ ;  /* 0x0000007800127824 */ /* 0x000fc600078e02ff */
[----:B------:R1:W-:Y:S01]  /*2920*/  STL.64 [R1+0x458], R2 ;  /* 0x0004580201007387 */ /* 0x0003e20000100a00 */
[----:B------:R-:W-:Y:S01]  /*2930*/  IMAD R14, R0, 0xf0, RZ ;  /* 0x000000f0000e7824 */ /* 0x000fe200078e02ff */
[-C--:B0-----:R-:W-:Y:S02]  /*2940*/  IADD3 R8, P1, R23, R26.reuse, RZ ;  /* 0x0000001a17087210 */ /* 0x081fe40007f3e0ff */
[----:B-1----:R-:W-:Y:S01]  /*2950*/  IADD3 R2, P2, R28, R26, RZ ;  /* 0x0000001a1c027210 */ /* 0x002fe20007f5e0ff */
[----:B------:R0:W-:Y:S01]  /*2960*/  STL.64 [R1+0xc8], R10 ;  /* 0x0000c80a01007387 */ /* 0x0001e20000100a00 */
[-C--:B------:R-:W-:Y:S01]  /*2970*/  LEA.HI.X.SX32 R9, R15, R27.reuse, 0x1, P1 ;  /* 0x0000001b0f097211 */ /* 0x080fe200008f0eff */
[----:B------:R-:W-:Y:S01]  /*2980*/  IMAD R21, R0, 0x1e0, RZ ;  /* 0x000001e000157824 */ /* 0x000fe200078e02ff */
[----:B------:R-:W-:-:S03]  /*2990*/  LEA.HI.X.SX32 R3, R23, R27, 0x1, P2 ;  /* 0x0000001b17037211 */ /* 0x000fc600010f0eff */
[----:B------:R1:W-:Y:S01]  /*29a0*/  STL.64 [R1+0xaa8], R8 ;  /* 0x000aa80801007387 */ /* 0x0003e20000100a00 */
[----:B0-----:R-:W-:-:S03]  /*29b0*/  IADD3 R10, P6, R18, R26, RZ ;  /* 0x0000001a120a7210 */ /* 0x001fc60007fde0ff */
[----:B------:R0:W-:Y:S01]  /*29c0*/  STL.64 [R1+0xa30], R2 ;  /* 0x000a300201007387 */ /* 0x0001e20000100a00 */
[-C--:B------:R-:W-:Y:S02]  /*29d0*/  LEA.HI.X.SX32 R11, R28, R27.reuse, 0x1, P6 ;  /* 0x0000001b1c0b7211 */ /* 0x080fe400030f0eff */
[-C--:B-1----:R-:W-:Y:S01]  /*29e0*/  IADD3 R8, P1, R14, R26.reuse, RZ ;  /* 0x0000001a0e087210 */ /* 0x082fe20007f3e0ff */
[----:B------:R-:W-:Y:S01]  /*29f0*/  IMAD R28, R0, 0x7a, RZ ;  /* 0x0000007a001c7824 */ /* 0x000fe200078e02ff */
[CC--:B------:R-:W-:Y:S01]  /*2a00*/  LEA.HI.X.SX32 R7, R21.reuse, R27.reuse, 0x1, P4 ;  /* 0x0000001b15077211 */ /* 0x0c0fe200020f0eff */
[----:B------:R1:W-:Y:S01]  /*2a10*/  STL.64 [R1+0x938], R10 ;  /* 0x0009380a01007387 */ /* 0x0003e20000100a00 */
[----:B------:R-:W-:Y:S02]  /*2a20*/  LEA.HI.X.SX32 R9, R18, R27, 0x1, P1 ;  /* 0x0000001b12097211 */ /* 0x000fe400008f0eff */
[----:B0-----:R-:W-:Y:S01]  /*2a30*/  IADD3 R2, P2, R21, R26, RZ ;  /* 0x0000001a15027210 */ /* 0x001fe20007f5e0ff */
[----:B------:R-:W-:-:S03]  /*2a40*/  IMAD R18, R0, 0x1e8, RZ ;  /* 0x000001e800127824 */ /* 0x000fc600078e02ff */
[----:B------:R-:W-:Y:S01]  /*2a50*/  LEA.HI.X.SX32 R3, R14, R27, 0x1, P2 ;  /* 0x0000001b0e037211 */ /* 0x000fe200010f0eff */
[----:B------:R0:W-:Y:S01]  /*2a60*/  STL.64 [R1+0x788], R8 ;  /* 0x0007880801007387 */ /* 0x0001e20000100a00 */
[----:B-1----:R-:W-:-:S03]  /*2a70*/  IMAD R10, R0, 0xf4, RZ ;  /* 0x000000f4000a7824 */ /* 0x002fc600078e02ff */
[----:B------:R1:W-:Y:S01]  /*2a80*/  STL.64 [R1+0x438], R2 ;  /* 0x0004380201007387 */ /* 0x0003e20000100a00 */
[----:B------:R-:W-:-:S03]  /*2a90*/  IMAD R14, R0, 0x3d, RZ ;  /* 0x0000003d000e7824 */ /* 0x000fc600078e02ff */
[----:B------:R2:W-:Y:S01]  /*2aa0*/  STL.64 [R1+0xb0], R6 ;  /* 0x0000b00601007387 */ /* 0x0005e20000100a00 */
[-C--:B0-----:R-:W-:Y:S02]  /*2ab0*/  IADD3 R8, P1, R28, R26.reuse, RZ ;  /* 0x0000001a1c087210 */ /* 0x081fe40007f3e0ff */
[-C--:B-1----:R-:W-:Y:S02]  /*2ac0*/  IADD3 R2, P2, R10, R26.reuse, RZ ;  /* 0x0000001a0a027210 */ /* 0x082fe40007f5e0ff */
[-C--:B------:R-:W-:Y:S02]  /*2ad0*/  LEA.HI.X.SX32 R9, R14, R27.reuse, 0x1, P1 ;  /* 0x0000001b0e097211 */ /* 0x080fe400008f0eff */
[----:B--2---:R-:W-:Y:S01]  /*2ae0*/  IADD3 R6, P4, R18, R26, RZ ;  /* 0x0000001a12067210 */ /* 0x004fe20007f9e0ff */
[----:B------:R-:W-:Y:S01]  /*2af0*/  IMAD R11, R0, 0x3e, RZ ;  /* 0x0000003e000b7824 */ /* 0x000fe200078e02ff */
[-C--:B------:R-:W-:Y:S01]  /*2b00*/  LEA.HI.X.SX32 R3, R28, R27.reuse, 0x1, P2 ;  /* 0x0000001b1c037211 */ /* 0x080fe200010f0eff */
[----:B------:R-:W-:Y:S01]  /*2b10*/  IMAD R14, R0, 0x7c, RZ ;  /* 0x0000007c000e7824 */ /* 0x000fe200078e02ff */
[----:B------:R-:W-:Y:S01]  /*2b20*/  LEA.HI.X.SX32 R7, R10, R27, 0x1, P4 ;  /* 0x0000001b0a077211 */ /* 0x000fe200020f0eff */
[----:B------:R0:W-:Y:S01]  /*2b30*/  STL.64 [R1+0x930], R8 ;  /* 0x0009300801007387 */ /* 0x0001e20000100a00 */
[----:B------:R-:W-:-:S02]  /*2b40*/  IMAD R10, R0, 0xf8, RZ ;  /* 0x000000f8000a7824 */ /* 0x000fc400078e02ff */
[----:B------:R-:W-:Y:S01]  /*2b50*/  IMAD R28, R0, 0x1f, RZ ;  /* 0x0000001f001c7824 */ /* 0x000fe200078e02ff */
[----:B------:R1:W-:Y:S01]  /*2b60*/  STL.64 [R1+0x778], R2 ;  /* 0x0007780201007387 */ /* 0x0003e20000100a00 */
[----:B------:R-:W-:-:S03]  /*2b70*/  LEA.HI.X.SX32 R13, R18, R27, 0x1, P5 ;  /* 0x0000001b120d7211 */ /* 0x000fc600028f0eff */
[----:B------:R2:W-:Y:S01]  /*2b80*/  STL.64 [R1+0x420], R6 ;  /* 0x0004200601007387 */ /* 0x0005e20000100a00 */
[----:B------:R-:W-:Y:S01]  /*2b90*/  IMAD R18, R0, 0x1f0, RZ ;  /* 0x000001f000127824 */ /* 0x000fe200078e02ff */
[-C--:B0-----:R-:W-:Y:S02]  /*2ba0*/  IADD3 R8, P5, R10, R26.reuse, RZ ;  /* 0x0000001a0a087210 */ /* 0x081fe40007fbe0ff */
[CC--:B-1----:R-:W-:Y:S02]  /*2bb0*/  IADD3 R2, P2, R11.reuse, R26.reuse, RZ ;  /* 0x0000001a0b027210 */ /* 0x0c2fe40007f5e0ff */
[----:B--2---:R-:W-:Y:S02]  /*2bc0*/  IADD3 R6, P4, R14, R26, RZ ;  /* 0x0000001a0e067210 */ /* 0x004fe40007f9e0ff */
[-C--:B------:R-:W-:Y:S01]  /*2bd0*/  LEA.HI.X.SX32 R3, R28, R27.reuse, 0x1, P2 ;  /* 0x0000001b1c037211 */ /* 0x080fe200010f0eff */
[----:B------:R-:W-:Y:S01]  /*2be0*/  IMAD R28, R0, 0x212, RZ ;  /* 0x00000212001c7824 */ /* 0x000fe200078e02ff */
[-C--:B------:R-:W-:Y:S01]  /*2bf0*/  LEA.HI.X.SX32 R7, R11, R27.reuse, 0x1, P4 ;  /* 0x0000001b0b077211 */ /* 0x080fe200020f0eff */
[----:B------:R-:W-:Y:S01]  /*2c00*/  STL.64 [R1+0x1d08], R12 ;  /* 0x001d080c01007387 */ /* 0x000fe20000100a00 */
[----:B------:R-:W-:Y:S01]  /*2c10*/  LEA.HI.X.SX32 R9, R14, R27, 0x1, P5 ;  /* 0x0000001b0e097211 */ /* 0x000fe200028f0eff */
[----:B------:R-:W-:-:S02]  /*2c20*/  IMAD R11, R0, 0x7e, RZ ;  /* 0x0000007e000b7824 */ /* 0x000fc400078e02ff */
[----:B------:R0:W-:Y:S04]  /*2c30*/  STL.64 [R1+0xa20], R2 ;  /* 0x000a200201007387 */ /* 0x0001e80000100a00 */
[----:B------:R1:W-:Y:S01]  /*2c40*/  STL.64 [R1+0x928], R6 ;  /* 0x0009280601007387 */ /* 0x0003e20000100a00 */
[----:B------:R-:W-:-:S03]  /*2c50*/  IMAD R14, R0, 0xfc, RZ ;  /* 0x000000fc000e7824 */ /* 0x000fc600078e02ff */
[----:B------:R2:W-:Y:S01]  /*2c60*/  STL.64 [R1+0x768], R8 ;  /* 0x0007680801007387 */ /* 0x0005e20000100a00 */
[-C--:B0-----:R-:W-:Y:S02]  /*2c70*/  IADD3 R2, P2, R18, R26.reuse, RZ ;  /* 0x0000001a12027210 */ /* 0x081fe40007f5e0ff */
[-C--:B-1----:R-:W-:Y:S01]  /*2c80*/  IADD3 R6, P4, R28, R26.reuse, RZ ;  /* 0x0000001a1c067210 */ /* 0x082fe20007f9e0ff */
[----:B------:R-:W-:Y:S01]  /*2c90*/  IMAD R28, R0, 0x3f, RZ ;  /* 0x0000003f001c7824 */ /* 0x000fe200078e02ff */
[-C--:B------:R-:W-:Y:S02]  /*2ca0*/  LEA.HI.X.SX32 R3, R10, R27.reuse, 0x1, P2 ;  /* 0x0000001b0a037211 */ /* 0x080fe400010f0eff */
[-C--:B--2---:R-:W-:Y:S02]  /*2cb0*/  IADD3 R8, P5, R11, R26.reuse, RZ ;  /* 0x0000001a0b087210 */ /* 0x084fe40007fbe0ff */
[-C--:B------:R-:W-:Y:S01]  /*2cc0*/  LEA.HI.X.SX32 R25, R18, R27.reuse, 0x1, P3 ;  /* 0x0000001b12197211 */ /* 0x080fe200018f0eff */
[----:B------:R-:W-:Y:S01]  /*2cd0*/  IMAD R18, R0, 0x222, RZ ;  /* 0x0000022200127824 */ /* 0x000fe200078e02ff */
[----:B------:R-:W-:Y:S01]  /*2ce0*/  LEA.HI.X.SX32 R9, R28, R27, 0x1, P5 ;  /* 0x0000001b1c097211 */ /* 0x000fe200028f0eff */
[----:B------:R-:W-:Y:S01]  /*2cf0*/  IMAD R10, R0, 0x1f8, RZ ;  /* 0x000001f8000a7824 */ /* 0x000fe200078e02ff */
[----:B------:R0:W-:Y:S04]  /*2d00*/  STL.64 [R1+0x3f8], R2 ;  /* 0x0003f80201007387 */ /* 0x0001e80000100a00 */
[----:B------:R-:W-:Y:S01]  /*2d10*/  STL.64 [R1+0x1d00], R24 ;  /* 0x001d001801007387 */ /* 0x000fe20000100a00 */
[----:B------:R-:W-:-:S03]  /*2d20*/  IADD3 R12, P3, R10, R26, RZ ;  /* 0x0000001a0a0c7210 */ /* 0x000fc60007f7e0ff */
[----:B------:R1:W-:Y:S01]  /*2d30*/  STL.64 [R1+0x920], R8 ;  /* 0x0009200801007387 */ /* 0x0003e20000100a00 */
[-C--:B0-----:R-:W-:Y:S01]  /*2d40*/  IADD3 R2, P2, R14, R26.reuse, RZ ;  /* 0x0000001a0e027210 */ /* 0x081fe20007f5e0ff */
[C---:B------:R-:W-:Y:S02]  /*2d50*/  IMAD R23, R0.reuse, 0x3f0, RZ ;  /* 0x000003f000177824 */ /* 0x040fe400078e02ff */
[----:B------:R-:W-:Y:S01]  /*2d60*/  IMAD R28, R0, 0x232, RZ ;  /* 0x00000232001c7824 */ /* 0x000fe200078e02ff */
[-C--:B------:R-:W-:Y:S02]  /*2d70*/  LEA.HI.X.SX32 R3, R11, R27.reuse, 0x1, P2 ;  /* 0x0000001b0b037211 */ /* 0x080fe400010f0eff */
[-C--:B-1----:R-:W-:Y:S01]  /*2d80*/  IADD3 R8, P5, R18, R26.reuse, RZ ;  /* 0x0000001a12087210 */ /* 0x082fe20007fbe0ff */
[----:B------:R-:W-:Y:S01]  /*2d90*/  IMAD R18, R0, 0x242, RZ ;  /* 0x0000024200127824 */ /* 0x000fe200078e02ff */
[----:B------:R-:W-:Y:S01]  /*2da0*/  LEA.HI.X.SX32 R13, R14, R27, 0x1, P3 ;  /* 0x0000001b0e0d7211 */ /* 0x000fe200018f0eff */
[----:B------:R-:W-:Y:S01]  /*2db0*/  IMAD R21, R0, 0x202, RZ ;  /* 0x0000020200157824 */ /* 0x000fe200078e02ff */
[----:B------:R0:W-:Y:S01]  /*2dc0*/  STL.64 [R1+0x758], R2 ;  /* 0x0007580201007387 */ /* 0x0001e20000100a00 */
[----:B------:R-:W-:-:S02]  /*2dd0*/  IADD3 R22, P6, R23, R26, RZ ;  /* 0x0000001a17167210 */ /* 0x000fc40007fde0ff */
[-C--:B------:R-:W-:Y:S01]  /*2de0*/  IADD3 R16, P3, R18, R26.reuse, RZ ;  /* 0x0000001a12107210 */ /* 0x080fe20007f7e0ff */
[----:B------:R-:W-:Y:S01]  /*2df0*/  IMAD R18, R0, 0x252, RZ ;  /* 0x0000025200127824 */ /* 0x000fe200078e02ff */
[-C--:B------:R-:W-:Y:S02]  /*2e00*/  IADD3 R20, P1, R21, R26.reuse, RZ ;  /* 0x0000001a15147210 */ /* 0x080fe40007f3e0ff */
[----:B------:R-:W-:Y:S02]  /*2e10*/  LEA.HI.X.SX32 R23, R10, R27, 0x1, P6 ;  /* 0x0000001b0a177211 */ /* 0x000fe400030f0eff */
[-C--:B0-----:R-:W-:Y:S01]  /*2e20*/  IADD3 R2, P2, R28, R26.reuse, RZ ;  /* 0x0000001a1c027210 */ /* 0x081fe20007f5e0ff */
[----:B------:R-:W-:Y:S01]  /*2e30*/  IMAD R28, R0, 0x101, RZ ;  /* 0x00000101001c7824 */ /* 0x000fe200078e02ff */
[----:B------:R-:W-:Y:S01]  /*2e40*/  IADD3 R10, P6, R18, R26, RZ ;  /* 0x0000001a120a7210 */ /* 0x000fe20007fde0ff */
[----:B------:R-:W-:-:S03]  /*2e50*/  IMAD R18, R0, 0x109, RZ ;  /* 0x0000010900127824 */ /* 0x000fc600078e02ff */
[-C--:B------:R-:W-:Y:S01]  /*2e60*/  LEA.HI.X.SX32 R21, R28, R27.reuse, 0x1, P1 ;  /* 0x0000001b1c157211 */ /* 0x080fe200008f0eff */
[----:B------:R-:W-:Y:S01]  /*2e70*/  STL.64 [R1+0x3e0], R12 ;  /* 0x0003e00c01007387 */ /* 0x000fe20000100a00 */
[----:B------:R-:W-:-:S03]  /*2e80*/  LEA.HI.X.SX32 R7, R18, R27, 0x1, P4 ;  /* 0x0000001b12077211 */ /* 0x000fc600020f0eff */
[----:B------:R-:W-:Y:S04]  /*2e90*/  STL.64 [R1+0x1d10], R22 ;  /* 0x001d101601007387 */ /* 0x000fe80000100a00 */
[----:B------:R0:W-:Y:S01]  /*2ea0*/  STL.64 [R1+0x3c0], R20 ;  /* 0x0003c01401007387 */ /* 0x0001e20000100a00 */
[----:B------:R-:W-:-:S03]  /*2eb0*/  IMAD R18, R0, 0x111, RZ ;  /* 0x0000011100127824 */ /* 0x000fc600078e02ff */
[----:B------:R1:W-:Y:S01]  /*2ec0*/  STL.64 [R1+0x380], R6 ;  /* 0x0003800601007387 */ /* 0x0003e20000100a00 */
[----:B0-----:R-:W-:-:S05]  /*2ed0*/  IMAD R21, R0, 0x272, RZ ;  /* 0x0000027200157824 */ /* 0x001fca00078e02ff */
[----:B-1----:R-:W-:Y:S01]  /*2ee0*/  IADD3 R6, P4, R21, R26, RZ ;  /* 0x0000001a15067210 */ /* 0x002fe20007f9e0ff */
[----:B------:R-:W-:Y:S01]  /*2ef0*/  IMAD R21, R0, 0x119, RZ ;  /* 0x0000011900157824 */ /* 0x000fe200078e02ff */
[----:B------:R-:W-:Y:S01]  /*2f00*/  LEA.HI.X.SX32 R9, R18, R27, 0x1, P5 ;  /* 0x0000001b12097211 */ /* 0x000fe200028f0eff */
[----:B------:R-:W-:-:S03]  /*2f10*/  IMAD R18, R0, 0x292, RZ ;  /* 0x0000029200127824 */ /* 0x000fc600078e02ff */
[----:B------:R-:W-:Y:S01]  /*2f20*/  LEA.HI.X.SX32 R3, R21, R27, 0x1, P2 ;  /* 0x0000001b15037211 */ /* 0x000fe200010f0eff */
[----:B------:R-:W-:Y:S01]  /*2f30*/  STL.64 [R1+0x358], R8 ;  /* 0x0003580801007387 */ /* 0x000fe20000100a00 */
[----:B------:R-:W-:-:S03]  /*2f40*/  IMAD R21, R0, 0x121, RZ ;  /* 0x0000012100157824 */ /* 0x000fc600078e02ff */
[----:B------:R0:W-:Y:S02]  /*2f50*/  STL.64 [R1+0x338], R2 ;  /* 0x0003380201007387 */ /* 0x0001e40000100a00 */
[----:B------:R-:W-:Y:S01]  /*2f60*/  LEA.HI.X.SX32 R17, R21, R27, 0x1, P3 ;  /* 0x0000001b15117211 */ /* 0x000fe200018f0eff */
[----:B------:R-:W-:Y:S01]  /*2f70*/  IMAD R21, R0, 0x2b2, RZ ;  /* 0x000002b200157824 */ /* 0x000fe200078e02ff */
[----:B0-----:R-:W-:Y:S01]  /*2f80*/  IADD3 R2, P2, R18, R26, RZ ;  /* 0x0000001a12027210 */ /* 0x001fe20007f5e0ff */
[C---:B------:R-:W-:Y:S02]  /*2f90*/  IMAD R18, R0.reuse, 0x129, RZ ;  /* 0x0000012900127824 */ /* 0x040fe400078e02ff */
[----:B------:R-:W-:-:S03]  /*2fa0*/  IMAD R14, R0, 0x262, RZ ;  /* 0x00000262000e7824 */ /* 0x000fc600078e02ff */
[-C--:B------:R-:W-:Y:S01]  /*2fb0*/  LEA.HI.X.SX32 R11, R18, R27.reuse, 0x1, P6 ;  /* 0x0000001b120b7211 */ /* 0x080fe200030f0eff */
[----:B------:R-:W-:Y:S01]  /*2fc0*/  STL.64 [R1+0x318], R16 ;  /* 0x0003181001007387 */ /* 0x000fe20000100a00 */
[----:B------:R-:W-:Y:S01]  /*2fd0*/  IMAD R18, R0, 0x131, RZ ;  /* 0x0000013100127824 */ /* 0x000fe200078e02ff */
[-C--:B------:R-:W-:Y:S02]  /*2fe0*/  IADD3 R12, P1, R14, R26.reuse, RZ ;  /* 0x0000001a0e0c7210 */ /* 0x080fe40007f3e0ff */
[----:B------:R0:W-:Y:S02]  /*2ff0*/  STL.64 [R1+0x2f8], R10 ;  /* 0x0002f80a01007387 */ /* 0x0001e40000100a00 */
[----:B------:R-:W-:Y:S01]  /*3000*/  LEA.HI.X.SX32 R13, R18, R27, 0x1, P1 ;  /* 0x0000001b120d7211 */ /* 0x000fe200008f0eff */
[C---:B------:R-:W-:Y:S01]  /*3010*/  IMAD R18, R0.reuse, 0x2d2, RZ ;  /* 0x000002d200127824 */ /* 0x040fe200078e02ff */
[----:B0-----:R-:W-:Y:S01]  /*3020*/  IADD3 R10, P6, R21, R26, RZ ;  /* 0x0000001a150a7210 */ /* 0x001fe20007fde0ff */
[----:B------:R-:W-:-:S02]  /*3030*/  IMAD R21, R0, 0x139, RZ ;  /* 0x0000013900157824 */ /* 0x000fc400078e02ff */
[----:B------:R-:W-:-:S03]  /*3040*/  IMAD R14, R0, 0x282, RZ ;  /* 0x00000282000e7824 */ /* 0x000fc600078e02ff */
[-C--:B------:R-:W-:Y:S01]  /*3050*/  LEA.HI.X.SX32 R7, R21, R27.reuse, 0x1, P4 ;  /* 0x0000001b15077211 */ /* 0x080fe200020f0eff */
[----:B------:R-:W-:Y:S01]  /*3060*/  STL.64 [R1+0x2d8], R12 ;  /* 0x0002d80c01007387 */ /* 0x000fe20000100a00 */
[----:B------:R-:W-:Y:S01]  /*3070*/  IMAD R21, R0, 0x141, RZ ;  /* 0x0000014100157824 */ /* 0x000fe200078e02ff */
[-C--:B------:R-:W-:Y:S02]  /*3080*/  IADD3 R8, P5, R14, R26.reuse, RZ ;  /* 0x0000001a0e087210 */ /* 0x080fe40007fbe0ff */
[----:B------:R0:W-:Y:S02]  /*3090*/  STL.64 [R1+0x2b8], R6 ;  /* 0x0002b80601007387 */ /* 0x0001e40000100a00 */
[----:B------:R-:W-:Y:S01]  /*30a0*/  LEA.HI.X.SX32 R9, R21, R27, 0x1, P5 ;  /* 0x0000001b15097211 */ /* 0x000fe200028f0eff */
[----:B------:R-:W-:Y:S01]  /*30b0*/  IMAD R21, R0, 0x2f2, RZ ;  /* 0x000002f200157824 */ /* 0x000fe200078e02ff */
        /* <DEDUP_REMOVED lines=37> */
[----:B------:R0:W-:Y:S01]  /*3310*/  STL.64 [R1+0x1e0], R2 ;  /* 0x0001e00201007387 */ /* 0x0001e20000100a00 */
[C---:B------:R-:W-:Y:S01]  /*3320*/  IMAD R14, R0.reuse, 0x322, RZ ;  /* 0x00000322000e7824 */ /* 0x040fe200078e02ff */
[----:B------:R-:W-:Y:S01]  /*3330*/  LEA.HI.X.SX32 R17, R21, R27, 0x1, P3 ;  /* 0x0000001b15117211 */ /* 0x000fe200018f0eff */
[----:B------:R-:W-:Y:S01]  /*3340*/  IMAD R21, R0, 0x372, RZ ;  /* 0x0000037200157824 */ /* 0x000fe200078e02ff */
[-C--:B0-----:R-:W-:Y:S01]  /*3350*/  IADD3 R2, P2, R18, R26.reuse, RZ ;  /* 0x0000001a12027210 */ /* 0x081fe20007f5e0ff */
[----:B------:R-:W-:Y:S01]  /*3360*/  IMAD R18, R0, 0x189, RZ ;  /* 0x0000018900127824 */ /* 0x000fe200078e02ff */
[----:B------:R-:W-:Y:S01]  /*3370*/  IADD3 R12, P1, R14, R26, RZ ;  /* 0x0000001a0e0c7210 */ /* 0x000fe20007f3e0ff */
[----:B------:R-:W-:-:S03]  /*3380*/  IMAD R14, R0, 0x342, RZ ;  /* 0x00000342000e7824 */ /* 0x000fc600078e02ff */
[-C--:B------:R-:W-:Y:S01]  /*3390*/  LEA.HI.X.SX32 R11, R18, R27.reuse, 0x1, P6 ;  /* 0x0000001b120b7211 */ /* 0x080fe200030f0eff */
[----:B------:R-:W-:Y:S01]  /*33a0*/  STL.64 [R1+0x1c8], R16 ;  /* 0x0001c81001007387 */ /* 0x000fe20000100a00 */
[----:B------:R-:W-:Y:S01]  /*33b0*/  IMAD R18, R0, 0x191, RZ ;  /* 0x0000019100127824 */ /* 0x000fe200078e02ff */
[-C--:B------:R-:W-:Y:S02]  /*33c0*/  IADD3 R8, P5, R14, R26.reuse, RZ ;  /* 0x0000001a0e087210 */ /* 0x080fe40007fbe0ff */
[----:B------:R0:W-:Y:S01]  /*33d0*/  STL.64 [R1+0x1b0], R10 ;  /* 0x0001b00a01007387 */ /* 0x0001e20000100a00 */
[----:B------:R-:W-:Y:S01]  /*33e0*/  IMAD R14, R0, 0x362, RZ ;  /* 0x00000362000e7824 */ /* 0x000fe200078e02ff */
[----:B------:R-:W-:Y:S01]  /*33f0*/  LEA.HI.X.SX32 R13, R18, R27, 0x1, P1 ;  /* 0x0000001b120d7211 */ /* 0x000fe200008f0eff */
[C---:B------:R-:W-:Y:S01]  /*3400*/  IMAD R18, R0.reuse, 0x392, RZ ;  /* 0x0000039200127824 */ /* 0x040fe200078e02ff */
[-C--:B0-----:R-:W-:Y:S01]  /*3410*/  IADD3 R10, P6, R21, R26.reuse, RZ ;  /* 0x0000001a150a7210 */ /* 0x081fe20007fde0ff */
[----:B------:R-:W-:Y:S01]  /*3420*/  IMAD R21, R0, 0x199, RZ ;  /* 0x0000019900157824 */ /* 0x000fe200078e02ff */
[----:B------:R-:W-:Y:S01]  /*3430*/  IADD3 R16, P3, R14, R26, RZ ;  /* 0x0000001a0e107210 */ /* 0x000fe20007f7e0ff */
[----:B------:R-:W-:-:S03]  /*3440*/  IMAD R14, R0, 0x382, RZ ;  /* 0x00000382000e7824 */ /* 0x000fc600078e02ff */
[-C--:B------:R-:W-:Y:S01]  /*3450*/  LEA.HI.X.SX32 R7, R21, R27.reuse, 0x1, P4 ;  /* 0x0000001b15077211 */ /* 0x080fe200020f0eff */
[----:B------:R-:W-:Y:S01]  /*3460*/  IMAD R21, R0, 0x1a1, RZ ;  /* 0x000001a100157824 */ /* 0x000fe200078e02ff */
[----:B------:R0:W-:Y:S04]  /*3470*/  STL.64 [R1+0x198], R12 ;  /* 0x0001980c01007387 */ /* 0x0001e80000100a00 */
[----:B------:R1:W-:Y:S01]  /*3480*/  STL.64 [R1+0x180], R6 ;  /* 0x0001800601007387 */ /* 0x0003e20000100a00 */
[-C--:B------:R-:W-:Y:S02]  /*3490*/  LEA.HI.X.SX32 R9, R21, R27.reuse, 0x1, P5 ;  /* 0x0000001b15097211 */ /* 0x080fe400028f0eff */
[-C--:B0-----:R-:W-:Y:S01]  /*34a0*/  IADD3 R12, P1, R14, R26.reuse, RZ ;  /* 0x0000001a0e0c7210 */ /* 0x081fe20007f3e0ff */
[----:B------:R-:W-:Y:S01]  /*34b0*/  IMAD R14, R0, 0x3a2, RZ ;  /* 0x000003a2000e7824 */ /* 0x000fe200078e02ff */
[-C--:B-1----:R-:W-:Y:S01]  /*34c0*/  IADD3 R6, P4, R18, R26.reuse, RZ ;  /* 0x0000001a12067210 */ /* 0x082fe20007f9e0ff */
[----:B------:R-:W-:Y:S01]  /*34d0*/  IMAD R18, R0, 0x1a9, RZ ;  /* 0x000001a900127824 */ /* 0x000fe200078e02ff */
[----:B------:R0:W-:Y:S04]  /*34e0*/  STL.64 [R1+0x168], R8 ;  /* 0x0001680801007387 */ /* 0x0001e80000100a00 */
[----:B------:R-:W-:Y:S01]  /*34f0*/  LEA.HI.X.SX32 R3, R18, R27, 0x1, P2 ;  /* 0x0000001b12037211 */ /* 0x000fe200010f0eff */
[----:B------:R-:W-:Y:S01]  /*3500*/  IMAD R18, R0, 0x1b1, RZ ;  /* 0x000001b100127824 */ /* 0x000fe200078e02ff */
[----:B0-----:R-:W-:Y:S01]  /*3510*/  IADD3 R8, P5, R14, R26, RZ ;  /* 0x0000001a0e087210 */ /* 0x001fe20007fbe0ff */
[----:B------:R-:W-:-:S03]  /*3520*/  IMAD R14, R0, 0x1b9, RZ ;  /* 0x000001b9000e7824 */ /* 0x000fc600078e02ff */
[-C--:B------:R-:W-:Y:S01]  /*3530*/  LEA.HI.X.SX32 R17, R18, R27.reuse, 0x1, P3 ;  /* 0x0000001b12117211 */ /* 0x080fe200018f0eff */
[----:B------:R-:W-:Y:S01]  /*3540*/  STL.64 [R1+0x150], R2 ;  /* 0x0001500201007387 */ /* 0x000fe20000100a00 */
[----:B------:R-:W-:-:S03]  /*3550*/  LEA.HI.X.SX32 R11, R14, R27, 0x1, P6 ;  /* 0x0000001b0e0b7211 */ /* 0x000fc600030f0eff */
[----:B------:R-:W-:Y:S01]  /*3560*/  STL.64 [R1+0x138], R16 ;  /* 0x0001381001007387 */ /* 0x000fe20000100a00 */
[----:B------:R-:W-:-:S03]  /*3570*/  IMAD R14, R0, 0x1c1, RZ ;  /* 0x000001c1000e7824 */ /* 0x000fc600078e02ff */
[----:B------:R0:W-:Y:S01]  /*3580*/  STL.64 [R1+0x120], R10 ;  /* 0x0001200a01007387 */ /* 0x0001e20000100a00 */
[C---:B------:R-:W-:Y:S02]  /*3590*/  IMAD R28, R0.reuse, 0x3e2, RZ ;  /* 0x000003e2001c7824 */ /* 0x040fe400078e02ff */
[----:B------:R-:W-:Y:S01]  /*35a0*/  IMAD R21, R0, 0x3b2, RZ ;  /* 0x000003b200157824 */ /* 0x000fe200078e02ff */
[----:B------:R-:W-:Y:S01]  /*35b0*/  LEA.HI.X.SX32 R13, R14, R27, 0x1, P1 ;  /* 0x0000001b0e0d7211 */ /* 0x000fe200008f0eff */
[----:B0-----:R-:W-:Y:S01]  /*35c0*/  IMAD R10, R0, 0x1c9, RZ ;  /* 0x000001c9000a7824 */ /* 0x001fe200078e02ff */
[----:B------:R-:W-:Y:S01]  /*35d0*/  IADD3 R16, P1, R28, R26, RZ ;  /* 0x0000001a1c107210 */ /* 0x000fe20007f3e0ff */
[----:B------:R-:W-:-:S03]  /*35e0*/  IMAD R28, R0, 0x1d9, RZ ;  /* 0x000001d9001c7824 */ /* 0x000fc600078e02ff */
[----:B------:R-:W-:Y:S01]  /*35f0*/  LEA.HI.X.SX32 R7, R10, R27, 0x1, P4 ;  /* 0x0000001b0a077211 */ /* 0x000fe200020f0eff */
[C---:B------:R-:W-:Y:S01]  /*3600*/  IMAD R10, R0.reuse, 0x1d1, RZ ;  /* 0x000001d1000a7824 */ /* 0x040fe200078e02ff */
[----:B------:R-:W-:Y:S01]  /*3610*/  IADD3 R2, P2, R21, R26, RZ ;  /* 0x0000001a15027210 */ /* 0x000fe20007f5e0ff */
[----:B------:R-:W-:-:S03]  /*3620*/  IMAD R21, R0, 0x3c2, RZ ;  /* 0x000003c200157824 */ /* 0x000fc600078e02ff */
[-C--:B------:R-:W-:Y:S02]  /*3630*/  LEA.HI.X.SX32 R9, R10, R27.reuse, 0x1, P5 ;  /* 0x0000001b0a097211 */ /* 0x080fe400028f0eff */
[----:B------:R-:W-:Y:S01]  /*3640*/  LEA.HI.X.SX32 R3, R28, R27, 0x1, P2 ;  /* 0x0000001b1c037211 */ /* 0x000fe200010f0eff */
[----:B------:R-:W-:Y:S01]  /*3650*/  STL.64 [R1+0x108], R12 ;  /* 0x0001080c01007387 */ /* 0x000fe20000100a00 */
[----:B------:R-:W-:-:S03]  /*3660*/  IMAD R10, R0, 0x214, RZ ;  /* 0x00000214000a7824 */ /* 0x000fc600078e02ff */
[----:B------:R-:W-:Y:S01]  /*3670*/  STL.64 [R1+0xf0], R6 ;  /* 0x0000f00601007387 */ /* 0x000fe20000100a00 */
[----:B------:R-:W-:-:S03]  /*3680*/  IADD3 R20, P3, R21, R26, RZ ;  /* 0x0000001a15147210 */ /* 0x000fc60007f7e0ff */
[----:B------:R-:W-:Y:S04]  /*3690*/  STL.64 [R1+0xd8], R8 ;  /* 0x0000d80801007387 */ /* 0x000fe80000100a00 */
[----:B------:R0:W-:Y:S01]  /*36a0*/  STL.64 [R1+0xc0], R2 ;  /* 0x0000c00201007387 */ /* 0x0001e20000100a00 */
[----:B------:R-:W-:Y:S01]  /*36b0*/  IMAD R18, R0, 0x3d2, RZ ;  /* 0x000003d200127824 */ /* 0x000fe200078e02ff */
[-C--:B------:R-:W-:Y:S01]  /*36c0*/  IADD3 R4, P2, R10, R26.reuse, RZ ;  /* 0x0000001a0a047210 */ /* 0x080fe20007f5e0ff */
[C---:B------:R-:W-:Y:S02]  /*36d0*/  IMAD R28, R0.reuse, 0x224, RZ ;  /* 0x00000224001c7824 */ /* 0x040fe400078e02ff */
[C---:B------:R-:W-:Y:S02]  /*36e0*/  IMAD R10, R0.reuse, 0x1e9, RZ ;  /* 0x000001e9000a7824 */ /* 0x040fe400078e02ff */
[----:B0-----:R-:W-:Y:S01]  /*36f0*/  IMAD R2, R0, 0x1e1, RZ ;  /* 0x000001e100027824 */ /* 0x001fe200078e02ff */
[----:B------:R-:W-:-:S04]  /*3700*/  IADD3 R18, P6, R18, R26, RZ ;  /* 0x0000001a12127210 */ /* 0x000fc80007fde0ff */
[-C--:B------:R-:W-:Y:S01]  /*3710*/  LEA.HI.X.SX32 R21, R2, R27.reuse, 0x1, P3 ;  /* 0x0000001b02157211 */ /* 0x080fe200018f0eff */
[----:B------:R-:W-:Y:S01]  /*3720*/  STL [R1+0x378], R4 ;  /* 0x0003780401007387 */ /* 0x000fe20000100800 */
[----:B------:R-:W-:-:S03]  /*3730*/  LEA.HI.X.SX32 R19, R10, R27, 0x1, P6 ;  /* 0x0000001b0a137211 */ /* 0x000fc600030f0eff */
[----:B------:R0:W-:Y:S01]  /*3740*/  STL.64 [R1+0x1c90], R20 ;  /* 0x001c901401007387 */ /* 0x0001e20000100a00 */
[C---:B------:R-:W-:Y:S02]  /*3750*/  IMAD R10, R0.reuse, 0x1f1, RZ ;  /* 0x000001f1000a7824 */ /* 0x040fe400078e02ff */
[----:B------:R-:W-:Y:S01]  /*3760*/  IMAD R14, R0, 0x3f2, RZ ;  /* 0x000003f2000e7824 */ /* 0x000fe200078e02ff */
[----:B------:R1:W-:Y:S01]  /*3770*/  STL.64 [R1+0x1c98], R18 ;  /* 0x001c981201007387 */ /* 0x0003e20000100a00 */
[----:B0-----:R-:W-:Y:S01]  /*3780*/  IADD3 R20, P3, R28, R26, RZ ;  /* 0x0000001a1c147210 */ /* 0x001fe20007f7e0ff */
[----:B------:R-:W-:Y:S01]  /*3790*/  IMAD R28, R0, 0x82, RZ ;  /* 0x00000082001c7824 */ /* 0x000fe200078e02ff */
[----:B------:R-:W-:Y:S01]  /*37a0*/  LEA.HI.X.SX32 R17, R10, R27, 0x1, P1 ;  /* 0x0000001b0a117211 */ /* 0x000fe200008f0eff */
[----:B------:R-:W-:-:S03]  /*37b0*/  IMAD R10, R0, 0x1f9, RZ ;  /* 0x000001f9000a7824 */ /* 0x000fc600078e02ff */
[-C--:B------:R-:W-:Y:S01]  /*37c0*/  IADD3 R2, P6, R28, R26.reuse, RZ ;  /* 0x0000001a1c027210 */ /* 0x080fe20007fde0ff */
[----:B------:R-:W-:Y:S01]  /*37d0*/  IMAD R28, R0, 0x41, RZ ;  /* 0x00000041001c7824 */ /* 0x000fe200078e02ff */
[-C--:B------:R-:W-:Y:S01]  /*37e0*/  IADD3 R14, P4, R14, R26.reuse, RZ ;  /* 0x0000001a0e0e7210 */ /* 0x080fe20007f9e0ff */
[C---:B-1----:R-:W-:Y:S02]  /*37f0*/  IMAD R19, R0.reuse, 0x92, RZ ;  /* 0x0000009200137824 */ /* 0x042fe400078e02ff */
[----:B------:R-:W-:Y:S01]  /*3800*/  IMAD R18, R0, 0xa2, RZ ;  /* 0x000000a200127824 */ /* 0x000fe200078e02ff */
[-C--:B------:R-:W-:Y:S01]  /*3810*/  LEA.HI.X.SX32 R3, R28, R27.reuse, 0x1, P6 ;  /* 0x0000001b1c037211 */ /* 0x080fe200030f0eff */
[C---:B------:R-:W-:Y:S01]  /*3820*/  IMAD R8, R0.reuse, 0x49, RZ ;  /* 0x0000004900087824 */ /* 0x040fe200078e02ff */
[----:B------:R-:W-:Y:S01]  /*3830*/  IADD3 R4, P1, R19, R26, RZ ;  /* 0x0000001a13047210 */ /* 0x000fe20007f3e0ff */
[----:B------:R-:W-:Y:S01]  /*3840*/  IMAD R28, R0, 0x51, RZ ;  /* 0x00000051001c7824 */ /* 0x000fe200078e02ff */
[----:B------:R-:W-:-:S02]  /*3850*/  LEA.HI.X.SX32 R15, R10, R27, 0x1, P4 ;  /* 0x0000001b0a0f7211 */ /* 0x000fc400020f0eff */
[----:B------:R-:W-:Y:S01]  /*3860*/  IADD3 R10, P4, R18, R26, RZ ;  /* 0x0000001a120a7210 */ /* 0x000fe20007f9e0ff */
[----:B------:R-:W-:Y:S01]  /*3870*/  IMAD R22, R0, 0xb2, RZ ;  /* 0x000000b200167824 */ /* 0x000fe200078e02ff */
[----:B------:R-:W-:Y:S01]  /*3880*/  STL.64 [R1+0x1ca0], R16 ;  /* 0x001ca01001007387 */ /* 0x000fe20000100a00 */
[-C--:B------:R-:W-:Y:S02]  /*3890*/  LEA.HI.X.SX32 R5, R8, R27.reuse, 0x1, P1 ;  /* 0x0000001b08057211 */ /* 0x080fe400008f0eff */
[----:B------:R-:W-:Y:S01]  /*38a0*/  LEA.HI.X.SX32 R11, R28, R27, 0x1, P4 ;  /* 0x0000001b1c0b7211 */ /* 0x000fe200020f0eff */
[----:B------:R-:W-:Y:S01]  /*38b0*/  STL.64 [R1+0x1ca8], R14 ;  /* 0x001ca80e01007387 */ /* 0x000fe20000100a00 */
[----:B------:R-:W-:-:S03]  /*38c0*/  IMAD R24, R0, 0xc2, RZ ;  /* 0x000000c200187824 */ /* 0x000fc600078e02ff */
[----:B------:R-:W-:Y:S01]  /*38d0*/  STL.64 [R1+0x1f70], R18 ;  /* 0x001f701201007387 */ /* 0x000fe20000100a00 */
[----:B------:R-:W-:-:S03]  /*38e0*/  IMAD R28, R0, 0x59, RZ ;  /* 0x00000059001c7824 */ /* 0x000fc600078e02ff */
[----:B------:R0:W-:Y:S04]  /*38f0*/  STL.64 [R1+0x910], R2 ;  /* 0x0009100201007387 */ /* 0x0001e80000100a00 */
[----:B------:R-:W-:Y:S01]  /*3900*/  STL [R1+0x1f78], R22 ;  /* 0x001f781601007387 */ /* 0x000fe20000100800 */
[----:B------:R-:W-:-:S03]  /*3910*/  IADD3 R8, P1, R24, R26, RZ ;  /* 0x0000001a18087210 */ /* 0x000fc60007f3e0ff */
[----:B------:R1:W-:Y:S01]  /*3920*/  STL.64 [R1+0x8d8], R4 ;  /* 0x0008d80401007387 */ /* 0x0003e20000100a00 */
[----:B0-----:R-:W-:-:S03]  /*3930*/  IADD3 R2, P6, R22, R26, RZ ;  /* 0x0000001a16027210 */ /* 0x001fc60007fde0ff */
[----:B------:R0:W-:Y:S01]  /*3940*/  STL.64 [R1+0x8a0], R10 ;  /* 0x0008a00a01007387 */ /* 0x0001e20000100a00 */
[----:B------:R-:W-:Y:S01]  /*3950*/  IMAD R13, R0, 0xe2, RZ ;  /* 0x000000e2000d7824 */ /* 0x000fe200078e02ff */
[----:B------:R-:W-:Y:S01]  /*3960*/  LEA.HI.X.SX32 R3, R28, R27, 0x1, P6 ;  /* 0x0000001b1c037211 */ /* 0x000fe200030f0eff */
[C---:B-1----:R-:W-:Y:S02]  /*3970*/  IMAD R4, R0.reuse, 0xd2, RZ ;  /* 0x000000d200047824 */ /* 0x042fe400078e02ff */
[----:B0-----:R-:W-:-:S03]  /*3980*/  IMAD R10, R0, 0x61, RZ ;  /* 0x00000061000a7824 */ /* 0x001fc600078e02ff */
[-C--:B------:R-:W-:Y:S01]  /*3990*/  IADD3 R14, P4, R4, R26.reuse, RZ ;  /* 0x0000001a040e7210 */ /* 0x080fe20007f9e0ff */
[C---:B------:R-:W-:Y:S01]  /*39a0*/  IMAD R28, R0.reuse, 0x69, RZ ;  /* 0x00000069001c7824 */ /* 0x040fe200078e02ff */
[----:B------:R0:W-:Y:S01]  /*39b0*/  STL.64 [R1+0x868], R2 ;  /* 0x0008680201007387 */ /* 0x0001e20000100a00 */
[----:B------:R-:W-:Y:S01]  /*39c0*/  IMAD R25, R0, 0xf2, RZ ;  /* 0x000000f200197824 */ /* 0x000fe200078e02ff */
[-C--:B------:R-:W-:Y:S01]  /*39d0*/  LEA.HI.X.SX32 R9, R10, R27.reuse, 0x1, P1 ;  /* 0x0000001b0a097211 */ /* 0x080fe200008f0eff */
[----:B------:R-:W-:Y:S01]  /*39e0*/  IMAD R10, R0, 0x71, RZ ;  /* 0x00000071000a7824 */ /* 0x000fe200078e02ff */
[----:B------:R-:W-:Y:S01]  /*39f0*/  LEA.HI.X.SX32 R15, R28, R27, 0x1, P4 ;  /* 0x0000001b1c0f7211 */ /* 0x000fe200020f0eff */
[C---:B------:R-:W-:Y:S02]  /*3a00*/  IMAD R28, R0.reuse, 0x79, RZ ;  /* 0x00000079001c7824 */ /* 0x040fe400078e02ff */
[----:B------:R1:W-:Y:S01]  /*3a10*/  STL.64 [R1+0x830], R8 ;  /* 0x0008300801007387 */ /* 0x0003e20000100a00 */
[C---:B------:R-:W-:Y:S01]  /*3a20*/  IMAD R7, R0.reuse, 0x102, RZ ;  /* 0x0000010200077824 */ /* 0x040fe200078e02ff */
[----:B0-----:R-:W-:Y:S01]  /*3a30*/  IADD3 R2, P6, R13, R26, RZ ;  /* 0x0000001a0d027210 */ /* 0x001fe20007fde0ff */
[----:B------:R-:W-:-:S03]  /*3a40*/  IMAD R21, R0, 0x112, RZ ;  /* 0x0000011200157824 */ /* 0x000fc600078e02ff */
[-C--:B------:R-:W-:Y:S02]  /*3a50*/  LEA.HI.X.SX32 R3, R10, R27.reuse, 0x1, P6 ;  /* 0x0000001b0a037211 */ /* 0x080fe400030f0eff */
[-C--:B-1----:R-:W-:Y:S01]  /*3a60*/  IADD3 R8, P1, R25, R26.reuse, RZ ;  /* 0x0000001a19087210 */ /* 0x082fe20007f3e0ff */
[----:B------:R0:W-:Y:S01]  /*3a70*/  STL.64 [R1+0x7f8], R14 ;  /* 0x0007f80e01007387 */ /* 0x0001e20000100a00 */
[----:B------:R-:W-:Y:S02]  /*3a80*/  IMAD R29, R0, 0x89, RZ ;  /* 0x00000089001d7824 */ /* 0x000fe400078e02ff */
[----:B------:R-:W-:Y:S01]  /*3a90*/  LEA.HI.X.SX32 R9, R28, R27, 0x1, P1 ;  /* 0x0000001b1c097211 */ /* 0x000fe200008f0eff */
[----:B------:R-:W-:Y:S01]  /*3aa0*/  IMAD R28, R0, 0x81, RZ ;  /* 0x00000081001c7824 */ /* 0x000fe200078e02ff */
[----:B------:R1:W-:Y:S01]  /*3ab0*/  STL.64 [R1+0x7c0], R2 ;  /* 0x0007c00201007387 */ /* 0x0003e20000100a00 */
[-C--:B0-----:R-:W-:Y:S02]  /*3ac0*/  IADD3 R14, P4, R7, R26.reuse, RZ ;  /* 0x0000001a070e7210 */ /* 0x081fe40007f9e0ff */
[----:B-1----:R-:W-:-:S02]  /*3ad0*/  IADD3 R2, P6, R21, R26, RZ ;  /* 0x0000001a15027210 */ /* 0x002fc40007fde0ff */
[-C--:B------:R-:W-:Y:S01]  /*3ae0*/  LEA.HI.X.SX32 R15, R28, R27.reuse, 0x1, P4 ;  /* 0x0000001b1c0f7211 */ /* 0x080fe200020f0eff */
[C---:B------:R-:W-:Y:S01]  /*3af0*/  IMAD R28, R0.reuse, 0x142, RZ ;  /* 0x00000142001c7824 */ /* 0x040fe200078e02ff */
[----:B------:R-:W-:Y:S01]  /*3b00*/  LEA.HI.X.SX32 R3, R29, R27, 0x1, P6 ;  /* 0x0000001b1d037211 */ /* 0x000fe200030f0eff */
[----:B------:R-:W-:Y:S01]  /*3b10*/  IMAD R10, R0, 0x122, RZ ;  /* 0x00000122000a7824 */ /* 0x000fe200078e02ff */
[----:B------:R0:W-:Y:S02]  /*3b20*/  STL.64 [R1+0x780], R8 ;  /* 0x0007800801007387 */ /* 0x0001e40000100a00 */
[-C--:B------:R-:W-:Y:S02]  /*3b30*/  IADD3 R16, P6, R28, R26.reuse, RZ ;  /* 0x0000001a1c107210 */ /* 0x080fe40007fde0ff */
[----:B------:R-:W-:Y:S01]  /*3b40*/  STL.64 [R1+0x740], R14 ;  /* 0x0007400e01007387 */ /* 0x000fe20000100a00 */
[----:B------:R-:W-:Y:S01]  /*3b50*/  IADD3 R10, P1, R10, R26, RZ ;  /* 0x0000001a0a0a7210 */ /* 0x000fe20007f3e0ff */
[----:B------:R-:W-:-:S02]  /*3b60*/  IMAD R28, R0, 0x99, RZ ;  /* 0x00000099001c7824 */ /* 0x000fc400078e02ff */
[----:B------:R1:W-:Y:S01]  /*3b70*/  STL.64 [R1+0x708], R2 ;  /* 0x0007080201007387 */ /* 0x0003e20000100a00 */
[----:B0-----:R-:W-:-:S05]  /*3b80*/  IMAD R8, R0, 0x132, RZ ;  /* 0x0000013200087824 */ /* 0x001fca00078e02ff */
[----:B------:R-:W-:Y:S01]  /*3b90*/  IADD3 R8, P4, R8, R26, RZ ;  /* 0x0000001a08087210 */ /* 0x000fe20007f9e0ff */
[----:B-1----:R-:W-:-:S03]  /*3ba0*/  IMAD R3, R0, 0x91, RZ ;  /* 0x0000009100037824 */ /* 0x002fc600078e02ff */
[-C--:B------:R-:W-:Y:S01]  /*3bb0*/  LEA.HI.X.SX32 R9, R28, R27.reuse, 0x1, P4 ;  /* 0x0000001b1c097211 */ /* 0x080fe200020f0eff */
[C---:B------:R-:W-:Y:S01]  /*3bc0*/  IMAD R2, R0.reuse, 0x152, RZ ;  /* 0x0000015200027824 */ /* 0x040fe200078e02ff */
[----:B------:R-:W-:Y:S01]  /*3bd0*/  LEA.HI.X.SX32 R11, R3, R27, 0x1, P1 ;  /* 0x0000001b030b7211 */ /* 0x000fe200008f0eff */
[----:B------:R-:W-:-:S03]  /*3be0*/  IMAD R28, R0, 0xa1, RZ ;  /* 0x000000a1001c7824 */ /* 0x000fc600078e02ff */
[----:B------:R-:W-:Y:S01]  /*3bf0*/  IADD3 R2, P1, R2, R26, RZ ;  /* 0x0000001a02027210 */ /* 0x000fe20007f3e0ff */
[----:B------:R-:W-:Y:S04]  /*3c00*/  STL.64 [R1+0x6d0], R10 ;  /* 0x0006d00a01007387 */ /* 0x000fe80000100a00 */
[----:B------:R0:W-:Y:S01]  /*3c10*/  STL.64 [R1+0x698], R8 ;  /* 0x0006980801007387 */ /* 0x0001e20000100a00 */
[----:B------:R-:W-:Y:S01]  /*3c20*/  LEA.HI.X.SX32 R17, R28, R27, 0x1, P6 ;  /* 0x0000001b1c117211 */ /* 0x000fe200030f0eff */
[C---:B0-----:R-:W-:Y:S02]  /*3c30*/  IMAD R8, R0.reuse, 0xa9, RZ ;  /* 0x000000a900087824 */ /* 0x041fe400078e02ff */
[----:B------:R-:W-:-:S03]  /*3c40*/  IMAD R10, R0, 0x162, RZ ;  /* 0x00000162000a7824 */ /* 0x000fc600078e02ff */
[----:B------:R-:W-:Y:S01]  /*3c50*/  LEA.HI.X.SX32 R3, R8, R27, 0x1, P1 ;  /* 0x0000001b08037211 */ /* 0x000fe200008f0eff */
[----:B------:R-:W-:Y:S01]  /*3c60*/  STL.64 [R1+0x660], R16 ;  /* 0x0006601001007387 */ /* 0x000fe20000100a00 */
[----:B------:R-:W-:-:S03]  /*3c70*/  IADD3 R14, P4, R10, R26, RZ ;  /* 0x0000001a0a0e7210 */ /* 0x000fc60007f9e0ff */
[----:B------:R0:W-:Y:S02]  /*3c80*/  STL.64 [R1+0x628], R2 ;  /* 0x0006280201007387 */ /* 0x0001e40000100a00 */
[----:B0-----:R-:W-:-:S05]  /*3c90*/  IMAD R3, R0, 0xb1, RZ ;  /* 0x000000b100037824 */ /* 0x001fca00078e02ff */
[----:B------:R-:W-:-:S05]  /*3ca0*/  LEA.HI.X.SX32 R15, R3, R27, 0x1, P4 ;  /* 0x0000001b030f7211 */ /* 0x000fca00020f0eff */
[----:B------:R-:W-:Y:S04]  /*3cb0*/  STL.64 [R1+0x5f0], R14 ;  /* 0x0005f00e01007387 */ /* 0x000fe80000100a00 */
[----:B------:R0:W2:Y:S01]  /*3cc0*/  LDL.64 R18, [R1+0x378] ;  /* 0x0003780001127983 */ /* 0x0000a20000100a00 */
[C---:B------:R-:W-:Y:S02]  /*3cd0*/  IMAD R28, R0.reuse, 0x182, RZ ;  /* 0x00000182001c7824 */ /* 0x040fe400078e02ff */
[----:B------:R-:W-:-:S03]  /*3ce0*/  IMAD R10, R0, 0x172, RZ ;  /* 0x00000172000a7824 */ /* 0x000fc600078e02ff */
[-C--:B------:R-:W-:Y:S01]  /*3cf0*/  IADD3 R8, P1, R28, R26.reuse, RZ ;  /* 0x0000001a1c087210 */ /* 0x080fe20007f3e0ff */
[----:B------:R-:W-:Y:S01]  /*3d00*/  IMAD R28, R0, 0xb9, RZ ;  /* 0x000000b9001c7824 */ /* 0x000fe200078e02ff */
[----:B------:R-:W-:Y:S01]  /*3d10*/  IADD3 R10, P6, R10, R26, RZ ;  /* 0x0000001a0a0a7210 */ /* 0x000fe20007fde0ff */
[----:B------:R-:W-:-:S03]  /*3d20*/  IMAD R2, R0, 0x192, RZ ;  /* 0x0000019200027824 */ /* 0x000fc600078e02ff */
[-C--:B------:R-:W-:Y:S01]  /*3d30*/  LEA.HI.X.SX32 R11, R28, R27.reuse, 0x1, P6 ;  /* 0x0000001b1c0b7211 */ /* 0x080fe200030f0eff */
[C---:B------:R-:W-:Y:S02]  /*3d40*/  IMAD R28, R0.reuse, 0xc1, RZ ;  /* 0x000000c1001c7824 */ /* 0x040fe400078e02ff */
[----:B------:R-:W-:Y:S01]  /*3d50*/  IMAD R16, R0, 0x1a2, RZ ;  /* 0x000001a200107824 */ /* 0x000fe200078e02ff */
[-C--:B------:R-:W-:Y:S01]  /*3d60*/  IADD3 R2, P4, R2, R26.reuse, RZ ;  /* 0x0000001a02027210 */ /* 0x080fe20007f9e0ff */
[----:B------:R-:W-:Y:S01]  /*3d70*/  IMAD R5, R0, 0xc9, RZ ;  /* 0x000000c900057824 */ /* 0x000fe200078e02ff */
[-C--:B------:R-:W-:Y:S01]  /*3d80*/  LEA.HI.X.SX32 R9, R28, R27.reuse, 0x1, P1 ;  /* 0x0000001b1c097211 */ /* 0x080fe200008f0eff */
[----:B------:R1:W-:Y:S01]  /*3d90*/  STL.64 [R1+0x5b8], R10 ;  /* 0x0005b80a01007387 */ /* 0x0003e20000100a00 */
[C---:B------:R-:W-:Y:S02]  /*3da0*/  IMAD R28, R0.reuse, 0xd1, RZ ;  /* 0x000000d1001c7824 */ /* 0x040fe400078e02ff */
[----:B------:R-:W-:Y:S01]  /*3db0*/  LEA.HI.X.SX32 R3, R5, R27, 0x1, P4 ;  /* 0x0000001b05037211 */ /* 0x000fe200020f0eff */
[----:B------:R-:W-:Y:S01]  /*3dc0*/  IMAD R29, R0, 0x1b2, RZ ;  /* 0x000001b2001d7824 */ /* 0x000fe200078e02ff */
[----:B------:R3:W-:Y:S01]  /*3dd0*/  STL.64 [R1+0x580], R8 ;  /* 0x0005800801007387 */ /* 0x0007e20000100a00 */
[----:B-1----:R-:W-:-:S04]  /*3de0*/  IADD3 R10, P6, R16, R26, RZ ;  /* 0x0000001a100a7210 */ /* 0x002fc80007fde0ff */
[----:B------:R-:W-:Y:S01]  /*3df0*/  LEA.HI.X.SX32 R11, R28, R27, 0x1, P6 ;  /* 0x0000001b1c0b7211 */ /* 0x000fe200030f0eff */
[----:B------:R-:W-:Y:S01]  /*3e00*/  STL.64 [R1+0x548], R2 ;  /* 0x0005480201007387 */ /* 0x000fe20000100a00 */
[----:B---3--:R-:W-:-:S03]  /*3e10*/  IADD3 R8, P1, R29, R26, RZ ;  /* 0x0000001a1d087210 */ /* 0x008fc60007f3e0ff */
[----:B------:R1:W-:Y:S01]  /*3e20*/  STL.64 [R1+0x510], R10 ;  /* 0x0005100a01007387 */ /* 0x0003e20000100a00 */
[C---:B------:R-:W-:Y:S02]  /*3e30*/  IMAD R17, R0.reuse, 0x1c2, RZ ;  /* 0x000001c200117824 */ /* 0x040fe400078e02ff */
[C---:B------:R-:W-:Y:S02]  /*3e40*/  IMAD R28, R0.reuse, 0x1e2, RZ ;  /* 0x000001e2001c7824 */ /* 0x040fe400078e02ff */
[C---:B-1----:R-:W-:Y:S01]  /*3e50*/  IMAD R10, R0.reuse, 0xd9, RZ ;  /* 0x000000d9000a7824 */ /* 0x042fe200078e02ff */
[----:B------:R-:W-:Y:S01]  /*3e60*/  IADD3 R22, P4, R17, R26, RZ ;  /* 0x0000001a11167210 */ /* 0x000fe20007f9e0ff */
[----:B------:R-:W-:-:S03]  /*3e70*/  IMAD R3, R0, 0x1d2, RZ ;  /* 0x000001d200037824 */ /* 0x000fc600078e02ff */
[-C--:B------:R-:W-:Y:S01]  /*3e80*/  LEA.HI.X.SX32 R9, R10, R27.reuse, 0x1, P1 ;  /* 0x0000001b0a097211 */ /* 0x080fe200008f0eff */
[C---:B------:R-:W-:Y:S01]  /*3e90*/  IMAD R10, R0.reuse, 0xe1, RZ ;  /* 0x000000e1000a7824 */ /* 0x040fe200078e02ff */
[----:B------:R-:W-:Y:S01]  /*3ea0*/  IADD3 R14, P6, R3, R26, RZ ;  /* 0x0000001a030e7210 */ /* 0x000fe20007fde0ff */
[C---:B------:R-:W-:Y:S02]  /*3eb0*/  IMAD R11, R0.reuse, 0xe9, RZ ;  /* 0x000000e9000b7824 */ /* 0x040fe400078e02ff */
[----:B------:R-:W-:Y:S01]  /*3ec0*/  IMAD R5, R0, 0x1f2, RZ ;  /* 0x000001f200057824 */ /* 0x000fe200078e02ff */
[-C--:B------:R-:W-:Y:S01]  /*3ed0*/  LEA.HI.X.SX32 R23, R10, R27.reuse, 0x1, P4 ;  /* 0x0000001b0a177211 */ /* 0x080fe200020f0eff */
[----:B------:R1:W-:Y:S01]  /*3ee0*/  STL.64 [R1+0x4d8], R8 ;  /* 0x0004d80801007387 */ /* 0x0003e20000100a00 */
[C---:B------:R-:W-:Y:S01]  /*3ef0*/  IMAD R10, R0.reuse, 0xf1, RZ ;  /* 0x000000f1000a7824 */ /* 0x040fe200078e02ff */
[----:B------:R-:W-:Y:S01]  /*3f00*/  LEA.HI.X.SX32 R15, R11, R27, 0x1, P6 ;  /* 0x0000001b0b0f7211 */ /* 0x000fe200030f0eff */
[C---:B------:R-:W-:Y:S01]  /*3f10*/  IMAD R12, R0.reuse, 0xf9, RZ ;  /* 0x000000f9000c7824 */ /* 0x040fe200078e02ff */
[----:B------:R3:W-:Y:S01]  /*3f20*/  STL.64 [R1+0x4a0], R22 ;  /* 0x0004a01601007387 */ /* 0x0007e20000100a00 */
[----:B------:R-:W-:-:S02]  /*3f30*/  SHF.L.U32 R2, R0, 0x1, RZ ;  /* 0x0000000100027819 */ /* 0x000fc400000006ff */
[-C--:B-1----:R-:W-:Y:S02]  /*3f40*/  IADD3 R8, P1, R28, R26.reuse, RZ ;  /* 0x0000001a1c087210 */ /* 0x082fe40007f3e0ff */
[----:B---3--:R-:W-:Y:S02]  /*3f50*/  IADD3 R22, P4, R5, R26, RZ ;  /* 0x0000001a05167210 */ /* 0x008fe40007f9e0ff */
[-C--:B------:R-:W-:Y:S01]  /*3f60*/  LEA.HI.X.SX32 R9, R10, R27.reuse, 0x1, P1 ;  /* 0x0000001b0a097211 */ /* 0x080fe200008f0eff */
[----:B------:R1:W-:Y:S01]  /*3f70*/  STL.64 [R1+0x468], R14 ;  /* 0x0004680e01007387 */ /* 0x0003e20000100a00 */
[----:B------:R-:W-:Y:S01]  /*3f80*/  LEA.HI.X.SX32 R23, R12, R27, 0x1, P4 ;  /* 0x0000001b0c177211 */ /* 0x000fe200020f0eff */
[C---:B------:R-:W-:Y:S02]  /*3f90*/  IMAD R10, R0.reuse, 0x234, RZ ;  /* 0x00000234000a7824 */ /* 0x040fe400078e02ff */
[----:B------:R3:W-:Y:S01]  /*3fa0*/  STL.64 [R1+0x430], R8 ;  /* 0x0004300801007387 */ /* 0x0007e20000100a00 */
[----:B------:R-:W-:-:S03]  /*3fb0*/  IMAD R6, R0, 0x204, RZ ;  /* 0x0000020400067824 */ /* 0x000fc600078e02ff */
[----:B------:R4:W-:Y:S01]  /*3fc0*/  STL.64 [R1+0x3f0], R22 ;  /* 0x0003f01601007387 */ /* 0x0009e20000100a00 */
[-C--:B-1----:R-:W-:Y:S02]  /*3fd0*/  IADD3 R14, P6, R2, R26.reuse, RZ ;  /* 0x0000001a020e7210 */ /* 0x082fe40007fde0ff */
[CC--:B---3--:R-:W-:Y:S02]  /*3fe0*/  LEA R8, P1, R0.reuse, R26.reuse, 0x2 ;  /* 0x0000001a00087211 */ /* 0x0c8fe400078210ff */
[-C--:B------:R-:W-:Y:S02]  /*3ff0*/  LEA.HI.X.SX32 R15, R0, R27.reuse, 0x1, P6 ;  /* 0x0000001b000f7211 */ /* 0x080fe400030f0eff */
[-C--:B----4-:R-:W-:Y:S01]  /*4000*/  IADD3 R22, P4, R10, R26.reuse, RZ ;  /* 0x0000001a0a167210 */ /* 0x090fe20007f9e0ff */
[----:B------:R-:W-:Y:S01]  /*4010*/  IMAD R10, R0, 0x244, RZ ;  /* 0x00000244000a7824 */ /* 0x000fe200078e02ff */
[-C--:B------:R-:W-:Y:S02]  /*4020*/  LEA.HI.X.SX32 R9, R2, R27.reuse, 0x1, P1 ;  /* 0x0000001b02097211 */ /* 0x080fe400008f0eff */
[----:B------:R-:W-:Y:S01]  /*4030*/  IADD3 R6, P5, R6, R26, RZ ;  /* 0x0000001a06067210 */ /* 0x000fe20007fbe0ff */
[----:B------:R-:W-:Y:S01]  /*4040*/  IMAD R11, R0, 0x10a, RZ ;  /* 0x0000010a000b7824 */ /* 0x000fe200078e02ff */
[----:B------:R1:W-:Y:S02]  /*4050*/  STL.64 [R1+0xb18], R14 ;  /* 0x000b180e01007387 */ /* 0x0003e40000100a00 */
[----:B------:R-:W-:-:S02]  /*4060*/  LEA.HI.X.SX32 R7, R7, R27, 0x1, P5 ;  /* 0x0000001b07077211 */ /* 0x000fc400028f0eff */
[----:B------:R3:W-:Y:S01]  /*4070*/  STL.64 [R1+0xb10], R8 ;  /* 0x000b100801007387 */ /* 0x0007e20000100a00 */
[----:B------:R-:W-:-:S03]  /*4080*/  IMAD R12, R0, 0x85, RZ ;  /* 0x00000085000c7824 */ /* 0x000fc600078e02ff */
[----:B------:R4:W-:Y:S01]  /*4090*/  STL.64 [R1+0x3b8], R6 ;  /* 0x0003b80601007387 */ /* 0x0009e20000100a00 */
[-C--:B-1----:R-:W-:Y:S02]  /*40a0*/  IADD3 R14, P6, R11, R26.reuse, RZ ;  /* 0x0000001a0b0e7210 */ /* 0x082fe40007fde0ff */
[----:B---3--:R-:W-:Y:S01]  /*40b0*/  IADD3 R8, P1, R10, R26, RZ ;  /* 0x0000001a0a087210 */ /* 0x008fe20007f3e0ff */
[----:B------:R-:W-:Y:S01]  /*40c0*/  IMAD R10, R0, 0x254, RZ ;  /* 0x00000254000a7824 */ /* 0x000fe200078e02ff */
[----:B------:R-:W-:Y:S01]  /*40d0*/  LEA.HI.X.SX32 R15, R12, R27, 0x1, P6 ;  /* 0x0000001b0c0f7211 */ /* 0x000fe200030f0eff */
[----:B------:R-:W-:-:S03]  /*40e0*/  IMAD R2, R0, 0x11a, RZ ;  /* 0x0000011a00027824 */ /* 0x000fc600078e02ff */
[-C--:B----4-:R-:W-:Y:S01]  /*40f0*/  IADD3 R6, P5, R10, R26.reuse, RZ ;  /* 0x0000001a0a067210 */ /* 0x090fe20007fbe0ff */
[C---:B------:R-:W-:Y:S01]  /*4100*/  IMAD R10, R0.reuse, 0x264, RZ ;  /* 0x00000264000a7824 */ /* 0x040fe200078e02ff */
[----:B------:R1:W-:Y:S01]  /*4110*/  STL.64 [R1+0x728], R14 ;  /* 0x0007280e01007387 */ /* 0x0003e20000100a00 */
[C---:B------:R-:W-:Y:S01]  /*4120*/  IMAD R12, R0.reuse, 0x8d, RZ ;  /* 0x0000008d000c7824 */ /* 0x040fe200078e02ff */
[-C--:B------:R-:W-:Y:S01]  /*4130*/  LEA.HI.X.SX32 R21, R21, R27.reuse, 0x1, P3 ;  /* 0x0000001b15157211 */ /* 0x080fe200018f0eff */
[----:B------:R-:W-:Y:S01]  /*4140*/  IMAD R9, R0, 0x122, RZ ;  /* 0x0000012200097824 */ /* 0x000fe200078e02ff */
[C---:B------:R-:W-:Y:S02]  /*4150*/  LEA.HI.X.SX32 R23, R2.reuse, R27, 0x1, P4 ;  /* 0x0000001b02177211 */ /* 0x040fe400020f0eff */
[----:B-1----:R-:W-:-:S04]  /*4160*/  IADD3 R14, P6, R2, R26, RZ ;  /* 0x0000001a020e7210 */ /* 0x002fc80007fde0ff */
[-C--:B------:R-:W-:Y:S01]  /*4170*/  LEA.HI.X.SX32 R15, R12, R27.reuse, 0x1, P6 ;  /* 0x0000001b0c0f7211 */ /* 0x080fe200030f0eff */
[C---:B------:R-:W-:Y:S01]  /*4180*/  IMAD R12, R0.reuse, 0x95, RZ ;  /* 0x00000095000c7824 */ /* 0x040fe200078e02ff */
[-C--:B------:R-:W-:Y:S01]  /*4190*/  LEA.HI.X.SX32 R9, R9, R27.reuse, 0x1, P1 ;  /* 0x0000001b09097211 */ /* 0x080fe200008f0eff */
[----:B------:R-:W-:Y:S01]  /*41a0*/  IMAD R2, R0, 0x13a, RZ ;  /* 0x0000013a00027824 */ /* 0x000fe200078e02ff */
[----:B--2---:R-:W-:Y:S02]  /*41b0*/  LEA.HI.X.SX32 R19, R11, R27, 0x1, P2 ;  /* 0x0000001b0b137211 */ /* 0x004fe400010f0eff */
[----:B------:R-:W-:Y:S01]  /*41c0*/  IADD3 R18, P2, R10, R26, RZ ;  /* 0x0000001a0a127210 */ /* 0x000fe20007f5e0ff */
[C---:B------:R-:W-:Y:S02]  /*41d0*/  IMAD R10, R0.reuse, 0x274, RZ ;  /* 0x00000274000a7824 */ /* 0x040fe400078e02ff */
[----:B------:R-:W-:Y:S01]  /*41e0*/  STL [R1+0x37c], R19 ;  /* 0x00037c1301007387 */ /* 0x000fe20000100800 */
[----:B------:R-:W-:-:S03]  /*41f0*/  IMAD R11, R0, 0x12a, RZ ;  /* 0x0000012a000b7824 */ /* 0x000fc600078e02ff */
[----:B------:R1:W-:Y:S04]  /*4200*/  STL.64 [R1+0x350], R20 ;  /* 0x0003501401007387 */ /* 0x0003e80000100a00 */
[----:B------:R2:W-:Y:S01]  /*4210*/  STL.64 [R1+0x6f0], R14 ;  /* 0x0006f00e01007387 */ /* 0x0005e20000100a00 */
[-C--:B-1----:R-:W-:Y:S01]  /*4220*/  IADD3 R20, P3, R10, R26.reuse, RZ ;  /* 0x0000001a0a147210 */ /* 0x082fe20007f7e0ff */
[----:B------:R-:W-:Y:S02]  /*4230*/  IMAD R10, R0, 0x284, RZ ;  /* 0x00000284000a7824 */ /* 0x000fe400078e02ff */
[----:B------:R1:W-:Y:S01]  /*4240*/  STL.64 [R1+0x330], R22 ;  /* 0x0003301601007387 */ /* 0x0003e20000100a00 */
[----:B--2---:R-:W-:-:S03]  /*4250*/  IADD3 R14, P6, R11, R26, RZ ;  /* 0x0000001a0b0e7210 */ /* 0x004fc60007fde0ff */
[----:B------:R2:W-:Y:S01]  /*4260*/  STL.64 [R1+0x310], R8 ;  /* 0x0003100801007387 */ /* 0x0005e20000100a00 */
[-C--:B------:R-:W-:Y:S02]  /*4270*/  LEA.HI.X.SX32 R7, R11, R27.reuse, 0x1, P5 ;  /* 0x0000001b0b077211 */ /* 0x080fe400028f0eff */
[----:B------:R-:W-:Y:S02]  /*4280*/  LEA.HI.X.SX32 R15, R12, R27, 0x1, P6 ;  /* 0x0000001b0c0f7211 */ /* 0x000fe400030f0eff */
[----:B-1----:R-:W-:Y:S01]  /*4290*/  IADD3 R22, P4, R10, R26, RZ ;  /* 0x0000001a0a167210 */ /* 0x002fe20007f9e0ff */
[C---:B------:R-:W-:Y:S02]  /*42a0*/  IMAD R10, R0.reuse, 0x294, RZ ;  /* 0x00000294000a7824 */ /* 0x040fe400078e02ff */
[----:B------:R-:W-:-:S03]  /*42b0*/  IMAD R19, R0, 0x132, RZ ;  /* 0x0000013200137824 */ /* 0x000fc600078e02ff */
[-C--:B--2---:R-:W-:Y:S01]  /*42c0*/  IADD3 R8, P1, R10, R26.reuse, RZ ;  /* 0x0000001a0a087210 */ /* 0x084fe20007f3e0ff */
[C---:B------:R-:W-:Y:S01]  /*42d0*/  IMAD R10, R0.reuse, 0x2a4, RZ ;  /* 0x000002a4000a7824 */ /* 0x040fe200078e02ff */
[----:B------:R1:W-:Y:S01]  /*42e0*/  STL.64 [R1+0x6b8], R14 ;  /* 0x0006b80e01007387 */ /* 0x0003e20000100a00 */
[----:B------:R-:W-:Y:S01]  /*42f0*/  IMAD R12, R0, 0x9d, RZ ;  /* 0x0000009d000c7824 */ /* 0x000fe200078e02ff */
[-C--:B------:R-:W-:Y:S02]  /*4300*/  LEA.HI.X.SX32 R19, R19, R27.reuse, 0x1, P2 ;  /* 0x0000001b13137211 */ /* 0x080fe400010f0eff */
[----:B------:R2:W-:Y:S01]  /*4310*/  STL.64 [R1+0x2f0], R6 ;  /* 0x0002f00601007387 */ /* 0x0005e20000100a00 */
[----:B------:R-:W-:Y:S01]  /*4320*/  LEA.HI.X.SX32 R21, R2, R27, 0x1, P3 ;  /* 0x0000001b02157211 */ /* 0x000fe200018f0eff */
[----:B------:R-:W-:Y:S02]  /*4330*/  IMAD R11, R0, 0x14a, RZ ;  /* 0x0000014a000b7824 */ /* 0x000fe400078e02ff */
[----:B------:R3:W-:Y:S01]  /*4340*/  STL.64 [R1+0x2d0], R18 ;  /* 0x0002d01201007387 */ /* 0x0007e20000100a00 */
[----:B-1----:R-:W-:-:S02]  /*4350*/  IADD3 R14, P6, R2, R26, RZ ;  /* 0x0000001a020e7210 */ /* 0x002fc40007fde0ff */
[----:B--2---:R-:W-:Y:S01]  /*4360*/  IADD3 R6, P5, R10, R26, RZ ;  /* 0x0000001a0a067210 */ /* 0x004fe20007fbe0ff */
[----:B------:R-:W-:Y:S01]  /*4370*/  IMAD R10, R0, 0x2b4, RZ ;  /* 0x000002b4000a7824 */ /* 0x000fe200078e02ff */
[----:B------:R-:W-:Y:S01]  /*4380*/  LEA.HI.X.SX32 R15, R12, R27, 0x1, P6 ;  /* 0x0000001b0c0f7211 */ /* 0x000fe200030f0eff */
[----:B------:R-:W-:-:S03]  /*4390*/  IMAD R23, R0, 0x142, RZ ;  /* 0x0000014200177824 */ /* 0x000fc600078e02ff */
[-C--:B---3--:R-:W-:Y:S01]  /*43a0*/  IADD3 R18, P2, R10, R26.reuse, RZ ;  /* 0x0000001a0a127210 */ /* 0x088fe20007f5e0ff */
[C---:B------:R-:W-:Y:S01]  /*43b0*/  IMAD R10, R0.reuse, 0x2c4, RZ ;  /* 0x000002c4000a7824 */ /* 0x040fe200078e02ff */
[----:B------:R1:W-:Y:S01]  /*43c0*/  STL.64 [R1+0x680], R14 ;  /* 0x0006800e01007387 */ /* 0x0003e20000100a00 */
[C---:B------:R-:W-:Y:S01]  /*43d0*/  IMAD R12, R0.reuse, 0xa5, RZ ;  /* 0x000000a5000c7824 */ /* 0x040fe200078e02ff */
[-C--:B------:R-:W-:Y:S02]  /*43e0*/  LEA.HI.X.SX32 R23, R23, R27.reuse, 0x1, P4 ;  /* 0x0000001b17177211 */ /* 0x080fe400020f0eff */
[----:B------:R2:W-:Y:S01]  /*43f0*/  STL.64 [R1+0x2b0], R20 ;  /* 0x0002b01401007387 */ /* 0x0005e20000100a00 */
[----:B------:R-:W-:Y:S01]  /*4400*/  IMAD R2, R0, 0x15a, RZ ;  /* 0x0000015a00027824 */ /* 0x000fe200078e02ff */
[C---:B------:R-:W-:Y:S02]  /*4410*/  LEA.HI.X.SX32 R9, R11.reuse, R27, 0x1, P1 ;  /* 0x0000001b0b097211 */ /* 0x040fe400008f0eff */
[----:B-1----:R-:W-:-:S02]  /*4420*/  IADD3 R14, P6, R11, R26, RZ ;  /* 0x0000001a0b0e7210 */ /* 0x002fc40007fde0ff */
[-C--:B--2---:R-:W-:Y:S01]  /*4430*/  IADD3 R20, P3, R10, R26.reuse, RZ ;  /* 0x0000001a0a147210 */ /* 0x084fe20007f7e0ff */
[----:B------:R-:W-:Y:S01]  /*4440*/  IMAD R10, R0, 0x2d4, RZ ;  /* 0x000002d4000a7824 */ /* 0x000fe200078e02ff */
[-C--:B------:R-:W-:Y:S01]  /*4450*/  LEA.HI.X.SX32 R15, R12, R27.reuse, 0x1, P6 ;  /* 0x0000001b0c0f7211 */ /* 0x080fe200030f0eff */
[----:B------:R1:W-:Y:S01]  /*4460*/  STL.64 [R1+0x290], R22 ;  /* 0x0002901601007387 */ /* 0x0003e20000100a00 */
[C---:B------:R-:W-:Y:S02]  /*4470*/  IMAD R7, R0.reuse, 0x152, RZ ;  /* 0x0000015200077824 */ /* 0x040fe400078e02ff */
[----:B------:R-:W-:Y:S01]  /*4480*/  IMAD R12, R0, 0xad, RZ ;  /* 0x000000ad000c7824 */ /* 0x000fe200078e02ff */
[----:B------:R2:W-:Y:S02]  /*4490*/  STL.64 [R1+0x648], R14 ;  /* 0x0006480e01007387 */ /* 0x0005e40000100a00 */
[----:B------:R-:W-:Y:S02]  /*44a0*/  LEA.HI.X.SX32 R7, R7, R27, 0x1, P5 ;  /* 0x0000001b07077211 */ /* 0x000fe400028f0eff */
[-C--:B-1----:R-:W-:Y:S01]  /*44b0*/  IADD3 R22, P4, R10, R26.reuse, RZ ;  /* 0x0000001a0a167210 */ /* 0x082fe20007f9e0ff */
[----:B------:R-:W-:Y:S01]  /*44c0*/  IMAD R10, R0, 0x2e4, RZ ;  /* 0x000002e4000a7824 */ /* 0x000fe200078e02ff */
[----:B------:R1:W-:Y:S01]  /*44d0*/  STL.64 [R1+0x270], R8 ;  /* 0x0002700801007387 */ /* 0x0003e20000100a00 */
[----:B--2---:R-:W-:Y:S01]  /*44e0*/  IADD3 R14, P6, R2, R26, RZ ;  /* 0x0000001a020e7210 */ /* 0x004fe20007fde0ff */
[----:B------:R-:W-:-:S03]  /*44f0*/  IMAD R11, R0, 0x16a, RZ ;  /* 0x0000016a000b7824 */ /* 0x000fc600078e02ff */
[-C--:B------:R-:W-:Y:S01]  /*4500*/  LEA.HI.X.SX32 R15, R12, R27.reuse, 0x1, P6 ;  /* 0x0000001b0c0f7211 */ /* 0x080fe200030f0eff */
[----:B------:R2:W-:Y:S01]  /*4510*/  STL.64 [R1+0x250], R6 ;  /* 0x0002500601007387 */ /* 0x0005e20000100a00 */
[-C--:B-1----:R-:W-:Y:S01]  /*4520*/  IADD3 R8, P1, R10, R26.reuse, RZ ;  /* 0x0000001a0a087210 */ /* 0x082fe20007f3e0ff */
[----:B------:R-:W-:Y:S01]  /*4530*/  IMAD R10, R0, 0x2f4, RZ ;  /* 0x000002f4000a7824 */ /* 0x000fe200078e02ff */
[-C--:B------:R-:W-:Y:S01]  /*4540*/  LEA.HI.X.SX32 R19, R2, R27.reuse, 0x1, P2 ;  /* 0x0000001b02137211 */ /* 0x080fe200010f0eff */
[C---:B------:R-:W-:Y:S01]  /*4550*/  IMAD R21, R0.reuse, 0x162, RZ ;  /* 0x0000016200157824 */ /* 0x040fe200078e02ff */
[----:B------:R1:W-:Y:S01]  /*4560*/  STL.64 [R1+0x610], R14 ;  /* 0x0006100e01007387 */ /* 0x0003e20000100a00 */
[----:B------:R-:W-:Y:S01]  /*4570*/  IMAD R12, R0, 0xb5, RZ ;  /* 0x000000b5000c7824 */ /* 0x000fe200078e02ff */
[-C--:B--2---:R-:W-:Y:S01]  /*4580*/  IADD3 R6, P5, R10, R26.reuse, RZ ;  /* 0x0000001a0a067210 */ /* 0x084fe20007fbe0ff */
[C---:B------:R-:W-:Y:S01]  /*4590*/  IMAD R10, R0.reuse, 0x304, RZ ;  /* 0x00000304000a7824 */ /* 0x040fe200078e02ff */
[----:B------:R2:W-:Y:S01]  /*45a0*/  STL.64 [R1+0x238], R18 ;  /* 0x0002381201007387 */ /* 0x0005e20000100a00 */
[----:B------:R-:W-:Y:S01]  /*45b0*/  LEA.HI.X.SX32 R21, R21, R27, 0x1, P3 ;  /* 0x0000001b15157211 */ /* 0x000fe200018f0eff */
[----:B------:R-:W-:Y:S01]  /*45c0*/  IMAD R2, R0, 0x17a, RZ ;  /* 0x0000017a00027824 */ /* 0x000fe200078e02ff */
[----:B-1----:R-:W-:-:S04]  /*45d0*/  IADD3 R14, P6, R11, R26, RZ ;  /* 0x0000001a0b0e7210 */ /* 0x002fc80007fde0ff */
[-C--:B------:R-:W-:Y:S02]  /*45e0*/  LEA.HI.X.SX32 R15, R12, R27.reuse, 0x1, P6 ;  /* 0x0000001b0c0f7211 */ /* 0x080fe400030f0eff */
[-C--:B--2---:R-:W-:Y:S01]  /*45f0*/  IADD3 R18, P2, R10, R26.reuse, RZ ;  /* 0x0000001a0a127210 */ /* 0x084fe20007f5e0ff */
[C---:B------:R-:W-:Y:S01]  /*4600*/  IMAD R10, R0.reuse, 0x314, RZ ;  /* 0x00000314000a7824 */ /* 0x040fe200078e02ff */
[----:B------:R1:W-:Y:S01]  /*4610*/  STL.64 [R1+0x220], R20 ;  /* 0x0002201401007387 */ /* 0x0003e20000100a00 */
[C---:B------:R-:W-:Y:S01]  /*4620*/  IMAD R9, R0.reuse, 0x172, RZ ;  /* 0x0000017200097824 */ /* 0x040fe200078e02ff */
[-C--:B------:R-:W-:Y:S01]  /*4630*/  LEA.HI.X.SX32 R23, R11, R27.reuse, 0x1, P4 ;  /* 0x0000001b0b177211 */ /* 0x080fe200020f0eff */
[C---:B------:R-:W-:Y:S01]  /*4640*/  IMAD R12, R0.reuse, 0xbd, RZ ;  /* 0x000000bd000c7824 */ /* 0x040fe200078e02ff */
[----:B------:R2:W-:Y:S02]  /*4650*/  STL.64 [R1+0x5d8], R14 ;  /* 0x0005d80e01007387 */ /* 0x0005e40000100a00 */
[-C--:B------:R-:W-:Y:S01]  /*4660*/  LEA.HI.X.SX32 R9, R9, R27.reuse, 0x1, P1 ;  /* 0x0000001b09097211 */ /* 0x080fe200008f0eff */
[----:B------:R-:W-:Y:S01]  /*4670*/  IMAD R11, R0, 0x18a, RZ ;  /* 0x0000018a000b7824 */ /* 0x000fe200078e02ff */
[-C--:B-1----:R-:W-:Y:S01]  /*4680*/  IADD3 R20, P3, R10, R26.reuse, RZ ;  /* 0x0000001a0a147210 */ /* 0x082fe20007f7e0ff */
[----:B------:R-:W-:Y:S01]  /*4690*/  IMAD R10, R0, 0x324, RZ ;  /* 0x00000324000a7824 */ /* 0x000fe200078e02ff */
[----:B--2---:R-:W-:Y:S01]  /*46a0*/  IADD3 R14, P6, R2, R26, RZ ;  /* 0x0000001a020e7210 */ /* 0x004fe20007fde0ff */
[----:B------:R1:W-:Y:S03]  /*46b0*/  STL.64 [R1+0x208], R22 ;  /* 0x0002081601007387 */ /* 0x0003e60000100a00 */
[----:B------:R-:W-:Y:S01]  /*46c0*/  LEA.HI.X.SX32 R15, R12, R27, 0x1, P6 ;  /* 0x0000001b0c0f7211 */ /* 0x000fe200030f0eff */
[----:B------:R2:W-:Y:S01]  /*46d0*/  STL.64 [R1+0x1f0], R8 ;  /* 0x0001f00801007387 */ /* 0x0005e20000100a00 */
[----:B------:R-:W-:-:S02]  /*46e0*/  IMAD R19, R0, 0x182, RZ ;  /* 0x0000018200137824 */ /* 0x000fc400078e02ff */
[----:B------:R-:W-:Y:S01]  /*46f0*/  IMAD R12, R0, 0xc5, RZ ;  /* 0x000000c5000c7824 */ /* 0x000fe200078e02ff */
[----:B------:R3:W-:Y:S01]  /*4700*/  STL.64 [R1+0x5a0], R14 ;  /* 0x0005a00e01007387 */ /* 0x0007e20000100a00 */
[-C--:B-1----:R-:W-:Y:S01]  /*4710*/  IADD3 R22, P4, R10, R26.reuse, RZ ;  /* 0x0000001a0a167210 */ /* 0x082fe20007f9e0ff */
[----:B------:R-:W-:Y:S01]  /*4720*/  IMAD R10, R0, 0x334, RZ ;  /* 0x00000334000a7824 */ /* 0x000fe200078e02ff */
[-C--:B------:R-:W-:Y:S02]  /*4730*/  LEA.HI.X.SX32 R7, R2, R27.reuse, 0x1, P5 ;  /* 0x0000001b02077211 */ /* 0x080fe400028f0eff */
[----:B------:R-:W-:Y:S02]  /*4740*/  LEA.HI.X.SX32 R19, R19, R27, 0x1, P2 ;  /* 0x0000001b13137211 */ /* 0x000fe400010f0eff */
[-C--:B--2---:R-:W-:Y:S02]  /*4750*/  IADD3 R8, P1, R10, R26.reuse, RZ ;  /* 0x0000001a0a087210 */ /* 0x084fe40007f3e0ff */
[----:B---3--:R-:W-:Y:S01]  /*4760*/  IADD3 R14, P6, R11, R26, RZ ;  /* 0x0000001a0b0e7210 */ /* 0x008fe20007fde0ff */
[----:B------:R-:W-:-:S02]  /*4770*/  IMAD R10, R0, 0x344, RZ ;  /* 0x00000344000a7824 */ /* 0x000fc400078e02ff */
[----:B------:R-:W-:Y:S01]  /*4780*/  IMAD R2, R0, 0x19a, RZ ;  /* 0x0000019a00027824 */ /* 0x000fe200078e02ff */
[-C--:B------:R-:W-:Y:S01]  /*4790*/  LEA.HI.X.SX32 R15, R12, R27.reuse, 0x1, P6 ;  /* 0x0000001b0c0f7211 */ /* 0x080fe200030f0eff */
[----:B------:R1:W-:Y:S01]  /*47a0*/  STL.64 [R1+0x1d8], R6 ;  /* 0x0001d80601007387 */ /* 0x0003e20000100a00 */
[C---:B------:R-:W-:Y:S02]  /*47b0*/  IMAD R23, R0.reuse, 0x192, RZ ;  /* 0x0000019200177824 */ /* 0x040fe400078e02ff */
[----:B------:R-:W-:Y:S01]  /*47c0*/  IMAD R12, R0, 0xcd, RZ ;  /* 0x000000cd000c7824 */ /* 0x000fe200078e02ff */
[----:B------:R-:W-:Y:S01]  /*47d0*/  STL.64 [R1+0x1c0], R18 ;  /* 0x0001c01201007387 */ /* 0x000fe20000100a00 */
[----:B------:R-:W-:-:S03]  /*47e0*/  LEA.HI.X.SX32 R21, R11, R27, 0x1, P3 ;  /* 0x0000001b0b157211 */ /* 0x000fc600018f0eff */
[----:B------:R2:W-:Y:S01]  /*47f0*/  STL.64 [R1+0x568], R14 ;  /* 0x0005680e01007387 */ /* 0x0005e20000100a00 */
[-C--:B-1----:R-:W-:Y:S01]  /*4800*/  IADD3 R6, P5, R10, R26.reuse, RZ ;  /* 0x0000001a0a067210 */ /* 0x082fe20007fbe0ff */
[C---:B------:R-:W-:Y:S01]  /*4810*/  IMAD R10, R0.reuse, 0x354, RZ ;  /* 0x00000354000a7824 */ /* 0x040fe200078e02ff */
[-C--:B------:R-:W-:Y:S01]  /*4820*/  LEA.HI.X.SX32 R23, R23, R27.reuse, 0x1, P4 ;  /* 0x0000001b17177211 */ /* 0x080fe200020f0eff */
[----:B------:R-:W-:Y:S01]  /*4830*/  IMAD R11, R0, 0x1aa, RZ ;  /* 0x000001aa000b7824 */ /* 0x000fe200078e02ff */
[-C--:B--2---:R-:W-:Y:S02]  /*4840*/  IADD3 R14, P6, R2, R26.reuse, RZ ;  /* 0x0000001a020e7210 */ /* 0x084fe40007fde0ff */
[----:B------:R-:W-:Y:S01]  /*4850*/  IADD3 R18, P2, R10, R26, RZ ;  /* 0x0000001a0a127210 */ /* 0x000fe20007f5e0ff */
[----:B------:R-:W-:Y:S01]  /*4860*/  IMAD R10, R0, 0x364, RZ ;  /* 0x00000364000a7824 */ /* 0x000fe200078e02ff */
[----:B------:R-:W-:Y:S01]  /*4870*/  LEA.HI.X.SX32 R15, R12, R27, 0x1, P6 ;  /* 0x0000001b0c0f7211 */ /* 0x000fe200030f0eff */
[----:B------:R1:W-:Y:S01]  /*4880*/  STL.64 [R1+0x1a8], R20 ;  /* 0x0001a81401007387 */ /* 0x0003e20000100a00 */
[----:B------:R-:W-:-:S03]  /*4890*/  IMAD R12, R0, 0xd5, RZ ;  /* 0x000000d5000c7824 */ /* 0x000fc600078e02ff */
[----:B------:R-:W-:Y:S01]  /*48a0*/  STL.64 [R1+0x190], R22 ;  /* 0x0001901601007387 */ /* 0x000fe20000100a00 */
[----:B------:R-:W-:-:S03]  /*48b0*/  LEA.HI.X.SX32 R9, R2, R27, 0x1, P1 ;  /* 0x0000001b02097211 */ /* 0x000fc600008f0eff */
[----:B------:R2:W-:Y:S01]  /*48c0*/  STL.64 [R1+0x530], R14 ;  /* 0x0005300e01007387 */ /* 0x0005e20000100a00 */
[-C--:B------:R-:W-:Y:S02]  /*48d0*/  LEA.HI.X.SX32 R7, R16, R27.reuse, 0x1, P5 ;  /* 0x0000001b10077211 */ /* 0x080fe400028f0eff */
[-C--:B-1----:R-:W-:Y:S01]  /*48e0*/  IADD3 R20, P3, R10, R26.reuse, RZ ;  /* 0x0000001a0a147210 */ /* 0x082fe20007f7e0ff */
[C---:B------:R-:W-:Y:S02]  /*48f0*/  IMAD R10, R0.reuse, 0x374, RZ ;  /* 0x00000374000a7824 */ /* 0x040fe400078e02ff */
[----:B------:R-:W-:Y:S01]  /*4900*/  IMAD R2, R0, 0x1ba, RZ ;  /* 0x000001ba00027824 */ /* 0x000fe200078e02ff */
[CC--:B--2---:R-:W-:Y:S01]  /*4910*/  IADD3 R14, P6, R11.reuse, R26.reuse, RZ ;  /* 0x0000001a0b0e7210 */ /* 0x0c4fe20007fde0ff */
[----:B------:R1:W-:Y:S01]  /*4920*/  STL.64 [R1+0x178], R8 ;  /* 0x0001780801007387 */ /* 0x0003e20000100a00 */
[----:B------:R-:W-:Y:S02]  /*4930*/  IADD3 R22, P4, R10, R26, RZ ;  /* 0x0000001a0a167210 */ /* 0x000fe40007f9e0ff */
[-C--:B------:R-:W-:Y:S01]  /*4940*/  LEA.HI.X.SX32 R15, R12, R27.reuse, 0x1, P6 ;  /* 0x0000001b0c0f7211 */ /* 0x080fe200030f0eff */
[C---:B------:R-:W-:Y:S01]  /*4950*/  IMAD R10, R0.reuse, 0x384, RZ ;  /* 0x00000384000a7824 */ /* 0x040fe200078e02ff */
[----:B------:R-:W-:Y:S01]  /*4960*/  STL.64 [R1+0x160], R6 ;  /* 0x0001600601007387 */ /* 0x000fe20000100a00 */
[----:B------:R-:W-:Y:S01]  /*4970*/  LEA.HI.X.SX32 R19, R11, R27, 0x1, P2 ;  /* 0x0000001b0b137211 */ /* 0x000fe200010f0eff */
[----:B------:R-:W-:-:S02]  /*4980*/  IMAD R11, R0, 0xdd, RZ ;  /* 0x000000dd000b7824 */ /* 0x000fc400078e02ff */
[----:B------:R2:W-:Y:S01]  /*4990*/  STL.64 [R1+0x4f8], R14 ;  /* 0x0004f80e01007387 */ /* 0x0005e20000100a00 */
[-C--:B------:R-:W-:Y:S02]  /*49a0*/  LEA.HI.X.SX32 R21, R29, R27.reuse, 0x1, P3 ;  /* 0x0000001b1d157211 */ /* 0x080fe400018f0eff */
[-C--:B-1----:R-:W-:Y:S01]  /*49b0*/  IADD3 R8, P1, R10, R26.reuse, RZ ;  /* 0x0000001a0a087210 */ /* 0x082fe20007f3e0ff */
[----:B------:R-:W-:Y:S01]  /*49c0*/  IMAD R10, R0, 0x394, RZ ;  /* 0x00000394000a7824 */ /* 0x000fe200078e02ff */
[CC--:B------:R-:W-:Y:S02]  /*49d0*/  LEA.HI.X.SX32 R23, R2.reuse, R27.reuse, 0x1, P4 ;  /* 0x0000001b02177211 */ /* 0x0c0fe400020f0eff */
[-C--:B--2---:R-:W-:Y:S01]  /*49e0*/  IADD3 R14, P6, R2, R26.reuse, RZ ;  /* 0x0000001a020e7210 */ /* 0x084fe20007fde0ff */
[----:B------:R1:W-:Y:S03]  /*49f0*/  STL.64 [R1+0x148], R18 ;  /* 0x0001481201007387 */ /* 0x0003e60000100a00 */
[----:B------:R-:W-:Y:S01]  /*4a00*/  LEA.HI.X.SX32 R15, R11, R27, 0x1, P6 ;  /* 0x0000001b0b0f7211 */ /* 0x000fe200030f0eff */
[----:B------:R-:W-:Y:S01]  /*4a10*/  IMAD R12, R0, 0x1ca, RZ ;  /* 0x000001ca000c7824 */ /* 0x000fe200078e02ff */
[----:B------:R-:W-:Y:S01]  /*4a20*/  IADD3 R6, P5, R10, R26, RZ ;  /* 0x0000001a0a067210 */ /* 0x000fe20007fbe0ff */
[----:B------:R-:W-:Y:S01]  /*4a30*/  STL.64 [R1+0x130], R20 ;  /* 0x0001301401007387 */ /* 0x000fe20000100a00 */
[----:B------:R-:W-:-:S03]  /*4a40*/  IMAD R10, R0, 0x3a4, RZ ;  /* 0x000003a4000a7824 */ /* 0x000fc600078e02ff */
[----:B------:R2:W-:Y:S04]  /*4a50*/  STL.64 [R1+0x4c0], R14 ;  /* 0x0004c00e01007387 */ /* 0x0005e80000100a00 */
[----:B------:R3:W-:Y:S01]  /*4a60*/  STL.64 [R1+0x118], R22 ;  /* 0x0001181601007387 */ /* 0x0007e20000100a00 */
[-C--:B-1----:R-:W-:Y:S02]  /*4a70*/  IADD3 R18, P2, R10, R26.reuse, RZ ;  /* 0x0000001a0a127210 */ /* 0x082fe40007f5e0ff */
[-C--:B------:R-:W-:Y:S02]  /*4a80*/  LEA.HI.X.SX32 R9, R17, R27.reuse, 0x1, P1 ;  /* 0x0000001b11097211 */ /* 0x080fe400008f0eff */
[----:B--2---:R-:W-:Y:S01]  /*4a90*/  IADD3 R14, P6, R12, R26, RZ ;  /* 0x0000001a0c0e7210 */ /* 0x004fe20007fde0ff */
[----:B---3--:R-:W-:Y:S01]  /*4aa0*/  IMAD R23, R0, 0xe5, RZ ;  /* 0x000000e500177824 */ /* 0x008fe200078e02ff */
[-C--:B------:R-:W-:Y:S01]  /*4ab0*/  LEA.HI.X.SX32 R7, R12, R27.reuse, 0x1, P5 ;  /* 0x0000001b0c077211 */ /* 0x080fe200028f0eff */
[----:B------:R-:W2:Y:S01]  /*4ac0*/  LDL.LU R22, [R1+0x1f78] ;  /* 0x001f780001167983 */ /* 0x000ea20000300800 */
[----:B------:R-:W-:-:S02]  /*4ad0*/  LEA.HI.X.SX32 R19, R3, R27, 0x1, P2 ;  /* 0x0000001b03137211 */ /* 0x000fc400010f0eff */
[----:B------:R-:W-:Y:S01]  /*4ae0*/  LEA.HI.X.SX32 R15, R23, R27, 0x1, P6 ;  /* 0x0000001b170f7211 */ /* 0x000fe200030f0eff */
[----:B------:R-:W-:Y:S04]  /*4af0*/  STL.64 [R1+0x100], R8 ;  /* 0x0001000801007387 */ /* 0x000fe80000100a00 */
[----:B------:R-:W-:Y:S04]  /*4b00*/  STL.64 [R1+0x488], R14 ;  /* 0x0004880e01007387 */ /* 0x000fe80000100a00 */
[----:B------:R-:W-:Y:S04]  /*4b10*/  STL.64 [R1+0xe8], R6 ;  /* 0x0000e80601007387 */ /* 0x000fe80000100a00 */
[----:B------:R1:W-:Y:S04]  /*4b20*/  STL.64 [R1+0xd0], R18 ;  /* 0x0000d01201007387 */ /* 0x0003e80000100a00 */
[----:B-1----:R-:W3:Y:S01]  /*4b30*/  LDL.LU.64 R18, [R1+0x1f70] ;  /* 0x001f700001127983 */ /* 0x002ee20000300a00 */
[----:B------:R-:W-:-:S02]  /*4b40*/  IMAD R10, R0, 0x3b4, RZ ;  /* 0x000003b4000a7824 */ /* 0x000fc400078e02ff */
[C---:B------:R-:W-:Y:S02]  /*4b50*/  IMAD R2, R0.reuse, 0x3d4, RZ ;  /* 0x000003d400027824 */ /* 0x040fe400078e02ff */
[----:B------:R-:W-:Y:S01]  /*4b60*/  IMAD R29, R0, 0x1da, RZ ;  /* 0x000001da001d7824 */ /* 0x000fe200078e02ff */
[-C--:B------:R-:W-:Y:S01]  /*4b70*/  IADD3 R20, P3, R10, R26.reuse, RZ ;  /* 0x0000001a0a147210 */ /* 0x080fe20007f7e0ff */
[----:B------:R-:W-:Y:S01]  /*4b80*/  IMAD R10, R0, 0x3c4, RZ ;  /* 0x000003c4000a7824 */ /* 0x000fe200078e02ff */
[-C--:B------:R-:W-:Y:S01]  /*4b90*/  IADD3 R8, P1, R2, R26.reuse, RZ ;  /* 0x0000001a02087210 */ /* 0x080fe20007f3e0ff */
[C---:B------:R-:W-:Y:S01]  /*4ba0*/  IMAD R12, R0.reuse, 0xed, RZ ;  /* 0x000000ed000c7824 */ /* 0x040fe200078e02ff */
[-C--:B------:R-:W-:Y:S01]  /*4bb0*/  IADD3 R14, P6, R29, R26.reuse, RZ ;  /* 0x0000001a1d0e7210 */ /* 0x080fe20007fde0ff */
[----:B------:R-:W-:Y:S01]  /*4bc0*/  IMAD R2, R0, 0x3e4, RZ ;  /* 0x000003e400027824 */ /* 0x000fe200078e02ff */
[----:B------:R-:W-:Y:S01]  /*4bd0*/  IADD3 R10, P4, R10, R26, RZ ;  /* 0x0000001a0a0a7210 */ /* 0x000fe20007f9e0ff */
[----:B------:R-:W-:Y:S01]  /*4be0*/  IMAD R17, R0, 0x1ea, RZ ;  /* 0x000001ea00117824 */ /* 0x000fe200078e02ff */
[----:B------:R-:W-:-:S02]  /*4bf0*/  LEA.HI.X.SX32 R15, R12, R27, 0x1, P6 ;  /* 0x0000001b0c0f7211 */ /* 0x000fc400030f0eff */
[-C--:B------:R-:W-:Y:S02]  /*4c00*/  LEA.HI.X.SX32 R21, R29, R27.reuse, 0x1, P3 ;  /* 0x0000001b1d157211 */ /* 0x080fe400018f0eff */
[-C--:B------:R-:W-:Y:S01]  /*4c10*/  LEA.HI.X.SX32 R11, R28, R27.reuse, 0x1, P4 ;  /* 0x0000001b1c0b7211 */ /* 0x080fe200020f0eff */
[----:B------:R-:W-:Y:S01]  /*4c20*/  IMAD.MOV.U32 R28, RZ, RZ, c[0x0][0x198] ;  /* 0x00006600ff1c7624 */ /* 0x000fe200078e00ff */
[----:B------:R-:W-:Y:S02]  /*4c30*/  IADD3 R6, P5, R2, R26, RZ ;  /* 0x0000001a02067210 */ /* 0x000fe40007fbe0ff */
[----:B------:R-:W-:Y:S02]  /*4c40*/  MOV R23, c[0x0][0x198] ;  /* 0x0000660000177a02 */ /* 0x000fe40000000f00 */
[----:B------:R-:W-:Y:S01]  /*4c50*/  MOV R29, c[0x0][0x198] ;  /* 0x00006600001d7a02 */ /* 0x000fe20000000f00 */
[----:B------:R1:W-:Y:S01]  /*4c60*/  STL.64 [R1+0x450], R14 ;  /* 0x0004500e01007387 */ /* 0x0003e20000100a00 */
[----:B------:R-:W-:Y:S01]  /*4c70*/  IMAD R28, R28, 0xf5, RZ ;  /* 0x000000f51c1c7824 */ /* 0x000fe200078e02ff */
[----:B------:R-:W-:Y:S01]  /*4c80*/  LEA.HI.X.SX32 R7, R5, R27, 0x1, P5 ;  /* 0x0000001b05077211 */ /* 0x000fe200028f0eff */
[----:B------:R-:W-:-:S02]  /*4c90*/  IMAD R23, R23, 0x1fa, RZ ;  /* 0x000001fa17177824 */ /* 0x000fc400078e02ff */
[----:B------:R-:W-:Y:S02]  /*4ca0*/  IMAD R29, R29, 0x206, RZ ;  /* 0x000002061d1d7824 */ /* 0x000fe400078e02ff */
[----:B------:R-:W-:Y:S01]  /*4cb0*/  IMAD.MOV.U32 R5, RZ, RZ, c[0x0][0x198] ;  /* 0x00006600ff057624 */ /* 0x000fe200078e00ff */
[----:B------:R-:W-:Y:S01]  /*4cc0*/  STL.64 [R1+0xb8], R20 ;  /* 0x0000b81401007387 */ /* 0x000fe20000100a00 */
[----:B------:R-:W-:Y:S02]  /*4cd0*/  MOV R12, c[0x0][0x198] ;  /* 0x00006600000c7a02 */ /* 0x000fe40000000f00 */
[----:B-1----:R-:W-:Y:S01]  /*4ce0*/  IADD3 R14, P6, R17, R26, RZ ;  /* 0x0000001a110e7210 */ /* 0x002fe20007fde0ff */
[----:B------:R1:W-:Y:S01]  /*4cf0*/  STL.64 [R1+0x1bb8], R10 ;  /* 0x001bb80a01007387 */ /* 0x0003e20000100a00 */
[----:B------:R-:W-:Y:S02]  /*4d00*/  IMAD R5, R5, 0xfd, RZ ;  /* 0x000000fd05057824 */ /* 0x000fe400078e02ff */
[----:B------:R-:W-:-:S02]  /*4d10*/  LEA.HI.X.SX32 R15, R28, R27, 0x1, P6 ;  /* 0x0000001b1c0f7211 */ /* 0x000fc400030f0eff */
[-C--:B------:R-:W-:Y:S02]  /*4d20*/  IADD3 R28, P6, R23, R26.reuse, RZ ;  /* 0x0000001a171c7210 */ /* 0x080fe40007fde0ff */
[-C--:B------:R-:W-:Y:S01]  /*4d30*/  LEA.HI.X.SX32 R9, R17, R27.reuse, 0x1, P1 ;  /* 0x0000001b11097211 */ /* 0x080fe200008f0eff */
[----:B------:R-:W-:Y:S01]  /*4d40*/  IMAD R12, R12, 0x208, RZ ;  /* 0x000002080c0c7824 */ /* 0x000fe200078e02ff */
[----:B------:R-:W-:Y:S02]  /*4d50*/  MOV R17, c[0x0][0x198] ;  /* 0x0000660000117a02 */ /* 0x000fe40000000f00 */
[----:B-1----:R-:W-:Y:S01]  /*4d60*/  IADD3 R10, P4, R29, R26, RZ ;  /* 0x0000001a1d0a7210 */ /* 0x002fe20007f9e0ff */
[----:B------:R-:W-:Y:S01]  /*4d70*/  IMAD R2, R0, 0x3f4, RZ ;  /* 0x000003f400027824 */ /* 0x000fe200078e02ff */
[----:B------:R-:W-:Y:S01]  /*4d80*/  LEA.HI.X.SX32 R29, R5, R27, 0x1, P6 ;  /* 0x0000001b051d7211 */ /* 0x000fe200030f0eff */
[----:B------:R-:W-:Y:S02]  /*4d90*/  IMAD.MOV.U32 R5, RZ, RZ, c[0x0][0x198] ;  /* 0x00006600ff057624 */ /* 0x000fe400078e00ff */
[----:B------:R-:W-:Y:S01]  /*4da0*/  STL [R1+0x3b0], R10 ;  /* 0x0003b00a01007387 */ /* 0x000fe20000100800 */
[----:B------:R-:W-:-:S03]  /*4db0*/  IMAD R17, R17, 0x104, RZ ;  /* 0x0000010411117824 */ /* 0x000fc600078e02ff */
[----:B------:R1:W-:Y:S01]  /*4dc0*/  STL.64 [R1+0x410], R14 ;  /* 0x0004100e01007387 */ /* 0x0003e20000100a00 */
[----:B------:R-:W-:Y:S01]  /*4dd0*/  IADD3 R2, P2, R2, R26, RZ ;  /* 0x0000001a02027210 */ /* 0x000fe20007f5e0ff */
[----:B------:R-:W-:Y:S02]  /*4de0*/  IMAD R5, R5, 0x114, RZ ;  /* 0x0000011405057824 */ /* 0x000fe400078e02ff */
[----:B------:R4:W-:Y:S01]  /*4df0*/  STL.64 [R1+0x1bc0], R8 ;  /* 0x001bc00801007387 */ /* 0x0009e20000100a00 */
[----:B------:R-:W-:-:S03]  /*4e00*/  LEA.HI.X.SX32 R3, R23, R27, 0x1, P2 ;  /* 0x0000001b17037211 */ /* 0x000fc600010f0eff */
[----:B------:R-:W-:Y:S01]  /*4e10*/  STL.64 [R1+0x1bc8], R6 ;  /* 0x001bc80601007387 */ /* 0x000fe20000100a00 */
[-C--:B-1----:R-:W-:Y:S02]  /*4e20*/  IADD3 R14, P5, R17, R26.reuse, RZ ;  /* 0x0000001a110e7210 */ /* 0x082fe40007fbe0ff */
[----:B----4-:R-:W-:Y:S02]  /*4e30*/  IADD3 R8, P1, R12, R26, RZ ;  /* 0x0000001a0c087210 */ /* 0x010fe40007f3e0ff */
[----:B------:R-:W-:-:S03]  /*4e40*/  MOV R17, c[0x0][0x198] ;  /* 0x0000660000117a02 */ /* 0x000fc60000000f00 */
[----:B------:R1:W-:Y:S01]  /*4e50*/  STL [R1+0x3a8], R8 ;  /* 0x0003a80801007387 */ /* 0x0003e20000100800 */
[----:B------:R-:W-:Y:S01]  /*4e60*/  MOV R12, c[0x0][0x198] ;  /* 0x00006600000c7a02 */ /* 0x000fe20000000f00 */
[----:B------:R-:W-:Y:S01]  /*4e70*/  IMAD R17, R17, 0x82, RZ ;  /* 0x0000008211117824 */ /* 0x000fe200078e02ff */
[----:B-1----:R-:W-:Y:S01]  /*4e80*/  IADD3 R8, P2, R5, R26, RZ ;  /* 0x0000001a05087210 */ /* 0x002fe20007f5e0ff */
[----:B------:R-:W-:-:S04]  /*4e90*/  IMAD.MOV.U32 R5, RZ, RZ, c[0x0][0x198] ;  /* 0x00006600ff057624 */ /* 0x000fc800078e00ff */
[----:B------:R-:W-:Y:S01]  /*4ea0*/  IMAD R5, R5, 0x124, RZ ;  /* 0x0000012405057824 */ /* 0x000fe200078e02ff */
[----:B------:R-:W-:Y:S01]  /*4eb0*/  LEA.HI.X.SX32 R15, R17, R27, 0x1, P5 ;  /* 0x0000001b110f7211 */ /* 0x000fe200028f0eff */
[----:B------:R-:W-:-:S03]  /*4ec0*/  IMAD R12, R12, 0x8a, RZ ;  /* 0x0000008a0c0c7824 */ /* 0x000fc600078e02ff */
[----:B------:R-:W-:Y:S02]  /*4ed0*/  IADD3 R6, P5, R5, R26, RZ ;  /* 0x0000001a05067210 */ /* 0x000fe40007fbe0ff */
[----:B------:R-:W-:Y:S01]  /*4ee0*/  MOV R5, c[0x0][0x198] ;  /* 0x0000660000057a02 */ /* 0x000fe20000000f00 */
[----:B------:R-:W-:Y:S01]  /*4ef0*/  STL.64 [R1+0x1b40], R28 ;  /* 0x001b401c01007387 */ /* 0x000fe20000100a00 */
[----:B------:R-:W-:Y:S02]  /*4f00*/  MOV R17, c[0x0][0x198] ;  /* 0x0000660000117a02 */ /* 0x000fe40000000f00 */
[----:B------:R-:W-:Y:S01]  /*4f10*/  LEA.HI.X.SX32 R9, R12, R27, 0x1, P2 ;  /* 0x0000001b0c097211 */ /* 0x000fe200010f0eff */
[----:B------:R-:W-:Y:S01]  /*4f20*/  IMAD R5, R5, 0x134, RZ ;  /* 0x0000013405057824 */ /* 0x000fe200078e02ff */
[----:B------:R-:W-:Y:S01]  /*4f30*/  STL.64 [R1+0x1bd0], R2 ;  /* 0x001bd00201007387 */ /* 0x000fe20000100a00 */
[----:B------:R-:W-:-:S03]  /*4f40*/  IMAD R17, R17, 0x45, RZ ;  /* 0x0000004511117824 */ /* 0x000fc600078e02ff */
[----:B------:R-:W-:Y:S01]  /*4f50*/  STL [R1+0x1f60], R3 ;  /* 0x001f600301007387 */ /* 0x000fe20000100800 */
[----:B------:R-:W-:-:S03]  /*4f60*/  IADD3 R10, P6, R12, R26, RZ ;  /* 0x0000001a0c0a7210 */ /* 0x000fc60007fde0ff */
[----:B------:R-:W-:Y:S04]  /*4f70*/  STL.64 [R1+0x78], R14 ;  /* 0x0000780e01007387 */ /* 0x000fe80000100a00 */
[----:B------:R1:W-:Y:S01]  /*4f80*/  STL.64 [R1+0x70], R8 ;  /* 0x0000700801007387 */ /* 0x0003e20000100a00 */
[----:B------:R-:W-:Y:S02]  /*4f90*/  LEA.HI.X.SX32 R11, R17, R27, 0x1, P6 ;  /* 0x0000001b110b7211 */ /* 0x000fe400030f0eff */
[----:B------:R-:W-:Y:S02]  /*4fa0*/  MOV R23, c[0x0][0x198] ;  /* 0x0000660000177a02 */ /* 0x000fe40000000f00 */
[----:B-1----:R-:W-:Y:S02]  /*4fb0*/  IADD3 R8, P2, R5, R26, RZ ;  /* 0x0000001a05087210 */ /* 0x002fe40007f5e0ff */
[----:B------:R-:W-:Y:S01]  /*4fc0*/  MOV R5, c[0x0][0x198] ;  /* 0x0000660000057a02 */ /* 0x000fe20000000f00 */
[----:B------:R-:W-:Y:S04]  /*4fd0*/  STL.64 [R1+0xa8], R10 ;  /* 0x0000a80a01007387 */ /* 0x000fe80000100a00 */
[----:B------:R-:W-:-:S02]  /*4fe0*/  IMAD R5, R5, 0x144, RZ ;  /* 0x0000014405057824 */ /* 0x000fc400078e02ff */
[----:B------:R-:W-:Y:S02]  /*4ff0*/  IMAD R23, R23, 0x9a, RZ ;  /* 0x0000009a17177824 */ /* 0x000fe400078e02ff */
[----:B------:R-:W-:-:S03]  /*5000*/  IMAD.MOV.U32 R12, RZ, RZ, c[0x0][0x198] ;  /* 0x00006600ff0c7624 */ /* 0x000fc600078e00ff */
[C---:B------:R-:W-:Y:S02]  /*5010*/  IADD3 R2, P6, R23.reuse, R26, RZ ;  /* 0x0000001a17027210 */ /* 0x040fe40007fde0ff */
[----:B------:R-:W-:Y:S01]  /*5020*/  LEA.HI.X.SX32 R9, R23, R27, 0x1, P2 ;  /* 0x0000001b17097211 */ /* 0x000fe200010f0eff */
[----:B------:R-:W-:Y:S01]  /*5030*/  IMAD R12, R12, 0xaa, RZ ;  /* 0x000000aa0c0c7824 */ /* 0x000fe200078e02ff */
[----:B------:R-:W-:-:S05]  /*5040*/  MOV R23, c[0x0][0x198] ;  /* 0x0000660000177a02 */ /* 0x000fca0000000f00 */
[----:B------:R-:W-:Y:S01]  /*5050*/  IMAD R23, R23, 0xba, RZ ;  /* 0x000000ba17177824 */ /* 0x000fe200078e02ff */
[----:B------:R-:W-:Y:S01]  /*5060*/  LEA R20, P3, R0, R26, 0x3 ;  /* 0x0000001a00147211 */ /* 0x000fe200078618ff */
[----:B------:R-:W-:-:S04]  /*5070*/  IMAD.MOV.U32 R14, RZ, RZ, c[0x0][0x198] ;  /* 0x00006600ff0e7624 */ /* 0x000fc800078e00ff */
[----:B------:R-:W-:Y:S01]  /*5080*/  IMAD R14, R14, 0x8e, RZ ;  /* 0x0000008e0e0e7824 */ /* 0x000fe200078e02ff */
[----:B------:R-:W-:Y:S02]  /*5090*/  MOV R16, c[0x0][0x198] ;  /* 0x0000660000107a02 */ /* 0x000fe40000000f00 */
[----:B---3--:R-:W-:Y:S02]  /*50a0*/  LEA.HI.X.SX32 R7, R19, R27, 0x1, P5 ;  /* 0x0000001b13077211 */ /* 0x008fe400028f0eff */
[----:B------:R-:W-:-:S03]  /*50b0*/  MOV R19, c[0x0][0x198] ;  /* 0x0000660000137a02 */ /* 0x000fc60000000f00 */
[----:B------:R1:W-:Y:S02]  /*50c0*/  STL.64 [R1+0x68], R6 ;  /* 0x0000680601007387 */ /* 0x0003e40000100a00 */
[----:B------:R-:W-:Y:S01]  /*50d0*/  IMAD R19, R19, 0x4d, RZ ;  /* 0x0000004d13137824 */ /* 0x000fe200078e02ff */
[----:B-1----:R-:W-:Y:S01]  /*50e0*/  IADD3 R6, P5, R5, R26, RZ ;  /* 0x0000001a05067210 */ /* 0x002fe20007fbe0ff */
[----:B------:R-:W-:-:S04]  /*50f0*/  IMAD.MOV.U32 R5, RZ, RZ, c[0x0][0x198] ;  /* 0x00006600ff057624 */ /* 0x000fc800078e00ff */
[----:B------:R-:W-:Y:S01]  /*5100*/  IMAD R5, R5, 0x154, RZ ;  /* 0x0000015405057824 */ /* 0x000fe200078e02ff */
[----:B------:R-:W-:-:S04]  /*5110*/  LEA.HI.X.SX32 R3, R19, R27, 0x1, P6 ;  /* 0x0000001b13037211 */ /* 0x000fc800030f0eff */
[-C--:B------:R-:W-:Y:S02]  /*5120*/  IADD3 R28, P2, R5, R26.reuse, RZ ;  /* 0x0000001a051c7210 */ /* 0x080fe40007f5e0ff */
[----:B------:R-:W-:Y:S01]  /*5130*/  MOV R5, c[0x0][0x198] ;  /* 0x0000660000057a02 */ /* 0x000fe20000000f00 */
[----:B------:R1:W-:Y:S04]  /*5140*/  STL.64 [R1+0xa0], R2 ;  /* 0x0000a00201007387 */ /* 0x0003e80000100a00 */
[----:B------:R-:W-:Y:S02]  /*5150*/  IMAD R5, R5, 0x55, RZ ;  /* 0x0000005505057824 */ /* 0x000fe400078e02ff */
[----:B------:R-:W-:Y:S01]  /*5160*/  IMAD.MOV.U32 R19, RZ, RZ, c[0x0][0x198] ;  /* 0x00006600ff137624 */ /* 0x000fe200078e00ff */
[----:B-1----:R-:W-:-:S04]  /*5170*/  IADD3 R2, P6, R12, R26, RZ ;  /* 0x0000001a0c027210 */ /* 0x002fc80007fde0ff */
[-C--:B------:R-:W-:Y:S02]  /*5180*/  LEA.HI.X.SX32 R3, R5, R27.reuse, 0x1, P6 ;  /* 0x0000001b05037211 */ /* 0x080fe400030f0eff */
[----:B------:R-:W-:Y:S01]  /*5190*/  MOV R5, c[0x0][0x198] ;  /* 0x0000660000057a02 */ /* 0x000fe20000000f00 */
[----:B------:R-:W-:Y:S01]  /*51a0*/  IMAD R19, R19, 0x164, RZ ;  /* 0x0000016413137824 */ /* 0x000fe200078e02ff */
[----:B------:R-:W-:-:S03]  /*51b0*/  LEA.HI.X.SX32 R7, R18, R27, 0x1, P5 ;  /* 0x0000001b12077211 */ /* 0x000fc600028f0eff */
[----:B------:R-:W-:Y:S01]  /*51c0*/  IMAD R5, R5, 0x174, RZ ;  /* 0x0000017405057824 */ /* 0x000fe200078e02ff */
[----:B------:R1:W-:Y:S01]  /*51d0*/  STL.64 [R1+0x60], R8 ;  /* 0x0000600801007387 */ /* 0x0003e20000100a00 */
[----:B------:R-:W-:-:S03]  /*51e0*/  LEA.HI.X.SX32 R29, R12, R27, 0x1, P2 ;  /* 0x0000001b0c1d7211 */ /* 0x000fc600010f0eff */
[----:B------:R3:W-:Y:S01]  /*51f0*/  STL.64 [R1+0x58], R6 ;  /* 0x0000580601007387 */ /* 0x0007e20000100a00 */
[-C--:B-1----:R-:W-:Y:S02]  /*5200*/  IADD3 R8, P5, R19, R26.reuse, RZ ;  /* 0x0000001a13087210 */ /* 0x082fe40007fbe0ff */
[----:B---3--:R-:W-:Y:S01]  /*5210*/  IADD3 R6, P2, R5, R26, RZ ;  /* 0x0000001a05067210 */ /* 0x008fe20007f5e0ff */
[----:B------:R-:W-:Y:S01]  /*5220*/  IMAD.MOV.U32 R5, RZ, RZ, c[0x0][0x198] ;  /* 0x00006600ff057624 */ /* 0x000fe200078e00ff */
[----:B--2---:R-:W-:Y:S02]  /*5230*/  LEA.HI.X.SX32 R9, R22, R27, 0x1, P5 ;  /* 0x0000001b16097211 */ /* 0x004fe400028f0eff */
[----:B------:R-:W-:Y:S01]  /*5240*/  MOV R22, c[0x0][0x198] ;  /* 0x0000660000167a02 */ /* 0x000fe20000000f00 */
[----:B------:R-:W-:Y:S01]  /*5250*/  IMAD R5, R5, 0x184, RZ ;  /* 0x0000018405057824 */ /* 0x000fe200078e02ff */
[----:B------:R1:W-:Y:S03]  /*5260*/  STL.64 [R1+0x98], R2 ;  /* 0x0000980201007387 */ /* 0x0003e60000100a00 */
[----:B------:R-:W-:Y:S01]  /*5270*/  IMAD R22, R22, 0x5d, RZ ;  /* 0x0000005d16167824 */ /* 0x000fe200078e02ff */
[----:B------:R-:W-:Y:S01]  /*5280*/  STL.64 [R1+0x1bd8], R28 ;  /* 0x001bd81c01007387 */ /* 0x000fe20000100a00 */
[----:B------:R-:W-:-:S03]  /*5290*/  MOV R12, c[0x0][0x198] ;  /* 0x00006600000c7a02 */ /* 0x000fc60000000f00 */
[----:B------:R2:W-:Y:S01]  /*52a0*/  STL.64 [R1+0x48], R8 ;  /* 0x0000480801007387 */ /* 0x0005e20000100a00 */
[CC--:B-1----:R-:W-:Y:S02]  /*52b0*/  IADD3 R2, P6, R23.reuse, R26.reuse, RZ ;  /* 0x0000001a17027210 */ /* 0x0c2fe40007fde0ff */
[-C--:B------:R-:W-:Y:S02]  /*52c0*/  LEA.HI.X.SX32 R7, R23, R27.reuse, 0x1, P2 ;  /* 0x0000001b17077211 */ /* 0x080fe400010f0eff */
[-C--:B------:R-:W-:Y:S02]  /*52d0*/  LEA.HI.X.SX32 R3, R22, R27.reuse, 0x1, P6 ;  /* 0x0000001b16037211 */ /* 0x080fe400030f0eff */
[----:B--2---:R-:W-:Y:S02]  /*52e0*/  IADD3 R8, P5, R5, R26, RZ ;  /* 0x0000001a05087210 */ /* 0x004fe40007fbe0ff */
[----:B------:R-:W-:Y:S02]  /*52f0*/  MOV R5, c[0x0][0x198] ;  /* 0x0000660000057a02 */ /* 0x000fe40000000f00 */
[----:B------:R-:W-:Y:S01]  /*5300*/  LEA.HI.X.SX32 R9, R24, R27, 0x1, P5 ;  /* 0x0000001b18097211 */ /* 0x000fe200028f0eff */
[----:B------:R-:W-:Y:S01]  /*5310*/  IMAD R12, R12, 0xca, RZ ;  /* 0x000000ca0c0c7824 */ /* 0x000fe200078e02ff */
[----:B------:R-:W-:Y:S01]  /*5320*/  MOV R24, c[0x0][0x198] ;  /* 0x0000660000187a02 */ /* 0x000fe20000000f00 */
[----:B------:R-:W-:Y:S01]  /*5330*/  IMAD R5, R5, 0x194, RZ ;  /* 0x0000019405057824 */ /* 0x000fe200078e02ff */
[----:B------:R1:W-:Y:S01]  /*5340*/  STL.64 [R1+0x90], R2 ;  /* 0x0000900201007387 */ /* 0x0003e20000100a00 */
[----:B------:R-:W-:-:S02]  /*5350*/  IMAD.MOV.U32 R23, RZ, RZ, c[0x0][0x198] ;  /* 0x00006600ff177624 */ /* 0x000fc400078e00ff */
[----:B------:R-:W-:Y:S01]  /*5360*/  IMAD R24, R24, 0x65, RZ ;  /* 0x0000006518187824 */ /* 0x000fe200078e02ff */
[----:B------:R2:W-:Y:S01]  /*5370*/  STL.64 [R1+0x40], R6 ;  /* 0x0000400601007387 */ /* 0x0005e20000100a00 */
[----:B------:R-:W-:Y:S01]  /*5380*/  IMAD R23, R23, 0xda, RZ ;  /* 0x000000da17177824 */ /* 0x000fe200078e02ff */
[CC--:B-1----:R-:W-:Y:S02]  /*5390*/  IADD3 R2, P6, R12.reuse, R26.reuse, RZ ;  /* 0x0000001a0c027210 */ /* 0x0c2fe40007fde0ff */
[-C--:B--2---:R-:W-:Y:S02]  /*53a0*/  IADD3 R6, P2, R5, R26.reuse, RZ ;  /* 0x0000001a05067210 */ /* 0x084fe40007f5e0ff */
[----:B------:R-:W-:Y:S02]  /*53b0*/  MOV R5, c[0x0][0x198] ;  /* 0x0000660000057a02 */ /* 0x000fe40000000f00 */
[-C--:B------:R-:W-:Y:S02]  /*53c0*/  LEA.HI.X.SX32 R7, R12, R27.reuse, 0x1, P2 ;  /* 0x0000001b0c077211 */ /* 0x080fe400010f0eff */
[----:B------:R-:W-:Y:S01]  /*53d0*/  LEA.HI.X.SX32 R3, R24, R27, 0x1, P6 ;  /* 0x0000001b18037211 */ /* 0x000fe200030f0eff */
[----:B------:R-:W-:Y:S01]  /*53e0*/  IMAD R5, R5, 0x1a4, RZ ;  /* 0x000001a405057824 */ /* 0x000fe200078e02ff */
[----:B------:R-:W-:Y:S01]  /*53f0*/  MOV R12, c[0x0][0x198] ;  /* 0x00006600000c7a02 */ /* 0x000fe20000000f00 */
[----:B------:R1:W-:Y:S04]  /*5400*/  STL.64 [R1+0x38], R8 ;  /* 0x0000380801007387 */ /* 0x0003e80000100a00 */
[----:B------:R2:W-:Y:S01]  /*5410*/  STL.64 [R1+0x88], R2 ;  /* 0x0000880201007387 */ /* 0x0005e20000100a00 */
[----:B------:R-:W-:Y:S01]  /*5420*/  IMAD R12, R12, 0x6d, RZ ;  /* 0x0000006d0c0c7824 */ /* 0x000fe200078e02ff */
[-C--:B-1----:R-:W-:Y:S01]  /*5430*/  IADD3 R8, P5, R5, R26.reuse, RZ ;  /* 0x0000001a05087210 */ /* 0x082fe20007fbe0ff */
[----:B------:R-:W-:Y:S01]  /*5440*/  IMAD.MOV.U32 R5, RZ, RZ, c[0x0][0x198] ;  /* 0x00006600ff057624 */ /* 0x000fe200078e00ff */
[----:B--2---:R-:W-:-:S03]  /*5450*/  IADD3 R2, P6, R23, R26, RZ ;  /* 0x0000001a17027210 */ /* 0x004fc60007fde0ff */
[----:B------:R-:W-:Y:S01]  /*5460*/  IMAD R5, R5, 0x1b4, RZ ;  /* 0x000001b405057824 */ /* 0x000fe200078e02ff */
[-C--:B------:R-:W-:Y:S02]  /*5470*/  LEA.HI.X.SX32 R3, R12, R27.reuse, 0x1, P6 ;  /* 0x0000001b0c037211 */ /* 0x080fe400030f0eff */
[----:B------:R-:W-:Y:S01]  /*5480*/  MOV R12, c[0x0][0x198] ;  /* 0x00006600000c7a02 */ /* 0x000fe20000000f00 */
[----:B------:R1:W-:Y:S01]  /*5490*/  STL.64 [R1+0x30], R6 ;  /* 0x0000300601007387 */ /* 0x0003e20000100a00 */
[----:B------:R-:W-:-:S03]  /*54a0*/  LEA.HI.X.SX32 R9, R4, R27, 0x1, P5 ;  /* 0x0000001b04097211 */ /* 0x000fc600028f0eff */
[----:B------:R-:W-:Y:S01]  /*54b0*/  IMAD R12, R12, 0x1d4, RZ ;  /* 0x000001d40c0c7824 */ /* 0x000fe200078e02ff */
[----:B------:R-:W-:Y:S01]  /*54c0*/  MOV R24, c[0x0][0x198] ;  /* 0x0000660000187a02 */ /* 0x000fe20000000f00 */
[----:B------:R-:W-:Y:S01]  /*54d0*/  STL.64 [R1+0x80], R2 ;  /* 0x0000800201007387 */ /* 0x000fe20000100a00 */
[----:B-1----:R-:W-:-:S03]  /*54e0*/  IADD3 R6, P2, R5, R26, RZ ;  /* 0x0000001a05067210 */ /* 0x002fc60007f5e0ff */
[----:B------:R1:W-:Y:S01]  /*54f0*/  STL.64 [R1+0x28], R8 ;  /* 0x0000280801007387 */ /* 0x0003e20000100a00 */
[----:B------:R-:W-:Y:S01]  /*5500*/  IMAD.MOV.U32 R5, RZ, RZ, c[0x0][0x198] ;  /* 0x00006600ff057624 */ /* 0x000fe200078e00ff */
[----:B------:R-:W-:Y:S01]  /*5510*/  LEA.HI.X.SX32 R7, R23, R27, 0x1, P2 ;  /* 0x0000001b17077211 */ /* 0x000fe200010f0eff */
[----:B------:R-:W-:Y:S02]  /*5520*/  IMAD R24, R24, 0xea, RZ ;  /* 0x000000ea18187824 */ /* 0x000fe400078e02ff */
[----:B------:R-:W-:Y:S01]  /*5530*/  IMAD R5, R5, 0x1c4, RZ ;  /* 0x000001c405057824 */ /* 0x000fe200078e02ff */
[----:B-1----:R-:W-:Y:S02]  /*5540*/  IADD3 R8, P2, R12, R26, RZ ;  /* 0x0000001a0c087210 */ /* 0x002fe40007f5e0ff */
[----:B------:R-:W-:Y:S02]  /*5550*/  MOV R12, c[0x0][0x198] ;  /* 0x00006600000c7a02 */ /* 0x000fe40000000f00 */
[----:B------:R-:W-:-:S02]  /*5560*/  MOV R18, c[0x0][0x198] ;  /* 0x0000660000127a02 */ /* 0x000fc40000000f00 */
[-C--:B------:R-:W-:Y:S01]  /*5570*/  IADD3 R2, P6, R24, R26.reuse, RZ ;  /* 0x0000001a18027210 */ /* 0x080fe20007fde0ff */
[----:B------:R-:W-:Y:S01]  /*5580*/  IMAD R12, R12, 0x75, RZ ;  /* 0x000000750c0c7824 */ /* 0x000fe200078e02ff */
[----:B------:R-:W-:Y:S01]  /*5590*/  IADD3 R4, P5, R5, R26, RZ ;  /* 0x0000001a05047210 */ /* 0x000fe20007fbe0ff */
[----:B------:R-:W-:-:S03]  /*55a0*/  IMAD R18, R18, 0x1e4, RZ ;  /* 0x000001e412127824 */ /* 0x000fc600078e02ff */
[-C--:B------:R-:W-:Y:S01]  /*55b0*/  LEA.HI.X.SX32 R3, R12, R27.reuse, 0x1, P6 ;  /* 0x0000001b0c037211 */ /* 0x080fe200030f0eff */
[----:B------:R-:W-:Y:S01]  /*55c0*/  IMAD.MOV.U32 R12, RZ, RZ, c[0x0][0x198] ;  /* 0x00006600ff0c7624 */ /* 0x000fe200078e00ff */
[-C--:B------:R-:W-:Y:S01]  /*55d0*/  LEA.HI.X.SX32 R5, R13, R27.reuse, 0x1, P5 ;  /* 0x0000001b0d057211 */ /* 0x080fe200028f0eff */
[----:B------:R1:W-:Y:S01]  /*55e0*/  STL.64 [R1+0x20], R6 ;  /* 0x0000200601007387 */ /* 0x0003e20000100a00 */
[----:B------:R-:W-:Y:S01]  /*55f0*/  LEA.HI.X.SX32 R9, R24, R27, 0x1, P2 ;  /* 0x0000001b18097211 */ /* 0x000fe200010f0eff */
[----:B------:R-:W-:Y:S01]  /*5600*/  IMAD R12, R12, 0x20a, RZ ;  /* 0x0000020a0c0c7824 */ /* 0x000fe200078e02ff */
[----:B------:R-:W-:Y:S01]  /*5610*/  MOV R22, c[0x0][0x198] ;  /* 0x0000660000167a02 */ /* 0x000fe20000000f00 */
[----:B------:R-:W-:Y:S01]  /*5620*/  STL.64 [R1+0x1be0], R4 ;  /* 0x001be00401007387 */ /* 0x000fe20000100a00 */
[----:B------:R-:W-:-:S03]  /*5630*/  IMAD.MOV.U32 R13, RZ, RZ, c[0x0][0x198] ;  /* 0x00006600ff0d7624 */ /* 0x000fc600078e00ff */
[----:B------:R-:W-:Y:S01]  /*5640*/  STL.64 [R1+0x7a0], R2 ;  /* 0x0007a00201007387 */ /* 0x000fe20000100a00 */
[----:B-1----:R-:W-:-:S03]  /*5650*/  IADD3 R6, P5, R18, R26, RZ ;  /* 0x0000001a12067210 */ /* 0x002fc60007fbe0ff */
[----:B------:R1:W-:Y:S01]  /*5660*/  STL.64 [R1+0x10], R8 ;  /* 0x0000100801007387 */ /* 0x0003e20000100a00 */
[----:B------:R-:W-:Y:S01]  /*5670*/  LEA.HI.X.SX32 R7, R25, R27, 0x1, P5 ;  /* 0x0000001b19077211 */ /* 0x000fe200028f0eff */
[----:B------:R-:W-:Y:S02]  /*5680*/  IMAD R13, R13, 0xfa, RZ ;  /* 0x000000fa0d0d7824 */ /* 0x000fe400078e02ff */
[----:B------:R-:W-:Y:S01]  /*5690*/  IMAD R22, R22, 0x1f4, RZ ;  /* 0x000001f416167824 */ /* 0x000fe200078e02ff */
[-C--:B-1----:R-:W-:Y:S02]  /*56a0*/  IADD3 R8, P5, R12, R26.reuse, RZ ;  /* 0x0000001a0c087210 */ /* 0x082fe40007fbe0ff */
[----:B------:R-:W-:Y:S01]  /*56b0*/  MOV R12, c[0x0][0x198] ;  /* 0x00006600000c7a02 */ /* 0x000fe20000000f00 */
[----:B------:R1:W-:Y:S01]  /*56c0*/  STL.64 [R1+0x8], R6 ;  /* 0x0000080601007387 */ /* 0x0003e20000100a00 */
[-C--:B------:R-:W-:Y:S02]  /*56d0*/  IADD3 R2, P6, R13, R26.reuse, RZ ;  /* 0x0000001a0d027210 */ /* 0x080fe40007fde0ff */
[----:B------:R-:W-:Y:S01]  /*56e0*/  IADD3 R4, P2, R22, R26, RZ ;  /* 0x0000001a16047210 */ /* 0x000fe20007f5e0ff */
[----:B------:R-:W-:-:S03]  /*56f0*/  IMAD R12, R12, 0x7d, RZ ;  /* 0x0000007d0c0c7824 */ /* 0x000fc600078e02ff */
[-C--:B------:R-:W-:Y:S02]  /*5700*/  LEA.HI.X.SX32 R5, R13, R27.reuse, 0x1, P2 ;  /* 0x0000001b0d057211 */ /* 0x080fe400010f0eff */
[----:B------:R-:W-:Y:S02]  /*5710*/  LEA.HI.X.SX32 R3, R12, R27, 0x1, P6 ;  /* 0x0000001b0c037211 */ /* 0x000fe400030f0eff */
[----:B-1----:R-:W-:Y:S01]  /*5720*/  MOV R7, c[0x0][0x198] ;  /* 0x0000660000077a02 */ /* 0x002fe20000000f00 */
[----:B------:R-:W-:Y:S01]  /*5730*/  IMAD.MOV.U32 R12, RZ, RZ, c[0x0][0x198] ;  /* 0x00006600ff0c7624 */ /* 0x000fe200078e00ff */
[----:B------:R-:W-:-:S03]  /*5740*/  MOV R13, c[0x0][0x198] ;  /* 0x00006600000d7a02 */ /* 0x000fc60000000f00 */
[----:B------:R-:W-:Y:S01]  /*5750*/  IMAD R7, R7, 0x86, RZ ;  /* 0x0000008607077824 */ /* 0x000fe200078e02ff */
[----:B------:R1:W-:Y:S01]  /*5760*/  STL.64 [R1+0x760], R2 ;  /* 0x0007600201007387 */ /* 0x0003e20000100a00 */
[----:B------:R-:W-:Y:S01]  /*5770*/  SHF.L.U32 R12, R12, 0x2, RZ ;  /* 0x000000020c0c7819 */ /* 0x000fe200000006ff */
[----:B------:R-:W-:Y:S01]  /*5780*/  IMAD R13, R13, 0x43, RZ ;  /* 0x000000430d0d7824 */ /* 0x000fe200078e02ff */
[----:B------:R-:W-:Y:S02]  /*5790*/  MOV R6, c[0x0][0x198] ;  /* 0x0000660000067a02 */ /* 0x000fe40000000f00 */
[----:B------:R-:W-:Y:S02]  /*57a0*/  LEA.HI.X.SX32 R21, R12, R27, 0x1, P3 ;  /* 0x0000001b0c157211 */ /* 0x000fe400018f0eff */
[----:B------:R-:W-:Y:S02]  /*57b0*/  MOV R12, c[0x0][0x198] ;  /* 0x00006600000c7a02 */ /* 0x000fe40000000f00 */
[----:B-1----:R-:W-:Y:S01]  /*57c0*/  IADD3 R2, P6, R7, R26, RZ ;  /* 0x0000001a07027210 */ /* 0x002fe20007fde0ff */
[----:B------:R-:W-:-:S03]  /*57d0*/  IMAD R6, R6, 0x96, RZ ;  /* 0x0000009606067824 */ /* 0x000fc600078e02ff */
[-C--:B------:R-:W-:Y:S02]  /*57e0*/  LEA.HI.X.SX32 R3, R13, R27.reuse, 0x1, P6 ;  /* 0x0000001b0d037211 */ /* 0x080fe400030f0eff */
[----:B------:R-:W-:Y:S01]  /*57f0*/  MOV R13, c[0x0][0x198] ;  /* 0x00006600000d7a02 */ /* 0x000fe20000000f00 */
[----:B------:R-:W-:Y:S01]  /*5800*/  IMAD R12, R12, 0x47, RZ ;  /* 0x000000470c0c7824 */ /* 0x000fe200078e02ff */
[-C--:B------:R-:W-:Y:S01]  /*5810*/  IADD3 R10, P2, R14, R26.reuse, RZ ;  /* 0x0000001a0e0a7210 */ /* 0x080fe20007f5e0ff */
[----:B------:R1:W-:Y:S02]  /*5820*/  STL.64 [R1], R4 ;  /* 0x0000000401007387 */ /* 0x0003e40000100a00 */
[----:B------:R-:W-:Y:S01]  /*5830*/  IMAD R13, R13, 0x4b, RZ ;  /* 0x0000004b0d0d7824 */ /* 0x000fe200078e02ff */
[-C--:B------:R-:W-:Y:S01]  /*5840*/  LEA.HI.X.SX32 R11, R12, R27.reuse, 0x1, P2 ;  /* 0x0000001b0c0b7211 */ /* 0x080fe200010f0eff */
[----:B------:R-:W-:Y:S01]  /*5850*/  IMAD R16, R16, 0x9e, RZ ;  /* 0x0000009e10107824 */ /* 0x000fe200078e02ff */
[----:B------:R-:W-:Y:S01]  /*5860*/  MOV R12, c[0x0][0x198] ;  /* 0x00006600000c7a02 */ /* 0x000fe20000000f00 */
[----:B------:R-:W-:Y:S01]  /*5870*/  IMAD R0, R0, 0xa6, RZ ;  /* 0x000000a600007824 */ /* 0x000fe200078e02ff */
[----:B-1----:R-:W-:Y:S01]  /*5880*/  IADD3 R4, P3, R6, R26, RZ ;  /* 0x0000001a06047210 */ /* 0x002fe20007f7e0ff */
[----:B------:R1:W-:Y:S03]  /*5890*/  STL.64 [R1+0x1f68], R6 ;  /* 0x001f680601007387 */ /* 0x0003e60000100a00 */
[----:B------:R-:W-:Y:S01]  /*58a0*/  LEA.HI.X.SX32 R5, R13, R27, 0x1, P3 ;  /* 0x0000001b0d057211 */ /* 0x000fe200018f0eff */
[----:B------:R-:W-:Y:S01]  /*58b0*/  IMAD.MOV.U32 R13, RZ, RZ, c[0x0][0x198] ;  /* 0x00006600ff0d7624 */ /* 0x000fe200078e00ff */
[----:B------:R-:W-:Y:S01]  /*58c0*/  STL.64 [R1+0xb00], R20 ;  /* 0x000b001401007387 */ /* 0x000fe20000100a00 */
[----:B------:R-:W-:-:S02]  /*58d0*/  IMAD R12, R12, 0x4f, RZ ;  /* 0x0000004f0c0c7824 */ /* 0x000fc400078e02ff */
[----:B------:R-:W-:Y:S01]  /*58e0*/  IMAD R13, R13, 0x53, RZ ;  /* 0x000000530d0d7824 */ /* 0x000fe200078e02ff */
[----:B------:R2:W-:Y:S01]  /*58f0*/  STL.64 [R1+0x900], R2 ;  /* 0x0009000201007387 */ /* 0x0005e20000100a00 */
[----:B------:R-:W-:Y:S01]  /*5900*/  IMAD.MOV.U32 R17, RZ, RZ, c[0x0][0x198] ;  /* 0x00006600ff117624 */ /* 0x000fe200078e00ff */
[-C--:B-1----:R-:W-:Y:S01]  /*5910*/  IADD3 R6, P2, R0, R26.reuse, RZ ;  /* 0x0000001a00067210 */ /* 0x082fe20007f5e0ff */
[----:B------:R-:W-:Y:S01]  /*5920*/  IMAD.MOV.U32 R15, RZ, RZ, c[0x0][0x198] ;  /* 0x00006600ff0f7624 */ /* 0x000fe200078e00ff */
[----:B------:R-:W-:Y:S01]  /*5930*/  MOV R19, c[0x0][0x198] ;  /* 0x0000660000137a02 */ /* 0x000fe20000000f00 */
[----:B------:R-:W-:Y:S01]  /*5940*/  IMAD R17, R17, 0xae, RZ ;  /* 0x000000ae11117824 */ /* 0x000fe200078e02ff */
[----:B------:R-:W-:Y:S02]  /*5950*/  LEA.HI.X.SX32 R7, R13, R27, 0x1, P2 ;  /* 0x0000001b0d077211 */ /* 0x000fe400010f0eff */
[----:B--2---:R-:W-:Y:S01]  /*5960*/  IADD3 R2, P6, R16, R26, RZ ;  /* 0x0000001a10027210 */ /* 0x004fe20007fde0ff */
[----:B------:R-:W-:Y:S01]  /*5970*/  IMAD R15, R15, 0xb6, RZ ;  /* 0x000000b60f0f7824 */ /* 0x000fe200078e02ff */
[----:B------:R-:W-:-:S02]  /*5980*/  MOV R13, c[0x0][0x198] ;  /* 0x00006600000d7a02 */ /* 0x000fc40000000f00 */
[----:B------:R-:W-:Y:S01]  /*5990*/  LEA.HI.X.SX32 R3, R12, R27, 0x1, P6 ;  /* 0x0000001b0c037211 */ /* 0x000fe200030f0eff */
[----:B------:R-:W-:Y:S01]  /*59a0*/  IMAD.MOV.U32 R12, RZ, RZ, c[0x0][0x198] ;  /* 0x00006600ff0c7624 */ /* 0x000fe200078e00ff */
[----:B------:R-:W-:Y:S01]  /*59b0*/  MOV R25, c[0x0][0x198] ;  /* 0x0000660000197a02 */ /* 0x000fe20000000f00 */
[----:B------:R-:W-:Y:S01]  /*59c0*/  IMAD R19, R19, 0xbe, RZ ;  /* 0x000000be13137824 */ /* 0x000fe200078e02ff */
[----:B------:R1:W-:Y:S01]  /*59d0*/  STL.64 [R1+0x8c8], R4 ;  /* 0x0008c80401007387 */ /* 0x0003e20000100a00 */
[----:B------:R-:W-:Y:S02]  /*59e0*/  IMAD R12, R12, 0x57, RZ ;  /* 0x000000570c0c7824 */ /* 0x000fe400078e02ff */
[----:B------:R-:W-:Y:S01]  /*59f0*/  IMAD R13, R13, 0x5b, RZ ;  /* 0x0000005b0d0d7824 */ /* 0x000fe200078e02ff */
[----:B------:R-:W-:Y:S01]  /*5a00*/  STL.64 [R1+0x8e8], R10 ;  /* 0x0008e80a01007387 */ /* 0x000fe20000100a00 */
[----:B------:R-:W-:Y:S01]  /*5a10*/  IMAD R25, R25, 0x5f, RZ ;  /* 0x0000005f19197824 */ /* 0x000fe200078e02ff */
[----:B------:R-:W-:-:S02]  /*5a20*/  MOV R20, c[0x0][0x198] ;  /* 0x0000660000147a02 */ /* 0x000fc40000000f00 */
[----:B------:R2:W-:Y:S01]  /*5a30*/  STL.64 [R1+0x8b0], R2 ;  /* 0x0008b00201007387 */ /* 0x0005e20000100a00 */
[----:B------:R-:W-:Y:S02]  /*5a40*/  MOV R23, c[0x0][0x198] ;  /* 0x0000660000177a02 */ /* 0x000fe40000000f00 */
[-C--:B-1----:R-:W-:Y:S01]  /*5a50*/  IADD3 R4, P3, R17, R26.reuse, RZ ;  /* 0x0000001a11047210 */ /* 0x082fe20007f7e0ff */
[----:B------:R1:W-:Y:S01]  /*5a60*/  STL.64 [R1+0x890], R6 ;  /* 0x0008900601007387 */ /* 0x0003e20000100a00 */
[----:B------:R-:W-:Y:S02]  /*5a70*/  MOV R21, c[0x0][0x198] ;  /* 0x0000660000157a02 */ /* 0x000fe40000000f00 */
[----:B------:R-:W-:Y:S02]  /*5a80*/  LEA.HI.X.SX32 R5, R12, R27, 0x1, P3 ;  /* 0x0000001b0c057211 */ /* 0x000fe400018f0eff */
[-C--:B--2---:R-:W-:Y:S02]  /*5a90*/  IADD3 R2, P6, R15, R26.reuse, RZ ;  /* 0x0000001a0f027210 */ /* 0x084fe40007fde0ff */
[----:B-1----:R-:W-:-:S02]  /*5aa0*/  IADD3 R6, P2, R19, R26, RZ ;  /* 0x0000001a13067210 */ /* 0x002fc40007f5e0ff */
[-C--:B------:R-:W-:Y:S01]  /*5ab0*/  LEA.HI.X.SX32 R3, R13, R27.reuse, 0x1, P6 ;  /* 0x0000001b0d037211 */ /* 0x080fe200030f0eff */
[----:B------:R-:W-:Y:S01]  /*5ac0*/  IMAD R20, R20, 0xc6, RZ ;  /* 0x000000c614147824 */ /* 0x000fe200078e02ff */
[----:B------:R-:W-:Y:S01]  /*5ad0*/  MOV R13, c[0x0][0x198] ;  /* 0x00006600000d7a02 */ /* 0x000fe20000000f00 */
[----:B------:R-:W-:Y:S01]  /*5ae0*/  IMAD R23, R23, 0xd6, RZ ;  /* 0x000000d617177824 */ /* 0x000fe200078e02ff */
[----:B------:R-:W-:Y:S01]  /*5af0*/  LEA.HI.X.SX32 R7, R25, R27, 0x1, P2 ;  /* 0x0000001b19077211 */ /* 0x000fe200010f0eff */
[----:B------:R-:W-:Y:S01]  /*5b00*/  IMAD.MOV.U32 R24, RZ, RZ, c[0x0][0x198] ;  /* 0x00006600ff187624 */ /* 0x000fe200078e00ff */
[----:B------:R-:W-:Y:S01]  /*5b10*/  MOV R11, c[0x0][0x198] ;  /* 0x00006600000b7a02 */ /* 0x000fe20000000f00 */
[----:B------:R-:W-:Y:S01]  /*5b20*/  IMAD R21, R21, 0xce, RZ ;  /* 0x000000ce15157824 */ /* 0x000fe200078e02ff */
[----:B------:R1:W-:Y:S01]  /*5b30*/  STL.64 [R1+0x878], R4 ;  /* 0x0008780401007387 */ /* 0x0003e20000100a00 */
[----:B------:R-:W-:Y:S02]  /*5b40*/  IMAD R13, R13, 0x63, RZ ;  /* 0x000000630d0d7824 */ /* 0x000fe400078e02ff */
[----:B------:R-:W-:Y:S01]  /*5b50*/  IMAD R24, R24, 0x6b, RZ ;  /* 0x0000006b18187824 */ /* 0x000fe200078e02ff */
[----:B------:R2:W-:Y:S01]  /*5b60*/  STL.64 [R1+0x858], R2 ;  /* 0x0008580201007387 */ /* 0x0005e20000100a00 */
[----:B------:R-:W-:-:S03]  /*5b70*/  IMAD R11, R11, 0x67, RZ ;  /* 0x000000670b0b7824 */ /* 0x000fc600078e02ff */
[----:B------:R3:W-:Y:S01]  /*5b80*/  STL.64 [R1+0x840], R6 ;  /* 0x0008400601007387 */ /* 0x0007e20000100a00 */
[----:B------:R-:W-:Y:S01]  /*5b90*/  IMAD.MOV.U32 R12, RZ, RZ, c[0x0][0x198] ;  /* 0x00006600ff0c7624 */ /* 0x000fe200078e00ff */
[-C--:B-1----:R-:W-:Y:S01]  /*5ba0*/  IADD3 R4, P3, R20, R26.reuse, RZ ;  /* 0x0000001a14047210 */ /* 0x082fe20007f7e0ff */
[----:B------:R-:W-:Y:S01]  /*5bb0*/  IMAD.MOV.U32 R25, RZ, RZ, c[0x0][0x198] ;  /* 0x00006600ff197624 */ /* 0x000fe200078e00ff */
[-C--:B--2---:R-:W-:Y:S02]  /*5bc0*/  IADD3 R2, P6, R21, R26.reuse, RZ ;  /* 0x0000001a15027210 */ /* 0x084fe40007fde0ff */
[----:B---3--:R-:W-:Y:S01]  /*5bd0*/  IADD3 R6, P2, R23, R26, RZ ;  /* 0x0000001a17067210 */ /* 0x008fe20007f5e0ff */
[----:B------:R-:W-:Y:S01]  /*5be0*/  IMAD R12, R12, 0xde, RZ ;  /* 0x000000de0c0c7824 */ /* 0x000fe200078e02ff */
[-C--:B------:R-:W-:Y:S02]  /*5bf0*/  LEA.HI.X.SX32 R5, R13, R27.reuse, 0x1, P3 ;  /* 0x0000001b0d057211 */ /* 0x080fe400018f0eff */
[----:B------:R-:W-:-:S02]  /*5c00*/  LEA.HI.X.SX32 R7, R24, R27, 0x1, P2 ;  /* 0x0000001b18077211 */ /* 0x000fc400010f0eff */
[----:B------:R-:W-:Y:S01]  /*5c10*/  MOV R10, c[0x0][0x198] ;  /* 0x00006600000a7a02 */ /* 0x000fe20000000f00 */
[----:B------:R-:W-:Y:S01]  /*5c20*/  IMAD R25, R25, 0xe6, RZ ;  /* 0x000000e619197824 */ /* 0x000fe200078e02ff */
[----:B------:R-:W-:Y:S02]  /*5c30*/  LEA.HI.X.SX32 R3, R11, R27, 0x1, P6 ;  /* 0x0000001b0b037211 */ /* 0x000fe400030f0eff */
[----:B------:R-:W-:Y:S01]  /*5c40*/  MOV R24, c[0x0][0x198] ;  /* 0x0000660000187a02 */ /* 0x000fe20000000f00 */
[----:B------:R1:W-:Y:S01]  /*5c50*/  STL.64 [R1+0x820], R4 ;  /* 0x0008200401007387 */ /* 0x0003e20000100a00 */
[----:B------:R-:W-:-:S03]  /*5c60*/  IMAD R10, R10, 0x6f, RZ ;  /* 0x0000006f0a0a7824 */ /* 0x000fc600078e02ff */
[----:B------:R2:W-:Y:S01]  /*5c70*/  STL.64 [R1+0x808], R2 ;  /* 0x0008080201007387 */ /* 0x0005e20000100a00 */
[----:B------:R-:W-:Y:S01]  /*5c80*/  IMAD R24, R24, 0x73, RZ ;  /* 0x0000007318187824 */ /* 0x000fe200078e02ff */
[-C--:B-1----:R-:W-:Y:S02]  /*5c90*/  IADD3 R4, P3, R12, R26.reuse, RZ ;  /* 0x0000001a0c047210 */ /* 0x082fe40007f7e0ff */
[----:B--2---:R-:W-:Y:S02]  /*5ca0*/  IADD3 R2, P6, R25, R26, RZ ;  /* 0x0000001a19027210 */ /* 0x004fe40007fde0ff */
[-C--:B------:R-:W-:Y:S02]  /*5cb0*/  LEA.HI.X.SX32 R5, R10, R27.reuse, 0x1, P3 ;  /* 0x0000001b0a057211 */ /* 0x080fe400018f0eff */
[----:B------:R-:W-:Y:S01]  /*5cc0*/  LEA.HI.X.SX32 R3, R24, R27, 0x1, P6 ;  /* 0x0000001b18037211 */ /* 0x000fe200030f0eff */
[----:B------:R1:W-:Y:S01]  /*5cd0*/  STL.64 [R1+0x7e8], R6 ;  /* 0x0007e80601007387 */ /* 0x0003e20000100a00 */
[----:B------:R-:W-:-:S03]  /*5ce0*/  MOV R13, c[0x0][0x198] ;  /* 0x00006600000d7a02 */ /* 0x000fc60000000f00 */
[----:B------:R-:W-:Y:S02]  /*5cf0*/  STL.64 [R1+0x7d0], R4 ;  /* 0x0007d00401007387 */ /* 0x000fe40000100a00 */
[----:B------:R-:W-:Y:S02]  /*5d00*/  IMAD R13, R13, 0xee, RZ ;  /* 0x000000ee0d0d7824 */ /* 0x000fe400078e02ff */
[----:B------:R2:W-:Y:S03]  /*5d10*/  STL.64 [R1+0x7b0], R2 ;  /* 0x0007b00201007387 */ /* 0x0005e60000100a00 */
[----:B-1----:R-:W-:Y:S02]  /*5d20*/  IADD3 R6, P2, R13, R26, RZ ;  /* 0x0000001a0d067210 */ /* 0x002fe40007f5e0ff */
[----:B--2---:R-:W-:-:S05]  /*5d30*/  MOV R3, c[0x0][0x198] ;  /* 0x0000660000037a02 */ /* 0x004fca0000000f00 */
[----:B------:R-:W-:-:S05]  /*5d40*/  IMAD R3, R3, 0x77, RZ ;  /* 0x0000007703037824 */ /* 0x000fca00078e02ff */
[----:B------:R-:W-:-:S05]  /*5d50*/  LEA.HI.X.SX32 R7, R3, R27, 0x1, P2 ;  /* 0x0000001b03077211 */ /* 0x000fca00010f0eff */
[----:B------:R1:W-:Y:S04]  /*5d60*/  STL.64 [R1+0x790], R6 ;  /* 0x0007900601007387 */ /* 0x0003e80000100a00 */
[----:B-1----:R-:W2:Y:S01]  /*5d70*/  LDL.LU.64 R6, [R1+0x1f68] ;  /* 0x001f680001067983 */ /* 0x002ea20000300a00 */
[----:B------:R-:W-:Y:S02]  /*5d80*/  IMAD.MOV.U32 R11, RZ, RZ, c[0x0][0x198] ;  /* 0x00006600ff0b7624 */ /* 0x000fe400078e00ff */
[----:B------:R-:W-:Y:S02]  /*5d90*/  IMAD.MOV.U32 R29, RZ, RZ, c[0x0][0x198] ;  /* 0x00006600ff1d7624 */ /* 0x000fe400078e00ff */
[----:B------:R-:W-:Y:S01]  /*5da0*/  IMAD R11, R11, 0xf6, RZ ;  /* 0x000000f60b0b7824 */ /* 0x000fe200078e02ff */
[----:B------:R-:W-:Y:S01]  /*5db0*/  MOV R9, c[0x0][0x198] ;  /* 0x0000660000097a02 */ /* 0x000fe20000000f00 */
[----:B------:R-:W-:-:S03]  /*5dc0*/  IMAD R29, R29, 0x7b, RZ ;  /* 0x0000007b1d1d7824 */ /* 0x000fc600078e02ff */
[-C--:B------:R-:W-:Y:S01]  /*5dd0*/  IADD3 R10, P3, R11, R26.reuse, RZ ;  /* 0x0000001a0b0a7210 */ /* 0x080fe20007f7e0ff */
[----:B------:R-:W-:Y:S02]  /*5de0*/  IMAD R9, R9, 0xfe, RZ ;  /* 0x000000fe09097824 */ /* 0x000fe400078e02ff */
[----:B------:R-:W-:Y:S01]  /*5df0*/  IMAD.MOV.U32 R5, RZ, RZ, c[0x0][0x198] ;  /* 0x00006600ff057624 */ /* 0x000fe200078e00ff */
[-C--:B------:R-:W-:Y:S02]  /*5e00*/  LEA.HI.X.SX32 R11, R29, R27.reuse, 0x1, P3 ;  /* 0x0000001b1d0b7211 */ /* 0x080fe400018f0eff */
[----:B------:R-:W-:Y:S01]  /*5e10*/  MOV R2, c[0x0][0x198] ;  /* 0x0000660000027a02 */ /* 0x000fe20000000f00 */
[----:B------:R-:W-:Y:S01]  /*5e20*/  IMAD R5, R5, 0x7f, RZ ;  /* 0x0000007f05057824 */ /* 0x000fe200078e02ff */
[----:B------:R-:W-:Y:S01]  /*5e30*/  IADD3 R4, P6, R9, R26, RZ ;  /* 0x0000001a09047210 */ /* 0x000fe20007fde0ff */
[----:B------:R1:W-:Y:S01]  /*5e40*/  STL.64 [R1+0x770], R10 ;  /* 0x0007700a01007387 */ /* 0x0003e20000100a00 */
[----:B------:R-:W-:Y:S01]  /*5e50*/  MOV R24, c[0x0][0x198] ;  /* 0x0000660000187a02 */ /* 0x000fe20000000f00 */
[----:B------:R-:W-:Y:S01]  /*5e60*/  IMAD R2, R2, 0x106, RZ ;  /* 0x0000010602027824 */ /* 0x000fe200078e02ff */
[----:B------:R-:W-:-:S03]  /*5e70*/  LEA.HI.X.SX32 R5, R5, R27, 0x1, P6 ;  /* 0x0000001b05057211 */ /* 0x000fc600030f0eff */
[----:B------:R-:W-:Y:S01]  /*5e80*/  IMAD R24, R24, 0x10c, RZ ;  /* 0x0000010c18187824 */ /* 0x000fe200078e02ff */
[----:B-1----:R-:W-:Y:S02]  /*5e90*/  MOV R10, c[0x0][0x198] ;  /* 0x00006600000a7a02 */ /* 0x002fe40000000f00 */
[----:B------:R-:W-:-:S03]  /*5ea0*/  MOV R11, c[0x0][0x198] ;  /* 0x00006600000b7a02 */ /* 0x000fc60000000f00 */
[----:B------:R-:W-:Y:S01]  /*5eb0*/  IMAD R10, R10, 0x10e, RZ ;  /* 0x0000010e0a0a7824 */ /* 0x000fe200078e02ff */
[-C--:B------:R-:W-:Y:S01]  /*5ec0*/  IADD3 R2, P2, R2, R26.reuse, RZ ;  /* 0x0000001a02027210 */ /* 0x080fe20007f5e0ff */
[----:B------:R-:W-:Y:S01]  /*5ed0*/  IMAD R11, R11, 0x83, RZ ;  /* 0x000000830b0b7824 */ /* 0x000fe200078e02ff */
[----:B------:R1:W-:Y:S01]  /*5ee0*/  STL.64 [R1+0x750], R4 ;  /* 0x0007500401007387 */ /* 0x0003e20000100a00 */
[----:B------:R-:W-:-:S03]  /*5ef0*/  IADD3 R28, P3, R24, R26, RZ ;  /* 0x0000001a181c7210 */ /* 0x000fc60007f7e0ff */
[----:B------:R-:W-:Y:S02]  /*5f00*/  LEA.HI.X.SX32 R3, R11, R27, 0x1, P2 ;  /* 0x0000001b0b037211 */ /* 0x000fe400010f0eff */
[----:B-1----:R-:W-:Y:S01]  /*5f10*/  IADD3 R4, P6, R10, R26, RZ ;  /* 0x0000001a0a047210 */ /* 0x002fe20007fde0ff */
[----:B------:R-:W-:Y:S02]  /*5f20*/  IMAD.MOV.U32 R10, RZ, RZ, c[0x0][0x198] ;  /* 0x00006600ff0a7624 */ /* 0x000fe400078e00ff */
[----:B------:R1:W-:Y:S02]  /*5f30*/  STL.64 [R1+0x738], R2 ;  /* 0x0007380201007387 */ /* 0x0003e40000100a00 */
[----:B------:R-:W-:Y:S02]  /*5f40*/  IMAD R10, R10, 0x11c, RZ ;  /* 0x0000011c0a0a7824 */ /* 0x000fe400078e02ff */
[----:B------:R-:W-:Y:S01]  /*5f50*/  IMAD.MOV.U32 R24, RZ, RZ, c[0x0][0x198] ;  /* 0x00006600ff187624 */ /* 0x000fe200078e00ff */
[----:B------:R-:W-:-:S03]  /*5f60*/  MOV R11, c[0x0][0x198] ;  /* 0x00006600000b7a02 */ /* 0x000fc60000000f00 */
[----:B------:R-:W-:Y:S02]  /*5f70*/  IMAD R24, R24, 0x116, RZ ;  /* 0x0000011618187824 */ /* 0x000fe400078e02ff */
[----:B------:R-:W-:-:S03]  /*5f80*/  IMAD R11, R11, 0x87, RZ ;  /* 0x000000870b0b7824 */ /* 0x000fc600078e02ff */
[----:B-1----:R-:W-:Y:S02]  /*5f90*/  IADD3 R2, P2, R24, R26, RZ ;  /* 0x0000001a18027210 */ /* 0x002fe40007f5e0ff */
[----:B------:R-:W-:Y:S02]  /*5fa0*/  LEA.HI.X.SX32 R5, R11, R27, 0x1, P6 ;  /* 0x0000001b0b057211 */ /* 0x000fe400030f0eff */
[----:B------:R-:W-:Y:S02]  /*5fb0*/  MOV R24, c[0x0][0x198] ;  /* 0x0000660000187a02 */ /* 0x000fe40000000f00 */
[----:B------:R-:W-:-:S03]  /*5fc0*/  MOV R11, c[0x0][0x198] ;  /* 0x00006600000b7a02 */ /* 0x000fc60000000f00 */
[----:B------:R-:W-:Y:S02]  /*5fd0*/  IMAD R24, R24, 0x11e, RZ ;  /* 0x0000011e18187824 */ /* 0x000fe400078e02ff */
[----:B------:R-:W-:Y:S01]  /*5fe0*/  IMAD R11, R11, 0x126, RZ ;  /* 0x000001260b0b7824 */ /* 0x000fe200078e02ff */
[----:B--2---:R-:W-:-:S05]  /*5ff0*/  LEA.HI.X.SX32 R29, R7, R27, 0x1, P3 ;  /* 0x0000001b071d7211 */ /* 0x004fca00018f0eff */
[----:B------:R1:W-:Y:S02]  /*6000*/  STL.64 [R1+0x720], R28 ;  /* 0x0007201c01007387 */ /* 0x0003e40000100a00 */
[----:B-1----:R-:W-:Y:S02]  /*6010*/  IADD3 R28, P3, R10, R26, RZ ;  /* 0x0000001a0a1c7210 */ /* 0x002fe40007f7e0ff */
[----:B------:R-:W-:-:S05]  /*6020*/  MOV R10, c[0x0][0x198] ;  /* 0x00006600000a7a02 */ /* 0x000fca0000000f00 */
[----:B------:R-:W-:Y:S01]  /*6030*/  IMAD R10, R10, 0x8b, RZ ;  /* 0x0000008b0a0a7824 */ /* 0x000fe200078e02ff */
[----:B------:R-:W-:Y:S04]  /*6040*/  STL.64 [R1+0x718], R4 ;  /* 0x0007180401007387 */ /* 0x000fe80000100a00 */
[----:B------:R-:W-:-:S05]  /*6050*/  LEA.HI.X.SX32 R3, R10, R27, 0x1, P2 ;  /* 0x0000001b0a037211 */ /* 0x000fca00010f0eff */
[----:B------:R1:W-:Y:S04]  /*6060*/  STL.64 [R1+0x700], R2 ;  /* 0x0007000201007387 */ /* 0x0003e80000100a00 */
[----:B-1----:R-:W2:Y:S01]  /*6070*/  LDL.LU R3, [R1+0x1f60] ;  /* 0x001f600001037983 */ /* 0x002ea20000300800 */
[----:B------:R-:W-:Y:S02]  /*6080*/  LEA.HI.X.SX32 R29, R14, R27, 0x1, P3 ;  /* 0x0000001b0e1d7211 */ /* 0x000fe400018f0eff */
[-C--:B------:R-:W-:Y:S01]  /*6090*/  IADD3 R4, P6, R24, R26.reuse, RZ ;  /* 0x0000001a18047210 */ /* 0x080fe20007fde0ff */
[----:B------:R-:W-:Y:S01]  /*60a0*/  IMAD.MOV.U32 R24, RZ, RZ, c[0x0][0x198] ;  /* 0x00006600ff187624 */ /* 0x000fe200078e00ff */
[----:B------:R-:W-:Y:S02]  /*60b0*/  MOV R14, c[0x0][0x198] ;  /* 0x00006600000e7a02 */ /* 0x000fe40000000f00 */
[----:B------:R-:W-:Y:S01]  /*60c0*/  MOV R2, c[0x0][0x198] ;  /* 0x0000660000027a02 */ /* 0x000fe20000000f00 */
[----:B------:R-:W-:Y:S01]  /*60d0*/  IMAD R24, R24, 0x12c, RZ ;  /* 0x0000012c18187824 */ /* 0x000fe200078e02ff */
[----:B------:R-:W-:Y:S01]  /*60e0*/  IADD3 R10, P2, R11, R26, RZ ;  /* 0x0000001a0b0a7210 */ /* 0x000fe20007f5e0ff */
[----:B------:R-:W-:-:S02]  /*60f0*/  IMAD R14, R14, 0x93, RZ ;  /* 0x000000930e0e7824 */ /* 0x000fc400078e02ff */
[----:B------:R-:W-:Y:S02]  /*6100*/  IMAD R2, R2, 0x8f, RZ ;  /* 0x0000008f02027824 */ /* 0x000fe400078e02ff */
[----:B------:R-:W-:Y:S01]  /*6110*/  IMAD.MOV.U32 R7, RZ, RZ, c[0x0][0x198] ;  /* 0x00006600ff077624 */ /* 0x000fe200078e00ff */
[----:B------:R1:W-:Y:S01]  /*6120*/  STL.64 [R1+0x6e8], R28 ;  /* 0x0006e81c01007387 */ /* 0x0003e20000100a00 */
[-C--:B------:R-:W-:Y:S01]  /*6130*/  LEA.HI.X.SX32 R11, R14, R27.reuse, 0x1, P2 ;  /* 0x0000001b0e0b7211 */ /* 0x080fe200010f0eff */
[----:B------:R-:W-:Y:S01]  /*6140*/  IMAD.MOV.U32 R14, RZ, RZ, c[0x0][0x198] ;  /* 0x00006600ff0e7624 */ /* 0x000fe200078e00ff */
[----:B------:R-:W-:Y:S01]  /*6150*/  LEA.HI.X.SX32 R5, R2, R27, 0x1, P6 ;  /* 0x0000001b02057211 */ /* 0x000fe200030f0eff */
[----:B------:R-:W-:Y:S02]  /*6160*/  IMAD R7, R7, 0x12e, RZ ;  /* 0x0000012e07077824 */ /* 0x000fe400078e02ff */
[----:B------:R-:W-:Y:S01]  /*6170*/  IMAD R14, R14, 0x97, RZ ;  /* 0x000000970e0e7824 */ /* 0x000fe200078e02ff */
[----:B-1----:R-:W-:-:S02]  /*6180*/  IADD3 R28, P3, R24, R26, RZ ;  /* 0x0000001a181c7210 */ /* 0x002fc40007f7e0ff */
[----:B------:R-:W-:Y:S01]  /*6190*/  MOV R24, c[0x0][0x198] ;  /* 0x0000660000187a02 */ /* 0x000fe20000000f00 */
[----:B------:R1:W-:Y:S01]  /*61a0*/  STL.64 [R1+0x6e0], R4 ;  /* 0x0006e00401007387 */ /* 0x0003e20000100a00 */
[----:B------:R-:W-:-:S03]  /*61b0*/  IMAD.MOV.U32 R2, RZ, RZ, c[0x0][0x198] ;  /* 0x00006600ff027624 */ /* 0x000fc600078e00ff */
[----:B------:R-:W-:Y:S01]  /*61c0*/  IMAD R24, R24, 0x136, RZ ;  /* 0x0000013618187824 */ /* 0x000fe200078e02ff */
[----:B------:R3:W-:Y:S01]  /*61d0*/  STL.64 [R1+0x6c8], R10 ;  /* 0x0006c80a01007387 */ /* 0x0007e20000100a00 */
[----:B------:R-:W-:Y:S01]  /*61e0*/  IMAD R2, R2, 0x9b, RZ ;  /* 0x0000009b02027824 */ /* 0x000fe200078e02ff */
[-C--:B-1----:R-:W-:Y:S02]  /*61f0*/  IADD3 R4, P6, R7, R26.reuse, RZ ;  /* 0x0000001a07047210 */ /* 0x082fe40007fde0ff */
[----:B------:R-:W-:Y:S02]  /*6200*/  MOV R7, c[0x0][0x198] ;  /* 0x0000660000077a02 */ /* 0x000fe40000000f00 */
[----:B------:R-:W-:Y:S02]  /*6210*/  LEA.HI.X.SX32 R5, R14, R27, 0x1, P6 ;  /* 0x0000001b0e057211 */ /* 0x000fe400030f0eff */
[----:B---3--:R-:W-:Y:S02]  /*6220*/  IADD3 R10, P2, R24, R26, RZ ;  /* 0x0000001a180a7210 */ /* 0x008fe40007f5e0ff */
[----:B------:R-:W-:-:S02]  /*6230*/  MOV R14, c[0x0][0x198] ;  /* 0x00006600000e7a02 */ /* 0x000fc40000000f00 */
[----:B------:R-:W-:Y:S02]  /*6240*/  MOV R24, c[0x0][0x198] ;  /* 0x0000660000187a02 */ /* 0x000fe40000000f00 */
[-C--:B------:R-:W-:Y:S01]  /*6250*/  LEA.HI.X.SX32 R29, R6, R27.reuse, 0x1, P3 ;  /* 0x0000001b061d7211 */ /* 0x080fe200018f0eff */
[----:B------:R-:W-:Y:S01]  /*6260*/  IMAD R7, R7, 0x13c, RZ ;  /* 0x0000013c07077824 */ /* 0x000fe200078e02ff */
[----:B------:R-:W-:Y:S01]  /*6270*/  LEA.HI.X.SX32 R11, R2, R27, 0x1, P2 ;  /* 0x0000001b020b7211 */ /* 0x000fe200010f0eff */
[----:B------:R-:W-:Y:S01]  /*6280*/  IMAD R14, R14, 0x146, RZ ;  /* 0x000001460e0e7824 */ /* 0x000fe200078e02ff */
[----:B------:R-:W-:Y:S01]  /*6290*/  MOV R2, c[0x0][0x198] ;  /* 0x0000660000027a02 */ /* 0x000fe20000000f00 */
[----:B------:R-:W-:Y:S01]  /*62a0*/  IMAD R24, R24, 0x13e, RZ ;  /* 0x0000013e18187824 */ /* 0x000fe200078e02ff */
[----:B------:R1:W-:Y:S01]  /*62b0*/  STL.64 [R1+0x6a8], R4 ;  /* 0x0006a80401007387 */ /* 0x0003e20000100a00 */
[----:B------:R-:W-:-:S03]  /*62c0*/  IADD3 R6, P3, R7, R26, RZ ;  /* 0x0000001a07067210 */ /* 0x000fc60007f7e0ff */
[----:B------:R-:W-:Y:S01]  /*62d0*/  STL.64 [R1+0x6b0], R28 ;  /* 0x0006b01c01007387 */ /* 0x000fe20000100a00 */
[----:B------:R-:W-:-:S03]  /*62e0*/  IMAD R2, R2, 0x9f, RZ ;  /* 0x0000009f02027824 */ /* 0x000fc600078e02ff */
[----:B------:R3:W-:Y:S01]  /*62f0*/  STL.64 [R1+0x690], R10 ;  /* 0x0006900a01007387 */ /* 0x0007e20000100a00 */
[-C--:B------:R-:W-:Y:S02]  /*6300*/  LEA.HI.X.SX32 R7, R16, R27.reuse, 0x1, P3 ;  /* 0x0000001b10077211 */ /* 0x080fe400018f0eff */
[-C--:B-1----:R-:W-:Y:S02]  /*6310*/  IADD3 R4, P6, R24, R26.reuse, RZ ;  /* 0x0000001a18047210 */ /* 0x082fe40007fde0ff */
[----:B------:R-:W-:Y:S02]  /*6320*/  MOV R24, c[0x0][0x198] ;  /* 0x0000660000187a02 */ /* 0x000fe40000000f00 */
[----:B---3--:R-:W-:Y:S02]  /*6330*/  IADD3 R10, P2, R14, R26, RZ ;  /* 0x0000001a0e0a7210 */ /* 0x008fe40007f5e0ff */
[----:B------:R-:W-:Y:S01]  /*6340*/  MOV R14, c[0x0][0x198] ;  /* 0x00006600000e7a02 */ /* 0x000fe20000000f00 */
[----:B------:R-:W-:Y:S01]  /*6350*/  IMAD.MOV.U32 R16, RZ, RZ, c[0x0][0x198] ;  /* 0x00006600ff107624 */ /* 0x000fe200078e00ff */
[----:B------:R-:W-:Y:S01]  /*6360*/  LEA.HI.X.SX32 R5, R2, R27, 0x1, P6 ;  /* 0x0000001b02057211 */ /* 0x000fe200030f0eff */
[----:B------:R-:W-:-:S02]  /*6370*/  IMAD R24, R24, 0x14c, RZ ;  /* 0x0000014c18187824 */ /* 0x000fc400078e02ff */
[----:B------:R-:W-:Y:S01]  /*6380*/  IMAD R14, R14, 0x14e, RZ ;  /* 0x0000014e0e0e7824 */ /* 0x000fe200078e02ff */
[----:B------:R1:W-:Y:S01]  /*6390*/  STL.64 [R1+0x678], R6 ;  /* 0x0006780601007387 */ /* 0x0003e20000100a00 */
[----:B------:R-:W-:-:S03]  /*63a0*/  IMAD R16, R16, 0xa3, RZ ;  /* 0x000000a310107824 */ /* 0x000fc600078e02ff */
[----:B------:R3:W-:Y:S02]  /*63b0*/  STL.64 [R1+0x670], R4 ;  /* 0x0006700401007387 */ /* 0x0007e40000100a00 */
[----:B------:R-:W-:Y:S02]  /*63c0*/  LEA.HI.X.SX32 R11, R16, R27, 0x1, P2 ;  /* 0x0000001b100b7211 */ /* 0x000fe400010f0eff */
[-C--:B-1----:R-:W-:Y:S02]  /*63d0*/  IADD3 R6, P3, R24, R26.reuse, RZ ;  /* 0x0000001a18067210 */ /* 0x082fe40007f7e0ff */
[----:B---3--:R-:W-:Y:S02]  /*63e0*/  IADD3 R4, P6, R14, R26, RZ ;  /* 0x0000001a0e047210 */ /* 0x008fe40007fde0ff */
[----:B------:R-:W-:Y:S02]  /*63f0*/  MOV R14, c[0x0][0x198] ;  /* 0x00006600000e7a02 */ /* 0x000fe40000000f00 */
[----:B------:R-:W-:-:S02]  /*6400*/  MOV R24, c[0x0][0x198] ;  /* 0x0000660000187a02 */ /* 0x000fc40000000f00 */
[----:B------:R-:W-:Y:S01]  /*6410*/  LEA.HI.X.SX32 R7, R0, R27, 0x1, P3 ;  /* 0x0000001b00077211 */ /* 0x000fe200018f0eff */
[----:B------:R-:W-:Y:S01]  /*6420*/  IMAD R14, R14, 0x15c, RZ ;  /* 0x0000015c0e0e7824 */ /* 0x000fe200078e02ff */
[----:B------:R-:W-:Y:S01]  /*6430*/  MOV R16, c[0x0][0x198] ;  /* 0x0000660000107a02 */ /* 0x000fe20000000f00 */
[----:B------:R1:W-:Y:S01]  /*6440*/  STL.64 [R1+0x658], R10 ;  /* 0x0006580a01007387 */ /* 0x0003e20000100a00 */
[----:B------:R-:W-:-:S03]  /*6450*/  IMAD R24, R24, 0x156, RZ ;  /* 0x0000015618187824 */ /* 0x000fc600078e02ff */
[----:B------:R3:W-:Y:S01]  /*6460*/  STL.64 [R1+0x640], R6 ;  /* 0x0006400601007387 */ /* 0x0007e20000100a00 */
[----:B------:R-:W-:Y:S01]  /*6470*/  IMAD R16, R16, 0xa7, RZ ;  /* 0x000000a710107824 */ /* 0x000fe200078e02ff */
[-C--:B-1----:R-:W-:Y:S02]  /*6480*/  IADD3 R10, P2, R24, R26.reuse, RZ ;  /* 0x0000001a180a7210 */ /* 0x082fe40007f5e0ff */
[----:B---3--:R-:W-:Y:S02]  /*6490*/  IADD3 R6, P3, R14, R26, RZ ;  /* 0x0000001a0e067210 */ /* 0x008fe40007f7e0ff */
[----:B------:R-:W-:Y:S01]  /*64a0*/  MOV R14, c[0x0][0x198] ;  /* 0x00006600000e7a02 */ /* 0x000fe20000000f00 */
[----:B------:R-:W-:Y:S01]  /*64b0*/  IMAD.MOV.U32 R24, RZ, RZ, c[0x0][0x198] ;  /* 0x00006600ff187624 */ /* 0x000fe200078e00ff */
[----:B------:R-:W-:Y:S01]  /*64c0*/  LEA.HI.X.SX32 R5, R16, R27, 0x1, P6 ;  /* 0x0000001b10057211 */ /* 0x000fe200030f0eff */
[----:B------:R-:W-:Y:S02]  /*64d0*/  IMAD.MOV.U32 R16, RZ, RZ, c[0x0][0x198] ;  /* 0x00006600ff107624 */ /* 0x000fe400078e00ff */
[----:B------:R-:W-:-:S02]  /*64e0*/  IMAD R14, R14, 0xab, RZ ;  /* 0x000000ab0e0e7824 */ /* 0x000fc400078e02ff */
[----:B------:R-:W-:Y:S01]  /*64f0*/  IMAD R24, R24, 0x15e, RZ ;  /* 0x0000015e18187824 */ /* 0x000fe200078e02ff */
[----:B------:R1:W-:Y:S01]  /*6500*/  STL.64 [R1+0x638], R4 ;  /* 0x0006380401007387 */ /* 0x0003e20000100a00 */
[----:B------:R-:W-:Y:S01]  /*6510*/  IMAD R16, R16, 0x166, RZ ;  /* 0x0000016610107824 */ /* 0x000fe200078e02ff */
[-C--:B------:R-:W-:Y:S01]  /*6520*/  LEA.HI.X.SX32 R11, R14, R27.reuse, 0x1, P2 ;  /* 0x0000001b0e0b7211 */ /* 0x080fe200010f0eff */
[----:B------:R-:W-:Y:S01]  /*6530*/  IMAD.MOV.U32 R14, RZ, RZ, c[0x0][0x198] ;  /* 0x00006600ff0e7624 */ /* 0x000fe200078e00ff */
[----:B------:R-:W-:-:S03]  /*6540*/  LEA.HI.X.SX32 R7, R17, R27, 0x1, P3 ;  /* 0x0000001b11077211 */ /* 0x000fc600018f0eff */
[----:B------:R3:W-:Y:S01]  /*6550*/  STL.64 [R1+0x620], R10 ;  /* 0x0006200a01007387 */ /* 0x0007e20000100a00 */
[----:B------:R-:W-:Y:S01]  /*6560*/  IMAD R14, R14, 0xaf, RZ ;  /* 0x000000af0e0e7824 */ /* 0x000fe200078e02ff */
[-C--:B-1----:R-:W-:Y:S02]  /*6570*/  IADD3 R4, P6, R24, R26.reuse, RZ ;  /* 0x0000001a18047210 */ /* 0x082fe40007fde0ff */
[----:B------:R-:W-:Y:S02]  /*6580*/  MOV R24, c[0x0][0x198] ;  /* 0x0000660000187a02 */ /* 0x000fe40000000f00 */
[----:B------:R-:W-:Y:S02]  /*6590*/  MOV R17, c[0x0][0x198] ;  /* 0x0000660000117a02 */ /* 0x000fe40000000f00 */
[----:B---3--:R-:W-:Y:S02]  /*65a0*/  IADD3 R10, P2, R16, R26, RZ ;  /* 0x0000001a100a7210 */ /* 0x008fe40007f5e0ff */
[----:B------:R-:W-:Y:S01]  /*65b0*/  MOV R16, c[0x0][0x198] ;  /* 0x0000660000107a02 */ /* 0x000fe20000000f00 */
[----:B------:R-:W-:Y:S01]  /*65c0*/  IMAD R24, R24, 0x16c, RZ ;  /* 0x0000016c18187824 */ /* 0x000fe200078e02ff */
[----:B------:R-:W-:Y:S01]  /*65d0*/  LEA.HI.X.SX32 R5, R14, R27, 0x1, P6 ;  /* 0x0000001b0e057211 */ /* 0x000fe200030f0eff */
[----:B------:R1:W-:Y:S01]  /*65e0*/  STL.64 [R1+0x608], R6 ;  /* 0x0006080601007387 */ /* 0x0003e20000100a00 */
[----:B------:R-:W-:-:S02]  /*65f0*/  IMAD R17, R17, 0xb3, RZ ;  /* 0x000000b311117824 */ /* 0x000fc400078e02ff */
[----:B------:R-:W-:Y:S01]  /*6600*/  IMAD R16, R16, 0x16e, RZ ;  /* 0x0000016e10107824 */ /* 0x000fe200078e02ff */
[----:B------:R3:W-:Y:S02]  /*6610*/  STL.64 [R1+0x600], R4 ;  /* 0x0006000401007387 */ /* 0x0007e40000100a00 */
[----:B------:R-:W-:Y:S02]  /*6620*/  LEA.HI.X.SX32 R11, R17, R27, 0x1, P2 ;  /* 0x0000001b110b7211 */ /* 0x000fe400010f0eff */
[-C--:B-1----:R-:W-:Y:S01]  /*6630*/  IADD3 R6, P3, R24, R26.reuse, RZ ;  /* 0x0000001a18067210 */ /* 0x082fe20007f7e0ff */
[----:B------:R-:W-:Y:S01]  /*6640*/  IMAD.MOV.U32 R24, RZ, RZ, c[0x0][0x198] ;  /* 0x00006600ff187624 */ /* 0x000fe200078e00ff */
[----:B------:R-:W-:Y:S02]  /*6650*/  MOV R17, c[0x0][0x198] ;  /* 0x0000660000117a02 */ /* 0x000fe40000000f00 */
[----:B---3--:R-:W-:Y:S01]  /*6660*/  IADD3 R4, P6, R16, R26, RZ ;  /* 0x0000001a10047210 */ /* 0x008fe20007fde0ff */
[----:B------:R-:W-:-:S02]  /*6670*/  IMAD.MOV.U32 R16, RZ, RZ, c[0x0][0x198] ;  /* 0x00006600ff107624 */ /* 0x000fc400078e00ff */
[----:B------:R-:W-:Y:S01]  /*6680*/  IMAD R24, R24, 0x176, RZ ;  /* 0x0000017618187824 */ /* 0x000fe200078e02ff */
[----:B------:R-:W-:Y:S01]  /*6690*/  LEA.HI.X.SX32 R7, R15, R27, 0x1, P3 ;  /* 0x0000001b0f077211 */ /* 0x000fe200018f0eff */
[----:B------:R-:W-:Y:S01]  /*66a0*/  IMAD R16, R16, 0x17c, RZ ;  /* 0x0000017c10107824 */ /* 0x000fe200078e02ff */
[----:B------:R1:W-:Y:S01]  /*66b0*/  STL.64 [R1+0x5e8], R10 ;  /* 0x0005e80a01007387 */ /* 0x0003e20000100a00 */
[----:B------:R-:W-:-:S03]  /*66c0*/  IMAD R17, R17, 0xb7, RZ ;  /* 0x000000b711117824 */ /* 0x000fc600078e02ff */
[----:B------:R3:W-:Y:S02]  /*66d0*/  STL.64 [R1+0x5d0], R6 ;  /* 0x0005d00601007387 */ /* 0x0007e40000100a00 */
[----:B------:R-:W-:Y:S02]  /*66e0*/  LEA.HI.X.SX32 R5, R17, R27, 0x1, P6 ;  /* 0x0000001b11057211 */ /* 0x000fe400030f0eff */
[-C--:B-1----:R-:W-:Y:S02]  /*66f0*/  IADD3 R10, P2, R24, R26.reuse, RZ ;  /* 0x0000001a180a7210 */ /* 0x082fe40007f5e0ff */
[----:B------:R-:W-:Y:S02]  /*6700*/  MOV R24, c[0x0][0x198] ;  /* 0x0000660000187a02 */ /* 0x000fe40000000f00 */
[----:B---3--:R-:W-:Y:S02]  /*6710*/  IADD3 R6, P3, R16, R26, RZ ;  /* 0x0000001a10067210 */ /* 0x008fe40007f7e0ff */
[----:B------:R-:W-:Y:S01]  /*6720*/  MOV R16, c[0x0][0x198] ;  /* 0x0000660000107a02 */ /* 0x000fe20000000f00 */
[----:B------:R-:W-:Y:S01]  /*6730*/  IMAD R24, R24, 0x17e, RZ ;  /* 0x0000017e18187824 */ /* 0x000fe200078e02ff */
[----:B------:R1:W-:Y:S03]  /*6740*/  STL.64 [R1+0x5c8], R4 ;  /* 0x0005c80401007387 */ /* 0x0003e60000100a00 */
[----:B------:R-:W-:Y:S01]  /*6750*/  IMAD R16, R16, 0xbb, RZ ;  /* 0x000000bb10107824 */ /* 0x000fe200078e02ff */
[----:B------:R-:W-:-:S02]  /*6760*/  MOV R17, c[0x0][0x198] ;  /* 0x0000660000117a02 */ /* 0x000fc40000000f00 */
[-C--:B------:R-:W-:Y:S02]  /*6770*/  LEA.HI.X.SX32 R7, R19, R27.reuse, 0x1, P3 ;  /* 0x0000001b13077211 */ /* 0x080fe400018f0eff */
[----:B------:R-:W-:Y:S02]  /*6780*/  LEA.HI.X.SX32 R11, R16, R27, 0x1, P2 ;  /* 0x0000001b100b7211 */ /* 0x000fe400010f0eff */
[----:B-1----:R-:W-:Y:S01]  /*6790*/  IADD3 R4, P6, R24, R26, RZ ;  /* 0x0000001a18047210 */ /* 0x002fe20007fde0ff */
[----:B------:R-:W-:Y:S01]  /*67a0*/  IMAD.MOV.U32 R24, RZ, RZ, c[0x0][0x198] ;  /* 0x00006600ff187624 */ /* 0x000fe200078e00ff */
[----:B------:R-:W-:Y:S01]  /*67b0*/  MOV R16, c[0x0][0x198] ;  /* 0x0000660000107a02 */ /* 0x000fe20000000f00 */
[----:B------:R-:W-:Y:S01]  /*67c0*/  IMAD R17, R17, 0x186, RZ ;  /* 0x0000018611117824 */ /* 0x000fe200078e02ff */
[----:B------:R-:W-:Y:S01]  /*67d0*/  MOV R19, c[0x0][0x198] ;  /* 0x0000660000137a02 */ /* 0x000fe20000000f00 */
[----:B------:R-:W-:Y:S01]  /*67e0*/  IMAD R24, R24, 0x18c, RZ ;  /* 0x0000018c18187824 */ /* 0x000fe200078e02ff */
[----:B------:R1:W-:Y:S01]  /*67f0*/  STL.64 [R1+0x5b0], R10 ;  /* 0x0005b00a01007387 */ /* 0x0003e20000100a00 */
[----:B------:R-:W-:-:S02]  /*6800*/  IMAD R16, R16, 0xbf, RZ ;  /* 0x000000bf10107824 */ /* 0x000fc400078e02ff */
[----:B------:R-:W-:Y:S01]  /*6810*/  IMAD R19, R19, 0xc3, RZ ;  /* 0x000000c313137824 */ /* 0x000fe200078e02ff */
[----:B------:R3:W-:Y:S02]  /*6820*/  STL.64 [R1+0x598], R6 ;  /* 0x0005980601007387 */ /* 0x0007e40000100a00 */
[-C--:B------:R-:W-:Y:S02]  /*6830*/  LEA.HI.X.SX32 R5, R16, R27.reuse, 0x1, P6 ;  /* 0x0000001b10057211 */ /* 0x080fe400030f0eff */
[-C--:B-1----:R-:W-:Y:S02]  /*6840*/  IADD3 R10, P2, R17, R26.reuse, RZ ;  /* 0x0000001a110a7210 */ /* 0x082fe40007f5e0ff */
[----:B---3--:R-:W-:Y:S02]  /*6850*/  IADD3 R6, P3, R24, R26, RZ ;  /* 0x0000001a18067210 */ /* 0x008fe40007f7e0ff */
[----:B------:R-:W-:Y:S02]  /*6860*/  MOV R24, c[0x0][0x198] ;  /* 0x0000660000187a02 */ /* 0x000fe40000000f00 */
[----:B------:R-:W-:-:S03]  /*6870*/  LEA.HI.X.SX32 R11, R19, R27, 0x1, P2 ;  /* 0x0000001b130b7211 */ /* 0x000fc600010f0eff */
[----:B------:R-:W-:Y:S01]  /*6880*/  IMAD R24, R24, 0x196, RZ ;  /* 0x0000019618187824 */ /* 0x000fe200078e02ff */
[----:B------:R-:W-:Y:S01]  /*6890*/  STL.64 [R1+0x590], R4 ;  /* 0x0005900401007387 */ /* 0x000fe20000100a00 */
[----:B------:R-:W-:-:S03]  /*68a0*/  IMAD.MOV.U32 R17, RZ, RZ, c[0x0][0x198] ;  /* 0x00006600ff117624 */ /* 0x000fc600078e00ff */
[----:B------:R1:W-:Y:S01]  /*68b0*/  STL.64 [R1+0x578], R10 ;  /* 0x0005780a01007387 */ /* 0x0003e20000100a00 */
[----:B------:R-:W-:Y:S01]  /*68c0*/  IMAD R17, R17, 0x18e, RZ ;  /* 0x0000018e11117824 */ /* 0x000fe200078e02ff */
[-C--:B-1----:R-:W-:Y:S02]  /*68d0*/  IADD3 R10, P2, R24, R26.reuse, RZ ;  /* 0x0000001a180a7210 */ /* 0x082fe40007f5e0ff */
[----:B------:R-:W-:Y:S02]  /*68e0*/  MOV R24, c[0x0][0x198] ;  /* 0x0000660000187a02 */ /* 0x000fe40000000f00 */
[----:B------:R-:W-:-:S03]  /*68f0*/  IADD3 R4, P6, R17, R26, RZ ;  /* 0x0000001a11047210 */ /* 0x000fc60007fde0ff */
[----:B------:R-:W-:Y:S01]  /*6900*/  IMAD R24, R24, 0xc7, RZ ;  /* 0x000000c718187824 */ /* 0x000fe200078e02ff */
[----:B------:R-:W-:Y:S01]  /*6910*/  LEA.HI.X.SX32 R7, R20, R27, 0x1, P3 ;  /* 0x0000001b14077211 */ /* 0x000fe200018f0eff */
[----:B------:R-:W-:-:S03]  /*6920*/  IMAD.MOV.U32 R20, RZ, RZ, c[0x0][0x198] ;  /* 0x00006600ff147624 */ /* 0x000fc600078e00ff */
[-C--:B------:R-:W-:Y:S02]  /*6930*/  LEA.HI.X.SX32 R5, R24, R27.reuse, 0x1, P6 ;  /* 0x0000001b18057211 */ /* 0x080fe400030f0eff */
[----:B------:R-:W-:Y:S01]  /*6940*/  MOV R24, c[0x0][0x198] ;  /* 0x0000660000187a02 */ /* 0x000fe20000000f00 */
[----:B------:R-:W-:Y:S01]  /*6950*/  IMAD R20, R20, 0xcb, RZ ;  /* 0x000000cb14147824 */ /* 0x000fe200078e02ff */
[----:B------:R-:W-:Y:S01]  /*6960*/  MOV R28, c[0x0][0x198] ;  /* 0x00006600001c7a02 */ /* 0x000fe20000000f00 */
[----:B------:R-:W-:Y:S02]  /*6970*/  IMAD.MOV.U32 R29, RZ, RZ, c[0x0][0x198] ;  /* 0x00006600ff1d7624 */ /* 0x000fe400078e00ff */
[----:B------:R-:W-:Y:S01]  /*6980*/  IMAD R24, R24, 0x1a6, RZ ;  /* 0x000001a618187824 */ /* 0x000fe200078e02ff */
[----:B------:R-:W-:Y:S01]  /*6990*/  LEA.HI.X.SX32 R11, R20, R27, 0x1, P2 ;  /* 0x0000001b140b7211 */ /* 0x000fe200010f0eff */
[----:B------:R-:W-:Y:S02]  /*69a0*/  IMAD R28, R28, 0x19c, RZ ;  /* 0x0000019c1c1c7824 */ /* 0x000fe400078e02ff */
[----:B------:R-:W-:Y:S01]  /*69b0*/  IMAD R29, R29, 0x19e, RZ ;  /* 0x0000019e1d1d7824 */ /* 0x000fe200078e02ff */
[-C--:B------:R-:W-:Y:S01]  /*69c0*/  IADD3 R14, P2, R24, R26.reuse, RZ ;  /* 0x0000001a180e7210 */ /* 0x080fe20007f5e0ff */
[----:B------:R-:W-:Y:S01]  /*69d0*/  IMAD.MOV.U32 R24, RZ, RZ, c[0x0][0x198] ;  /* 0x00006600ff187624 */ /* 0x000fe200078e00ff */
[----:B------:R1:W-:Y:S03]  /*69e0*/  STL.64 [R1+0x560], R6 ;  /* 0x0005600601007387 */ /* 0x0003e60000100a00 */
[----:B------:R-:W-:Y:S01]  /*69f0*/  IMAD R24, R24, 0xcf, RZ ;  /* 0x000000cf18187824 */ /* 0x000fe200078e02ff */
[----:B------:R3:W-:Y:S04]  /*6a00*/  STL.64 [R1+0x558], R4 ;  /* 0x0005580401007387 */ /* 0x0007e80000100a00 */
[----:B------:R-:W-:Y:S01]  /*6a10*/  STL.64 [R1+0x1f50], R28 ;  /* 0x001f501c01007387 */ /* 0x000fe20000100a00 */
[----:B-1----:R-:W-:-:S03]  /*6a20*/  IADD3 R6, P3, R28, R26, RZ ;  /* 0x0000001a1c067210 */ /* 0x002fc60007f7e0ff */
[----:B------:R1:W-:Y:S01]  /*6a30*/  STL.64 [R1+0x540], R10 ;  /* 0x0005400a01007387 */ /* 0x0003e20000100a00 */
[----:B---3--:R-:W-:Y:S02]  /*6a40*/  IADD3 R4, P6, R29, R26, RZ ;  /* 0x0000001a1d047210 */ /* 0x008fe40007fde0ff */
[-C--:B------:R-:W-:Y:S02]  /*6a50*/  LEA.HI.X.SX32 R7, R21, R27.reuse, 0x1, P3 ;  /* 0x0000001b15077211 */ /* 0x080fe400018f0eff */
[----:B------:R-:W-:Y:S02]  /*6a60*/  LEA.HI.X.SX32 R5, R24, R27, 0x1, P6 ;  /* 0x0000001b18057211 */ /* 0x000fe400030f0eff */
[----:B------:R-:W-:Y:S02]  /*6a70*/  MOV R21, c[0x0][0x198] ;  /* 0x0000660000157a02 */ /* 0x000fe40000000f00 */
[----:B------:R-:W-:Y:S02]  /*6a80*/  MOV R24, c[0x0][0x198] ;  /* 0x0000660000187a02 */ /* 0x000fe40000000f00 */
[----:B-1----:R-:W-:-:S02]  /*6a90*/  MOV R10, c[0x0][0x198] ;  /* 0x00006600000a7a02 */ /* 0x002fc40000000f00 */
[----:B------:R-:W-:Y:S01]  /*6aa0*/  MOV R11, c[0x0][0x198] ;  /* 0x00006600000b7a02 */ /* 0x000fe20000000f00 */
[----:B------:R-:W-:Y:S02]  /*6ab0*/  IMAD R21, R21, 0xd3, RZ ;  /* 0x000000d315157824 */ /* 0x000fe400078e02ff */
[----:B------:R-:W-:Y:S02]  /*6ac0*/  IMAD R10, R10, 0x1ac, RZ ;  /* 0x000001ac0a0a7824 */ /* 0x000fe400078e02ff */
[----:B------:R-:W-:Y:S02]  /*6ad0*/  IMAD R11, R11, 0x1ae, RZ ;  /* 0x000001ae0b0b7824 */ /* 0x000fe400078e02ff */
[----:B------:R-:W-:Y:S01]  /*6ae0*/  IMAD R24, R24, 0x1b6, RZ ;  /* 0x000001b618187824 */ /* 0x000fe200078e02ff */
[----:B------:R1:W-:Y:S01]  /*6af0*/  STL.64 [R1+0x528], R6 ;  /* 0x0005280601007387 */ /* 0x0003e20000100a00 */
[----:B------:R-:W-:-:S03]  /*6b00*/  LEA.HI.X.SX32 R15, R21, R27, 0x1, P2 ;  /* 0x0000001b150f7211 */ /* 0x000fc600010f0eff */
[----:B------:R-:W-:Y:S04]  /*6b10*/  STL.64 [R1+0x520], R4 ;  /* 0x0005200401007387 */ /* 0x000fe80000100a00 */
[----:B------:R3:W-:Y:S01]  /*6b20*/  STL.64 [R1+0x1f48], R10 ;  /* 0x001f480a01007387 */ /* 0x0007e20000100a00 */
[----:B-1----:R-:W-:-:S04]  /*6b30*/  IADD3 R6, P3, R10, R26, RZ ;  /* 0x0000001a0a067210 */ /* 0x002fc80007f7e0ff */
[----:B------:R-:W-:Y:S02]  /*6b40*/  LEA.HI.X.SX32 R7, R23, R27, 0x1, P3 ;  /* 0x0000001b17077211 */ /* 0x000fe400018f0eff */
[-C--:B---3--:R-:W-:Y:S02]  /*6b50*/  IADD3 R10, P2, R24, R26.reuse, RZ ;  /* 0x0000001a180a7210 */ /* 0x088fe40007f5e0ff */
[----:B------:R-:W-:Y:S02]  /*6b60*/  MOV R24, c[0x0][0x198] ;  /* 0x0000660000187a02 */ /* 0x000fe40000000f00 */
[----:B------:R-:W-:Y:S01]  /*6b70*/  MOV R23, c[0x0][0x198] ;  /* 0x0000660000177a02 */ /* 0x000fe20000000f00 */
[----:B------:R1:W-:Y:S01]  /*6b80*/  STL.64 [R1+0x508], R14 ;  /* 0x0005080e01007387 */ /* 0x0003e20000100a00 */
[----:B------:R-:W-:Y:S01]  /*6b90*/  IADD3 R4, P6, R11, R26, RZ ;  /* 0x0000001a0b047210 */ /* 0x000fe20007fde0ff */
[----:B------:R-:W-:Y:S02]  /*6ba0*/  IMAD R24, R24, 0xd7, RZ ;  /* 0x000000d718187824 */ /* 0x000fe400078e02ff */
[----:B------:R-:W-:-:S03]  /*6bb0*/  IMAD R23, R23, 0xdb, RZ ;  /* 0x000000db17177824 */ /* 0x000fc600078e02ff */
[----:B------:R-:W-:Y:S01]  /*6bc0*/  LEA.HI.X.SX32 R5, R24, R27, 0x1, P6 ;  /* 0x0000001b18057211 */ /* 0x000fe200030f0eff */
[----:B------:R-:W-:Y:S02]  /*6bd0*/  IMAD.MOV.U32 R24, RZ, RZ, c[0x0][0x198] ;  /* 0x00006600ff187624 */ /* 0x000fe400078e00ff */
[----:B-1----:R-:W-:Y:S01]  /*6be0*/  IMAD.MOV.U32 R14, RZ, RZ, c[0x0][0x198] ;  /* 0x00006600ff0e7624 */ /* 0x002fe200078e00ff */
[----:B------:R-:W-:-:S03]  /*6bf0*/  MOV R15, c[0x0][0x198] ;  /* 0x00006600000f7a02 */ /* 0x000fc60000000f00 */
[----:B------:R-:W-:Y:S01]  /*6c00*/  IMAD R14, R14, 0x1bc, RZ ;  /* 0x000001bc0e0e7824 */ /* 0x000fe200078e02ff */
[----:B------:R-:W-:Y:S01]  /*6c10*/  LEA.HI.X.SX32 R11, R23, R27, 0x1, P2 ;  /* 0x0000001b170b7211 */ /* 0x000fe200010f0eff */
[----:B------:R-:W-:Y:S01]  /*6c20*/  IMAD R15, R15, 0x1be, RZ ;  /* 0x000001be0f0f7824 */ /* 0x000fe200078e02ff */
[----:B------:R1:W-:Y:S01]  /*6c30*/  STL.64 [R1+0x4f0], R6 ;  /* 0x0004f00601007387 */ /* 0x0003e20000100a00 */
[----:B------:R-:W-:-:S03]  /*6c40*/  IMAD R24, R24, 0x1c6, RZ ;  /* 0x000001c618187824 */ /* 0x000fc600078e02ff */
[----:B------:R3:W-:Y:S04]  /*6c50*/  STL.64 [R1+0x4e8], R4 ;  /* 0x0004e80401007387 */ /* 0x0007e80000100a00 */
[----:B------:R-:W-:Y:S01]  /*6c60*/  STL.64 [R1+0x1f40], R14 ;  /* 0x001f400e01007387 */ /* 0x000fe20000100a00 */
[----:B-1----:R-:W-:-:S03]  /*6c70*/  IADD3 R6, P3, R14, R26, RZ ;  /* 0x0000001a0e067210 */ /* 0x002fc60007f7e0ff */
[----:B------:R1:W-:Y:S01]  /*6c80*/  STL.64 [R1+0x4d0], R10 ;  /* 0x0004d00a01007387 */ /* 0x0003e20000100a00 */
[----:B------:R-:W-:Y:S01]  /*6c90*/  LEA.HI.X.SX32 R7, R12, R27, 0x1, P3 ;  /* 0x0000001b0c077211 */ /* 0x000fe200018f0eff */
[----:B------:R-:W-:Y:S01]  /*6ca0*/  IMAD.MOV.U32 R12, RZ, RZ, c[0x0][0x198] ;  /* 0x00006600ff0c7624 */ /* 0x000fe200078e00ff */
[-C--:B---3--:R-:W-:Y:S02]  /*6cb0*/  IADD3 R4, P6, R15, R26.reuse, RZ ;  /* 0x0000001a0f047210 */ /* 0x088fe40007fde0ff */
[----:B-1----:R-:W-:Y:S02]  /*6cc0*/  IADD3 R10, P2, R24, R26, RZ ;  /* 0x0000001a180a7210 */ /* 0x002fe40007f5e0ff */
[----:B------:R-:W-:Y:S01]  /*6cd0*/  MOV R24, c[0x0][0x198] ;  /* 0x0000660000187a02 */ /* 0x000fe20000000f00 */
[----:B------:R-:W-:Y:S02]  /*6ce0*/  IMAD R12, R12, 0xe3, RZ ;  /* 0x000000e30c0c7824 */ /* 0x000fe400078e02ff */
[----:B------:R-:W-:-:S02]  /*6cf0*/  IMAD.MOV.U32 R17, RZ, RZ, c[0x0][0x198] ;  /* 0x00006600ff117624 */ /* 0x000fc400078e00ff */
[----:B------:R-:W-:Y:S01]  /*6d00*/  IMAD R24, R24, 0xdf, RZ ;  /* 0x000000df18187824 */ /* 0x000fe200078e02ff */
[-C--:B------:R-:W-:Y:S01]  /*6d10*/  LEA.HI.X.SX32 R11, R12, R27.reuse, 0x1, P2 ;  /* 0x0000001b0c0b7211 */ /* 0x080fe200010f0eff */
[----:B------:R-:W-:Y:S02]  /*6d20*/  IMAD R17, R17, 0x1ce, RZ ;  /* 0x000001ce11117824 */ /* 0x000fe400078e02ff */
[----:B------:R-:W-:Y:S01]  /*6d30*/  IMAD.MOV.U32 R12, RZ, RZ, c[0x0][0x198] ;  /* 0x00006600ff0c7624 */ /* 0x000fe200078e00ff */
[----:B------:R-:W-:Y:S01]  /*6d40*/  LEA.HI.X.SX32 R5, R24, R27, 0x1, P6 ;  /* 0x0000001b18057211 */ /* 0x000fe200030f0eff */
[----:B------:R-:W-:Y:S01]  /*6d50*/  STL.64 [R1+0x4b8], R6 ;  /* 0x0004b80601007387 */ /* 0x000fe20000100a00 */
[----:B------:R-:W-:Y:S01]  /*6d60*/  MOV R16, c[0x0][0x198] ;  /* 0x0000660000107a02 */ /* 0x000fe20000000f00 */
[----:B------:R-:W-:Y:S02]  /*6d70*/  IMAD R12, R12, 0xe7, RZ ;  /* 0x000000e70c0c7824 */ /* 0x000fe400078e02ff */
[----:B------:R1:W-:Y:S01]  /*6d80*/  STL.64 [R1+0x4b0], R4 ;  /* 0x0004b00401007387 */ /* 0x0003e20000100a00 */
[----:B------:R-:W-:Y:S01]  /*6d90*/  MOV R2, c[0x0][0x198] ;  /* 0x0000660000027a02 */ /* 0x000fe20000000f00 */
[----:B------:R-:W-:-:S04]  /*6da0*/  IMAD R16, R16, 0x1cc, RZ ;  /* 0x000001cc10107824 */ /* 0x000fc800078e02ff */
[----:B------:R-:W-:Y:S01]  /*6db0*/  IMAD R2, R2, 0x1d6, RZ ;  /* 0x000001d602027824 */ /* 0x000fe200078e02ff */
[----:B-1----:R-:W-:-:S04]  /*6dc0*/  IADD3 R4, P6, R17, R26, RZ ;  /* 0x0000001a11047210 */ /* 0x002fc80007fde0ff */
[----:B------:R-:W-:Y:S02]  /*6dd0*/  LEA.HI.X.SX32 R5, R12, R27, 0x1, P6 ;  /* 0x0000001b0c057211 */ /* 0x000fe400030f0eff */
[----:B------:R-:W-:Y:S01]  /*6de0*/  MOV R12, c[0x0][0x198] ;  /* 0x00006600000c7a02 */ /* 0x000fe20000000f00 */
[----:B------:R-:W-:Y:S01]  /*6df0*/  STL.64 [R1+0x1f38], R16 ;  /* 0x001f381001007387 */ /* 0x000fe20000100a00 */
[----:B------:R-:W-:-:S03]  /*6e00*/  IADD3 R6, P3, R16, R26, RZ ;  /* 0x0000001a10067210 */ /* 0x000fc60007f7e0ff */
[----:B------:R1:W-:Y:S01]  /*6e10*/  STL.64 [R1+0x498], R10 ;  /* 0x0004980a01007387 */ /* 0x0003e20000100a00 */
[----:B------:R-:W-:Y:S01]  /*6e20*/  IMAD R12, R12, 0xeb, RZ ;  /* 0x000000eb0c0c7824 */ /* 0x000fe200078e02ff */
[----:B------:R-:W-:Y:S02]  /*6e30*/  LEA.HI.X.SX32 R7, R25, R27, 0x1, P3 ;  /* 0x0000001b19077211 */ /* 0x000fe400018f0eff */
[----:B--2---:R-:W-:Y:S01]  /*6e40*/  STL.64 [R1+0x1f58], R2 ;  /* 0x001f580201007387 */ /* 0x004fe20000100a00 */
[----:B-1----:R-:W-:-:S03]  /*6e50*/  IADD3 R10, P2, R2, R26, RZ ;  /* 0x0000001a020a7210 */ /* 0x002fc60007f5e0ff */
[----:B------:R-:W-:Y:S01]  /*6e60*/  STL.64 [R1+0x480], R6 ;  /* 0x0004800601007387 */ /* 0x000fe20000100a00 */
[----:B------:R-:W-:-:S03]  /*6e70*/  LEA.HI.X.SX32 R11, R12, R27, 0x1, P2 ;  /* 0x0000001b0c0b7211 */ /* 0x000fc600010f0eff */
[----:B------:R1:W-:Y:S04]  /*6e80*/  STL.64 [R1+0x478], R4 ;  /* 0x0004780401007387 */ /* 0x0003e80000100a00 */
[----:B-1----:R0:W2:Y:S04]  /*6e90*/  LDL.64 R4, [R1+0x3b0] ;  /* 0x0003b00001047983 */ /* 0x0020a80000100a00 */
[----:B------:R1:W-:Y:S04]  /*6ea0*/  STL.64 [R1+0x460], R10 ;  /* 0x0004600a01007387 */ /* 0x0003e80000100a00 */
[----:B-1----:R0:W3:Y:S01]  /*6eb0*/  LDL.64 R10, [R1+0x3a8] ;  /* 0x0003a800010a7983 */ /* 0x0020e20000100a00 */
[----:B------:R-:W-:-:S05]  /*6ec0*/  MOV R20, c[0x0][0x198] ;  /* 0x0000660000147a02 */ /* 0x000fca0000000f00 */
[----:B------:R-:W-:Y:S01]  /*6ed0*/  IMAD R20, R20, 0x1dc, RZ ;  /* 0x000001dc14147824 */ /* 0x000fe200078e02ff */
[----:B------:R-:W-:Y:S02]  /*6ee0*/  MOV R19, c[0x0][0x198] ;  /* 0x0000660000137a02 */ /* 0x000fe40000000f00 */
[----:B------:R-:W-:Y:S02]  /*6ef0*/  MOV R21, c[0x0][0x198] ;  /* 0x0000660000157a02 */ /* 0x000fe40000000f00 */
[----:B------:R-:W-:Y:S01]  /*6f00*/  IADD3 R6, P3, R20, R26, RZ ;  /* 0x0000001a14067210 */ /* 0x000fe20007f7e0ff */
[----:B------:R-:W-:-:S03]  /*6f10*/  IMAD R19, R19, 0x1e6, RZ ;  /* 0x000001e613137824 */ /* 0x000fc600078e02ff */
[----:B------:R-:W-:Y:S02]  /*6f20*/  LEA.HI.X.SX32 R7, R13, R27, 0x1, P3 ;  /* 0x0000001b0d077211 */ /* 0x000fe400018f0eff */
[----:B------:R-:W-:Y:S01]  /*6f30*/  MOV R13, c[0x0][0x198] ;  /* 0x00006600000d7a02 */ /* 0x000fe20000000f00 */
[----:B------:R-:W-:Y:S02]  /*6f40*/  IMAD R21, R21, 0x1de, RZ ;  /* 0x000001de15157824 */ /* 0x000fe400078e02ff */
[----:B------:R-:W-:Y:S01]  /*6f50*/  IMAD.MOV.U32 R12, RZ, RZ, c[0x0][0x198] ;  /* 0x00006600ff0c7624 */ /* 0x000fe200078e00ff */
[-C--:B------:R-:W-:Y:S01]  /*6f60*/  IADD3 R2, P2, R19, R26.reuse, RZ ;  /* 0x0000001a13027210 */ /* 0x080fe20007f5e0ff */
[----:B------:R-:W-:Y:S02]  /*6f70*/  IMAD.MOV.U32 R23, RZ, RZ, c[0x0][0x198] ;  /* 0x00006600ff177624 */ /* 0x000fe400078e00ff */
[----:B------:R-:W-:Y:S01]  /*6f80*/  IMAD R13, R13, 0xf3, RZ ;  /* 0x000000f30d0d7824 */ /* 0x000fe200078e02ff */
[----:B------:R-:W-:Y:S01]  /*6f90*/  IADD3 R14, P6, R21, R26, RZ ;  /* 0x0000001a150e7210 */ /* 0x000fe20007fde0ff */
[----:B------:R-:W-:Y:S01]  /*6fa0*/  IMAD R12, R12, 0xef, RZ ;  /* 0x000000ef0c0c7824 */ /* 0x000fe200078e02ff */
[----:B------:R-:W-:Y:S01]  /*6fb0*/  MOV R24, c[0x0][0x198] ;  /* 0x0000660000187a02 */ /* 0x000fe20000000f00 */
[----:B------:R-:W-:Y:S01]  /*6fc0*/  IMAD R23, R23, 0x1ec, RZ ;  /* 0x000001ec17177824 */ /* 0x000fe200078e02ff */
[----:B------:R-:W-:-:S02]  /*6fd0*/  MOV R25, c[0x0][0x198] ;  /* 0x0000660000197a02 */ /* 0x000fc40000000f00 */
[----:B------:R-:W-:Y:S02]  /*6fe0*/  MOV R29, c[0x0][0x198] ;  /* 0x00006600001d7a02 */ /* 0x000fe40000000f00 */
[-C--:B------:R-:W-:Y:S01]  /*6ff0*/  LEA.HI.X.SX32 R3, R13, R27.reuse, 0x1, P2 ;  /* 0x0000001b0d037211 */ /* 0x080fe200010f0eff */
[----:B------:R-:W-:Y:S01]  /*7000*/  IMAD R24, R24, 0x1ee, RZ ;  /* 0x000001ee18187824 */ /* 0x000fe200078e02ff */
[----:B------:R-:W-:Y:S02]  /*7010*/  LEA.HI.X.SX32 R15, R12, R27, 0x1, P6 ;  /* 0x0000001b0c0f7211 */ /* 0x000fe400030f0eff */
[----:B------:R-:W-:Y:S01]  /*7020*/  MOV R13, c[0x0][0x198] ;  /* 0x00006600000d7a02 */ /* 0x000fe20000000f00 */
[----:B------:R1:W-:Y:S01]  /*7030*/  STL.64 [R1+0x448], R6 ;  /* 0x0004480601007387 */ /* 0x0003e20000100a00 */
[----:B------:R-:W-:Y:S01]  /*7040*/  MOV R28, c[0x0][0x198] ;  /* 0x00006600001c7a02 */ /* 0x000fe20000000f00 */
[----:B------:R-:W-:Y:S02]  /*7050*/  IMAD R25, R25, 0x1f6, RZ ;  /* 0x000001f619197824 */ /* 0x000fe400078e02ff */
[----:B------:R-:W-:Y:S01]  /*7060*/  IMAD R29, R29, 0xf6, RZ ;  /* 0x000000f61d1d7824 */ /* 0x000fe200078e02ff */
[----:B------:R4:W-:Y:S01]  /*7070*/  STL.64 [R1+0x440], R14 ;  /* 0x0004400e01007387 */ /* 0x0009e20000100a00 */
[----:B------:R-:W-:Y:S01]  /*7080*/  IMAD R13, R13, 0xf7, RZ ;  /* 0x000000f70d0d7824 */ /* 0x000fe200078e02ff */
[----:B------:R-:W-:Y:S01]  /*7090*/  MOV R12, c[0x0][0x198] ;  /* 0x00006600000c7a02 */ /* 0x000fe20000000f00 */
[----:B------:R-:W-:Y:S01]  /*70a0*/  IMAD R28, R28, 0xfb, RZ ;  /* 0x000000fb1c1c7824 */ /* 0x000fe200078e02ff */
[----:B------:R5:W-:Y:S01]  /*70b0*/  STL.64 [R1+0x428], R2 ;  /* 0x0004280201007387 */ /* 0x000be20000100a00 */
[----:B-1----:R-:W-:Y:S01]  /*70c0*/  IADD3 R6, P3, R23, R26, RZ ;  /* 0x0000001a17067210 */ /* 0x002fe20007f7e0ff */
[----:B------:R-:W-:-:S03]  /*70d0*/  IMAD.MOV.U32 R0, RZ, RZ, c[0x0][0x198] ;  /* 0x00006600ff007624 */ /* 0x000fc600078e00ff */
[-C--:B------:R-:W-:Y:S02]  /*70e0*/  LEA.HI.X.SX32 R7, R29, R27.reuse, 0x1, P3 ;  /* 0x0000001b1d077211 */ /* 0x080fe400018f0eff */
[-C--:B----4-:R-:W-:Y:S01]  /*70f0*/  IADD3 R14, P6, R24, R26.reuse, RZ ;  /* 0x0000001a180e7210 */ /* 0x090fe20007fde0ff */
[----:B------:R-:W-:Y:S01]  /*7100*/  IMAD.MOV.U32 R29, RZ, RZ, c[0x0][0x198] ;  /* 0x00006600ff1d7624 */ /* 0x000fe200078e00ff */
[----:B-----5:R-:W-:Y:S02]  /*7110*/  IADD3 R2, P2, R25, R26, RZ ;  /* 0x0000001a19027210 */ /* 0x020fe40007f5e0ff */
[-C--:B------:R-:W-:Y:S01]  /*7120*/  LEA.HI.X.SX32 R15, R13, R27.reuse, 0x1, P6 ;  /* 0x0000001b0d0f7211 */ /* 0x080fe200030f0eff */
[----:B------:R-:W-:Y:S01]  /*7130*/  IMAD R12, R12, 0x1fc, RZ ;  /* 0x000001fc0c0c7824 */ /* 0x000fe200078e02ff */
[----:B------:R-:W-:Y:S01]  /*7140*/  LEA.HI.X.SX32 R3, R28, R27, 0x1, P2 ;  /* 0x0000001b1c037211 */ /* 0x000fe200010f0eff */
[----:B------:R-:W-:Y:S01]  /*7150*/  IMAD R29, R29, 0x20c, RZ ;  /* 0x0000020c1d1d7824 */ /* 0x000fe200078e02ff */
[----:B------:R1:W-:Y:S01]  /*7160*/  STL.64 [R1+0x408], R6 ;  /* 0x0004080601007387 */ /* 0x0003e20000100a00 */
[----:B------:R-:W-:-:S02]  /*7170*/  IMAD R0, R0, 0x1fe, RZ ;  /* 0x000001fe00007824 */ /* 0x000fc400078e02ff */
[----:B------:R-:W-:Y:S01]  /*7180*/  IMAD.MOV.U32 R28, RZ, RZ, c[0x0][0x198] ;  /* 0x00006600ff1c7624 */ /* 0x000fe200078e00ff */
[----:B------:R4:W-:Y:S03]  /*7190*/  STL.64 [R1+0x400], R14 ;  /* 0x0004000e01007387 */ /* 0x0009e60000100a00 */
[----:B------:R-:W-:Y:S01]  /*71a0*/  IMAD R28, R28, 0xff, RZ ;  /* 0x000000ff1c1c7824 */ /* 0x000fe200078e02ff */
[----:B------:R5:W-:Y:S01]  /*71b0*/  STL.64 [R1+0x3e8], R2 ;  /* 0x0003e80201007387 */ /* 0x000be20000100a00 */
[-C--:B-1----:R-:W-:Y:S02]  /*71c0*/  IADD3 R6, P3, R12, R26.reuse, RZ ;  /* 0x0000001a0c067210 */ /* 0x082fe40007f7e0ff */
[-C--:B----4-:R-:W-:Y:S02]  /*71d0*/  IADD3 R14, P6, R0, R26.reuse, RZ ;  /* 0x0000001a000e7210 */ /* 0x090fe40007fde0ff */
[----:B-----5:R-:W-:-:S02]  /*71e0*/  IADD3 R2, P2, R29, R26, RZ ;  /* 0x0000001a1d027210 */ /* 0x020fc40007f5e0ff */
[----:B------:R-:W-:Y:S02]  /*71f0*/  MOV R29, c[0x0][0x198] ;  /* 0x00006600001d7a02 */ /* 0x000fe40000000f00 */
[-C--:B------:R-:W-:Y:S02]  /*7200*/  LEA.HI.X.SX32 R7, R9, R27.reuse, 0x1, P3 ;  /* 0x0000001b09077211 */ /* 0x080fe400018f0eff */
[----:B------:R-:W-:Y:S01]  /*7210*/  LEA.HI.X.SX32 R15, R28, R27, 0x1, P6 ;  /* 0x0000001b1c0f7211 */ /* 0x000fe200030f0eff */
[----:B------:R-:W-:Y:S01]  /*7220*/  IMAD R29, R29, 0x216, RZ ;  /* 0x000002161d1d7824 */ /* 0x000fe200078e02ff */
[----:B------:R-:W-:Y:S01]  /*7230*/  MOV R28, c[0x0][0x198] ;  /* 0x00006600001c7a02 */ /* 0x000fe20000000f00 */
[----:B------:R-:W-:Y:S04]  /*7240*/  STL.64 [R1+0x3d8], R6 ;  /* 0x0003d80601007387 */ /* 0x000fe80000100a00 */
[----:B------:R1:W-:Y:S01]  /*7250*/  STL.64 [R1+0x3d0], R14 ;  /* 0x0003d00e01007387 */ /* 0x0003e20000100a00 */
[----:B------:R-:W-:Y:S01]  /*7260*/  IMAD R28, R28, 0x104, RZ ;  /* 0x000001041c1c7824 */ /* 0x000fe200078e02ff */
[----:B------:R-:W-:-:S02]  /*7270*/  MOV R13, c[0x0][0x198] ;  /* 0x00006600000d7a02 */ /* 0x000fc40000000f00 */
[----:B-1----:R-:W-:Y:S01]  /*7280*/  IADD3 R14, P6, R29, R26, RZ ;  /* 0x0000001a1d0e7210 */ /* 0x002fe20007fde0ff */
[----:B------:R-:W-:-:S04]  /*7290*/  IMAD.MOV.U32 R29, RZ, RZ, c[0x0][0x198] ;  /* 0x00006600ff1d7624 */ /* 0x000fc800078e00ff */
[----:B------:R-:W-:Y:S01]  /*72a0*/  IMAD R29, R29, 0x21a, RZ ;  /* 0x0000021a1d1d7824 */ /* 0x000fe200078e02ff */
[----:B------:R-:W-:Y:S01]  /*72b0*/  MOV R9, c[0x0][0x198] ;  /* 0x0000660000097a02 */ /* 0x000fe20000000f00 */
[----:B------:R-:W-:Y:S01]  /*72c0*/  IMAD R13, R13, 0x20e, RZ ;  /* 0x0000020e0d0d7824 */ /* 0x000fe200078e02ff */
[----:B------:R-:W-:-:S03]  /*72d0*/  MOV R17, c[0x0][0x198] ;  /* 0x0000660000117a02 */ /* 0x000fc60000000f00 */
[----:B------:R-:W-:Y:S01]  /*72e0*/  IMAD R9, R9, 0x103, RZ ;  /* 0x0000010309097824 */ /* 0x000fe200078e02ff */
[----:B------:R-:W-:Y:S01]  /*72f0*/  IADD3 R6, P3, R13, R26, RZ ;  /* 0x0000001a0d067210 */ /* 0x000fe20007f7e0ff */
[----:B------:R-:W-:Y:S02]  /*7300*/  IMAD.MOV.U32 R13, RZ, RZ, c[0x0][0x198] ;  /* 0x00006600ff0d7624 */ /* 0x000fe400078e00ff */
[----:B------:R-:W-:Y:S02]  /*7310*/  IMAD R17, R17, 0x106, RZ ;  /* 0x0000010611117824 */ /* 0x000fe400078e02ff */
[----:B------:R-:W-:-:S03]  /*7320*/  IMAD R13, R13, 0x218, RZ ;  /* 0x000002180d0d7824 */ /* 0x000fc600078e02ff */
[----:B------:R-:W-:Y:S01]  /*7330*/  LEA.HI.X.SX32 R3, R17, R27, 0x1, P2 ;  /* 0x0000001b11037211 */ /* 0x000fe200010f0eff */
[----:B------:R-:W-:-:S04]  /*7340*/  IMAD.MOV.U32 R17, RZ, RZ, c[0x0][0x198] ;  /* 0x00006600ff117624 */ /* 0x000fc800078e00ff */
[----:B------:R-:W-:-:S05]  /*7350*/  IMAD R17, R17, 0x10b, RZ ;  /* 0x0000010b11117824 */ /* 0x000fca00078e02ff */
[----:B------:R-:W-:Y:S02]  /*7360*/  LEA.HI.X.SX32 R15, R17, R27, 0x1, P6 ;  /* 0x0000001b110f7211 */ /* 0x000fe400030f0eff */
[----:B------:R-:W-:-:S05]  /*7370*/  MOV R17, c[0x0][0x198] ;  /* 0x0000660000117a02 */ /* 0x000fca0000000f00 */
[----:B------:R-:W-:Y:S01]  /*7380*/  IMAD R17, R17, 0x10d, RZ ;  /* 0x0000010d11117824 */ /* 0x000fe200078e02ff */
[-C--:B--2---:R-:W-:Y:S02]  /*7390*/  LEA.HI.X.SX32 R5, R9, R27.reuse, 0x1, P4 ;  /* 0x0000001b09057211 */ /* 0x084fe400020f0eff */
[----:B------:R-:W-:Y:S02]  /*73a0*/  MOV R9, c[0x0][0x198] ;  /* 0x0000660000097a02 */ /* 0x000fe40000000f00 */
[----:B---3--:R-:W-:Y:S02]  /*73b0*/  LEA.HI.X.SX32 R11, R28, R27, 0x1, P1 ;  /* 0x0000001b1c0b7211 */ /* 0x008fe400008f0eff */
[----:B------:R-:W-:Y:S01]  /*73c0*/  IADD3 R10, P1, R29, R26, RZ ;  /* 0x0000001a1d0a7210 */ /* 0x000fe20007f3e0ff */
[----:B------:R-:W-:-:S04]  /*73d0*/  IMAD.MOV.U32 R29, RZ, RZ, c[0x0][0x198] ;  /* 0x00006600ff1d7624 */ /* 0x000fc800078e00ff */
[----:B------:R-:W-:-:S05]  /*73e0*/  IMAD R29, R29, 0x107, RZ ;  /* 0x000001071d1d7824 */ /* 0x000fca00078e02ff */
[-C--:B------:R-:W-:Y:S02]  /*73f0*/  LEA.HI.X.SX32 R7, R29, R27.reuse, 0x1, P3 ;  /* 0x0000001b1d077211 */ /* 0x080fe400018f0eff */
[----:B------:R-:W-:Y:S01]  /*7400*/  MOV R29, c[0x0][0x198] ;  /* 0x00006600001d7a02 */ /* 0x000fe20000000f00 */
[----:B------:R-:W-:Y:S01]  /*7410*/  IMAD R9, R9, 0x105, RZ ;  /* 0x0000010509097824 */ /* 0x000fe200078e02ff */
[----:B------:R-:W-:Y:S02]  /*7420*/  IADD3 R4, P4, R13, R26, RZ ;  /* 0x0000001a0d047210 */ /* 0x000fe40007f9e0ff */
[----:B------:R-:W-:Y:S01]  /*7430*/  MOV R13, c[0x0][0x198] ;  /* 0x00006600000d7a02 */ /* 0x000fe20000000f00 */
[----:B------:R-:W-:Y:S01]  /*7440*/  IMAD R29, R29, 0x10c, RZ ;  /* 0x0000010c1d1d7824 */ /* 0x000fe200078e02ff */
[----:B------:R-:W-:Y:S01]  /*7450*/  MOV R28, c[0x0][0x198] ;  /* 0x00006600001c7a02 */ /* 0x000fe20000000f00 */
[----:B------:R1:W-:Y:S01]  /*7460*/  STL [R1+0x3b4], R5 ;  /* 0x0003b40501007387 */ /* 0x0003e20000100800 */
[----:B------:R-:W-:Y:S01]  /*7470*/  LEA.HI.X.SX32 R9, R9, R27, 0x1, P5 ;  /* 0x0000001b09097211 */ /* 0x000fe200028f0eff */
[----:B------:R-:W-:-:S02]  /*7480*/  IMAD R13, R13, 0x21c, RZ ;  /* 0x0000021c0d0d7824 */ /* 0x000fc400078e02ff */
[----:B------:R-:W-:Y:S01]  /*7490*/  IMAD R28, R28, 0x21e, RZ ;  /* 0x0000021e1c1c7824 */ /* 0x000fe200078e02ff */
[----:B------:R2:W-:Y:S01]  /*74a0*/  STL [R1+0x3ac], R11 ;  /* 0x0003ac0b01007387 */ /* 0x0005e20000100800 */
[-C--:B-1----:R-:W-:Y:S02]  /*74b0*/  LEA.HI.X.SX32 R5, R29, R27.reuse, 0x1, P4 ;  /* 0x0000001b1d057211 */ /* 0x082fe400020f0eff */
[----:B------:R-:W-:Y:S01]  /*74c0*/  MOV R29, c[0x0][0x198] ;  /* 0x00006600001d7a02 */ /* 0x000fe20000000f00 */
[----:B------:R1:W-:Y:S04]  /*74d0*/  STL.64 [R1+0x3a0], R8 ;  /* 0x0003a00801007387 */ /* 0x0003e80000100a00 */
[----:B------:R3:W-:Y:S01]  /*74e0*/  STL.64 [R1+0x398], R2 ;  /* 0x0003980201007387 */ /* 0x0007e20000100a00 */
[----:B------:R-:W-:Y:S01]  /*74f0*/  IMAD R29, R29, 0x10e, RZ ;  /* 0x0000010e1d1d7824 */ /* 0x000fe200078e02ff */
[----:B--2---:R-:W-:-:S02]  /*7500*/  LEA.HI.X.SX32 R11, R17, R27, 0x1, P1 ;  /* 0x0000001b110b7211 */ /* 0x004fc400008f0eff */
[-C--:B-1----:R-:W-:Y:S02]  /*7510*/  IADD3 R8, P5, R13, R26.reuse, RZ ;  /* 0x0000001a0d087210 */ /* 0x082fe40007fbe0ff */
[----:B------:R-:W-:Y:S02]  /*7520*/  MOV R13, c[0x0][0x198] ;  /* 0x00006600000d7a02 */ /* 0x000fe40000000f00 */
[----:B---3--:R-:W-:Y:S02]  /*7530*/  IADD3 R2, P2, R28, R26, RZ ;  /* 0x0000001a1c027210 */ /* 0x008fe40007f5e0ff */
[----:B------:R-:W-:Y:S01]  /*7540*/  MOV R28, c[0x0][0x198] ;  /* 0x00006600001c7a02 */ /* 0x000fe20000000f00 */
[----:B------:R-:W-:Y:S01]  /*7550*/  IMAD R13, R13, 0x226, RZ ;  /* 0x000002260d0d7824 */ /* 0x000fe200078e02ff */
[----:B------:R-:W-:Y:S01]  /*7560*/  LEA.HI.X.SX32 R9, R29, R27, 0x1, P5 ;  /* 0x0000001b1d097211 */ /* 0x000fe200028f0eff */
[----:B------:R-:W-:Y:S01]  /*7570*/  IMAD.MOV.U32 R29, RZ, RZ, c[0x0][0x198] ;  /* 0x00006600ff1d7624 */ /* 0x000fe200078e00ff */
[----:B------:R-:W-:Y:S01]  /*7580*/  MOV R17, c[0x0][0x198] ;  /* 0x0000660000117a02 */ /* 0x000fe20000000f00 */
[----:B------:R-:W-:Y:S01]  /*7590*/  IMAD R28, R28, 0x228, RZ ;  /* 0x000002281c1c7824 */ /* 0x000fe200078e02ff */
[----:B------:R1:W-:Y:S01]  /*75a0*/  STL.64 [R1+0x390], R6 ;  /* 0x0003900601007387 */ /* 0x0003e20000100a00 */
[----:B------:R-:W-:-:S02]  /*75b0*/  IMAD R29, R29, 0x113, RZ ;  /* 0x000001131d1d7824 */ /* 0x000fc400078e02ff */
[----:B------:R-:W-:Y:S01]  /*75c0*/  IMAD R17, R17, 0x10f, RZ ;  /* 0x0000010f11117824 */ /* 0x000fe200078e02ff */
[----:B------:R2:W-:Y:S01]  /*75d0*/  STL.64 [R1+0x370], R14 ;  /* 0x0003700e01007387 */ /* 0x0005e20000100a00 */
[-C--:B-1----:R-:W-:Y:S01]  /*75e0*/  IADD3 R6, P3, R13, R26.reuse, RZ ;  /* 0x0000001a0d067210 */ /* 0x082fe20007f7e0ff */
[----:B------:R-:W-:Y:S01]  /*75f0*/  IMAD.MOV.U32 R13, RZ, RZ, c[0x0][0x198] ;  /* 0x00006600ff0d7624 */ /* 0x000fe200078e00ff */
[----:B--2---:R-:W-:Y:S01]  /*7600*/  IADD3 R14, P6, R28, R26, RZ ;  /* 0x0000001a1c0e7210 */ /* 0x004fe20007fde0ff */
[----:B------:R-:W-:Y:S01]  /*7610*/  IMAD.MOV.U32 R28, RZ, RZ, c[0x0][0x198] ;  /* 0x00006600ff1c7624 */ /* 0x000fe200078e00ff */
[-C--:B------:R-:W-:Y:S01]  /*7620*/  LEA.HI.X.SX32 R7, R29, R27.reuse, 0x1, P3 ;  /* 0x0000001b1d077211 */ /* 0x080fe200018f0eff */
[----:B------:R-:W-:Y:S01]  /*7630*/  IMAD R13, R13, 0x22a, RZ ;  /* 0x0000022a0d0d7824 */ /* 0x000fe200078e02ff */
[----:B------:R-:W-:Y:S01]  /*7640*/  MOV R29, c[0x0][0x198] ;  /* 0x00006600001d7a02 */ /* 0x000fe20000000f00 */
[----:B------:R-:W-:Y:S01]  /*7650*/  IMAD R28, R28, 0x22c, RZ ;  /* 0x0000022c1c1c7824 */ /* 0x000fe200078e02ff */
[----:B------:R-:W-:Y:S01]  /*7660*/  LEA.HI.X.SX32 R3, R17, R27, 0x1, P2 ;  /* 0x0000001b11037211 */ /* 0x000fe200010f0eff */
[----:B------:R-:W-:Y:S01]  /*7670*/  IMAD.MOV.U32 R17, RZ, RZ, c[0x0][0x198] ;  /* 0x00006600ff117624 */ /* 0x000fe200078e00ff */
[----:B------:R1:W-:Y:S01]  /*7680*/  STL.64 [R1+0x368], R4 ;  /* 0x0003680401007387 */ /* 0x0003e20000100a00 */
[----:B------:R-:W-:-:S02]  /*7690*/  IMAD R29, R29, 0x115, RZ ;  /* 0x000001151d1d7824 */ /* 0x000fc400078e02ff */
[----:B------:R-:W-:Y:S01]  /*76a0*/  IMAD R17, R17, 0x114, RZ ;  /* 0x0000011411117824 */ /* 0x000fe200078e02ff */
[----:B------:R2:W-:Y:S01]  /*76b0*/  STL.64 [R1+0xbd0], R10 ;  /* 0x000bd00a01007387 */ /* 0x0005e20000100a00 */
[-C--:B-1----:R-:W-:Y:S02]  /*76c0*/  IADD3 R4, P4, R13, R26.reuse, RZ ;  /* 0x0000001a0d047210 */ /* 0x082fe40007f9e0ff */
[----:B------:R-:W-:Y:S02]  /*76d0*/  MOV R13, c[0x0][0x198] ;  /* 0x00006600000d7a02 */ /* 0x000fe40000000f00 */
[----:B--2---:R-:W-:Y:S02]  /*76e0*/  IADD3 R10, P1, R28, R26, RZ ;  /* 0x0000001a1c0a7210 */ /* 0x004fe40007f3e0ff */
[----:B------:R-:W-:Y:S01]  /*76f0*/  MOV R28, c[0x0][0x198] ;  /* 0x00006600001c7a02 */ /* 0x000fe20000000f00 */
[----:B------:R-:W-:Y:S01]  /*7700*/  IMAD R13, R13, 0x22e, RZ ;  /* 0x0000022e0d0d7824 */ /* 0x000fe200078e02ff */
[----:B------:R-:W-:-:S02]  /*7710*/  LEA.HI.X.SX32 R5, R29, R27, 0x1, P4 ;  /* 0x0000001b1d057211 */ /* 0x000fc400020f0eff */
[----:B------:R-:W-:Y:S01]  /*7720*/  LEA.HI.X.SX32 R15, R17, R27, 0x1, P6 ;  /* 0x0000001b110f7211 */ /* 0x000fe200030f0eff */
[----:B------:R-:W-:Y:S01]  /*7730*/  IMAD R28, R28, 0x236, RZ ;  /* 0x000002361c1c7824 */ /* 0x000fe200078e02ff */
[----:B------:R-:W-:Y:S02]  /*7740*/  MOV R29, c[0x0][0x198] ;  /* 0x00006600001d7a02 */ /* 0x000fe40000000f00 */
[----:B------:R-:W-:Y:S01]  /*7750*/  MOV R17, c[0x0][0x198] ;  /* 0x0000660000117a02 */ /* 0x000fe20000000f00 */
[----:B------:R1:W-:Y:S02]  /*7760*/  STL.64 [R1+0xbd8], R8 ;  /* 0x000bd80801007387 */ /* 0x0003e40000100a00 */
[----:B------:R-:W-:Y:S02]  /*7770*/  IMAD R29, R29, 0x117, RZ ;  /* 0x000001171d1d7824 */ /* 0x000fe400078e02ff */
[----:B------:R2:W-:Y:S01]  /*7780*/  STL.64 [R1+0xbe0], R2 ;  /* 0x000be00201007387 */ /* 0x0005e20000100a00 */
[----:B------:R-:W-:Y:S01]  /*7790*/  IMAD R17, R17, 0x116, RZ ;  /* 0x0000011611117824 */ /* 0x000fe200078e02ff */
[----:B-1----:R-:W-:-:S02]  /*77a0*/  IADD3 R8, P5, R13, R26, RZ ;  /* 0x0000001a0d087210 */ /* 0x002fc40007fbe0ff */
[----:B------:R-:W-:Y:S02]  /*77b0*/  MOV R13, c[0x0][0x198] ;  /* 0x00006600000d7a02 */ /* 0x000fe40000000f00 */
[----:B--2---:R-:W-:Y:S02]  /*77c0*/  IADD3 R2, P2, R28, R26, RZ ;  /* 0x0000001a1c027210 */ /* 0x004fe40007f5e0ff */
[----:B------:R-:W-:Y:S01]  /*77d0*/  MOV R28, c[0x0][0x198] ;  /* 0x00006600001c7a02 */ /* 0x000fe20000000f00 */
[----:B------:R-:W-:Y:S01]  /*77e0*/  IMAD R13, R13, 0x238, RZ ;  /* 0x000002380d0d7824 */ /* 0x000fe200078e02ff */
[-C--:B------:R-:W-:Y:S01]  /*77f0*/  LEA.HI.X.SX32 R9, R29, R27.reuse, 0x1, P5 ;  /* 0x0000001b1d097211 */ /* 0x080fe200028f0eff */
[----:B------:R-:W-:Y:S01]  /*7800*/  IMAD.MOV.U32 R29, RZ, RZ, c[0x0][0x198] ;  /* 0x00006600ff1d7624 */ /* 0x000fe200078e00ff */
[----:B------:R-:W-:Y:S01]  /*7810*/  LEA.HI.X.SX32 R11, R17, R27, 0x1, P1 ;  /* 0x0000001b110b7211 */ /* 0x000fe200008f0eff */
[----:B------:R-:W-:Y:S01]  /*7820*/  IMAD R28, R28, 0x23a, RZ ;  /* 0x0000023a1c1c7824 */ /* 0x000fe200078e02ff */
[----:B------:R-:W-:Y:S01]  /*7830*/  MOV R17, c[0x0][0x198] ;  /* 0x0000660000117a02 */ /* 0x000fe20000000f00 */
[----:B------:R1:W-:Y:S01]  /*7840*/  STL.64 [R1+0x348], R6 ;  /* 0x0003480601007387 */ /* 0x0003e20000100a00 */
[----:B------:R-:W-:-:S03]  /*7850*/  IMAD R29, R29, 0x11c, RZ ;  /* 0x0000011c1d1d7824 */ /* 0x000fc600078e02ff */
[----:B------:R2:W-:Y:S01]  /*7860*/  STL.64 [R1+0xbe8], R14 ;  /* 0x000be80e01007387 */ /* 0x0005e20000100a00 */
[----:B------:R-:W-:Y:S01]  /*7870*/  IMAD R17, R17, 0x11b, RZ ;  /* 0x0000011b11117824 */ /* 0x000fe200078e02ff */
        /* <DEDUP_REMOVED lines=477> */
[----:B--2---:R-:W-:Y:S02]  /*9650*/  IADD3 R10, P1, R28, R26, RZ ;  /* 0x0000001a1c0a7210 */ /* 0x004fe40007f3e0ff */
[----:B------:R-:W-:Y:S02]  /*9660*/  MOV R28, c[0x0][0x198] ;  /* 0x00006600001c7a02 */ /* 0x000fe40000000f00 */
[-C--:B------:R-:W-:Y:S01]  /*9670*/  LEA.HI.X.SX32 R5, R29, R27.reuse, 0x1, P4 ;  /* 0x0000001b1d057211 */ /* 0x080fe200020f0eff */
[----:B------:R-:W-:Y:S01]  /*9680*/  STL.64 [R1+0xb50], R8 ;  /* 0x000b500801007387 */ /* 0x000fe20000100a00 */
[----:B------:R-:W-:Y:S01]  /*9690*/  LEA.HI.X.SX32 R15, R17, R27, 0x1, P6 ;  /* 0x0000001b110f7211 */ /* 0x000fe200030f0eff */
[----:B------:R-:W-:Y:S01]  /*96a0*/  IMAD R28, R28, 0x31a, RZ ;  /* 0x0000031a1c1c7824 */ /* 0x000fe200078e02ff */
[----:B------:R-:W-:Y:S01]  /*96b0*/  MOV R13, c[0x0][0x198] ;  /* 0x00006600000d7a02 */ /* 0x000fe20000000f00 */
[----:B------:R1:W-:Y:S01]  /*96c0*/  STL.64 [R1+0xc58], R2 ;  /* 0x000c580201007387 */ /* 0x0003e20000100a00 */
[----:B------:R-:W-:-:S03]  /*96d0*/  MOV R29, c[0x0][0x198] ;  /* 0x00006600001d7a02 */ /* 0x000fc60000000f00 */
[----:B------:R-:W-:Y:S01]  /*96e0*/  STL.64 [R1+0xd58], R6 ;  /* 0x000d580601007387 */ /* 0x000fe20000100a00 */
[----:B------:R-:W-:-:S03]  /*96f0*/  IMAD R13, R13, 0x318, RZ ;  /* 0x000003180d0d7824 */ /* 0x000fc600078e02ff */
[----:B------:R-:W-:Y:S04]  /*9700*/  STL.64 [R1+0xf28], R4 ;  /* 0x000f280401007387 */ /* 0x000fe80000100a00 */
[----:B------:R2:W-:Y:S01]  /*9710*/  STL.64 [R1+0xe60], R14 ;  /* 0x000e600e01007387 */ /* 0x0005e20000100a00 */
[-C--:B-1----:R-:W-:Y:S02]  /*9720*/  IADD3 R2, P2, R28, R26.reuse, RZ ;  /* 0x0000001a1c027210 */ /* 0x082fe40007f5e0ff */
[----:B------:R-:W-:Y:S01]  /*9730*/  MOV R28, c[0x0][0x198] ;  /* 0x00006600001c7a02 */ /* 0x000fe20000000f00 */
[----:B------:R-:W-:Y:S01]  /*9740*/  IMAD R29, R29, 0x18c, RZ ;  /* 0x0000018c1d1d7824 */ /* 0x000fe200078e02ff */
[----:B------:R-:W-:Y:S02]  /*9750*/  IADD3 R8, P5, R13, R26, RZ ;  /* 0x0000001a0d087210 */ /* 0x000fe40007fbe0ff */
[----:B--2---:R-:W-:Y:S01]  /*9760*/  MOV R15, c[0x0][0x198] ;  /* 0x00006600000f7a02 */ /* 0x004fe20000000f00 */
[----:B------:R-:W-:-:S04]  /*9770*/  IMAD R28, R28, 0x31e, RZ ;  /* 0x0000031e1c1c7824 */ /* 0x000fc800078e02ff */
[----:B------:R-:W-:Y:S01]  /*9780*/  IMAD R15, R15, 0x18b, RZ ;  /* 0x0000018b0f0f7824 */ /* 0x000fe200078e02ff */
[-C--:B------:R-:W-:Y:S02]  /*9790*/  LEA.HI.X.SX32 R9, R29, R27.reuse, 0x1, P5 ;  /* 0x0000001b1d097211 */ /* 0x080fe400028f0eff */
[----:B------:R-:W-:Y:S02]  /*97a0*/  IADD3 R16, P6, R28, R26, RZ ;  /* 0x0000001a1c107210 */ /* 0x000fe40007fde0ff */
[----:B------:R-:W-:Y:S01]  /*97b0*/  LEA.HI.X.SX32 R11, R15, R27, 0x1, P1 ;  /* 0x0000001b0f0b7211 */ /* 0x000fe200008f0eff */
[----:B------:R-:W-:Y:S01]  /*97c0*/  IMAD.MOV.U32 R28, RZ, RZ, c[0x0][0x198] ;  /* 0x00006600ff1c7624 */ /* 0x000fe200078e00ff */
[----:B------:R-:W-:Y:S01]  /*97d0*/  STL.64 [R1+0xc60], R8 ;  /* 0x000c600801007387 */ /* 0x000fe20000100a00 */
[----:B------:R-:W-:Y:S02]  /*97e0*/  MOV R13, c[0x0][0x198] ;  /* 0x00006600000d7a02 */ /* 0x000fe40000000f00 */
[----:B------:R-:W-:Y:S01]  /*97f0*/  IMAD R28, R28, 0x328, RZ ;  /* 0x000003281c1c7824 */ /* 0x000fe200078e02ff */
[----:B------:R1:W-:Y:S02]  /*9800*/  STL.64 [R1+0xb58], R10 ;  /* 0x000b580a01007387 */ /* 0x0003e40000100a00 */
[----:B------:R-:W-:-:S02]  /*9810*/  IMAD R13, R13, 0x31c, RZ ;  /* 0x0000031c0d0d7824 */ /* 0x000fc400078e02ff */
[----:B------:R-:W-:Y:S02]  /*9820*/  IADD3 R14, P1, R28, R26, RZ ;  /* 0x0000001a1c0e7210 */ /* 0x000fe40007f3e0ff */
[----:B------:R-:W-:Y:S02]  /*9830*/  MOV R28, c[0x0][0x198] ;  /* 0x00006600001c7a02 */ /* 0x000fe40000000f00 */
[----:B-1----:R-:W-:-:S05]  /*9840*/  MOV R11, c[0x0][0x198] ;  /* 0x00006600000b7a02 */ /* 0x002fca0000000f00 */
[----:B------:R-:W-:Y:S01]  /*9850*/  IMAD R11, R11, 0x18d, RZ ;  /* 0x0000018d0b0b7824 */ /* 0x000fe200078e02ff */
[----:B------:R-:W-:Y:S01]  /*9860*/  IADD3 R6, P3, R13, R26, RZ ;  /* 0x0000001a0d067210 */ /* 0x000fe20007f7e0ff */
[----:B------:R-:W-:-:S03]  /*9870*/  IMAD R28, R28, 0x32c, RZ ;  /* 0x0000032c1c1c7824 */ /* 0x000fc600078e02ff */
[----:B------:R-:W-:Y:S01]  /*9880*/  LEA.HI.X.SX32 R3, R11, R27, 0x1, P2 ;  /* 0x0000001b0b037211 */ /* 0x000fe200010f0eff */
[----:B------:R-:W-:Y:S01]  /*9890*/  IMAD.MOV.U32 R13, RZ, RZ, c[0x0][0x198] ;  /* 0x00006600ff0d7624 */ /* 0x000fe200078e00ff */
[----:B------:R-:W-:Y:S01]  /*98a0*/  MOV R11, c[0x0][0x198] ;  /* 0x00006600000b7a02 */ /* 0x000fe20000000f00 */
[----:B------:R-:W-:Y:S02]  /*98b0*/  IMAD.MOV.U32 R29, RZ, RZ, c[0x0][0x198] ;  /* 0x00006600ff1d7624 */ /* 0x000fe400078e00ff */
[----:B------:R1:W-:Y:S01]  /*98c0*/  STL.64 [R1+0xd60], R2 ;  /* 0x000d600201007387 */ /* 0x0003e20000100a00 */
[----:B------:R-:W-:Y:S02]  /*98d0*/  IMAD R13, R13, 0x326, RZ ;  /* 0x000003260d0d7824 */ /* 0x000fe400078e02ff */
[----:B------:R-:W-:Y:S02]  /*98e0*/  IMAD R29, R29, 0x18e, RZ ;  /* 0x0000018e1d1d7824 */ /* 0x000fe400078e02ff */
[----:B------:R-:W-:Y:S01]  /*98f0*/  IMAD R11, R11, 0x193, RZ ;  /* 0x000001930b0b7824 */ /* 0x000fe200078e02ff */
[----:B------:R-:W-:-:S02]  /*9900*/  IADD3 R4, P4, R13, R26, RZ ;  /* 0x0000001a0d047210 */ /* 0x000fc40007f9e0ff */
[----:B-1----:R-:W-:Y:S01]  /*9910*/  IADD3 R2, P2, R28, R26, RZ ;  /* 0x0000001a1c027210 */ /* 0x002fe20007f5e0ff */
[----:B------:R-:W-:Y:S01]  /*9920*/  IMAD.MOV.U32 R28, RZ, RZ, c[0x0][0x198] ;  /* 0x00006600ff1c7624 */ /* 0x000fe200078e00ff */
[----:B------:R-:W-:-:S03]  /*9930*/  LEA.HI.X.SX32 R7, R29, R27, 0x1, P3 ;  /* 0x0000001b1d077211 */ /* 0x000fc600018f0eff */
[----:B------:R-:W-:Y:S01]  /*9940*/  IMAD R28, R28, 0x18f, RZ ;  /* 0x0000018f1c1c7824 */ /* 0x000fe200078e02ff */
[-C--:B------:R-:W-:Y:S01]  /*9950*/  LEA.HI.X.SX32 R5, R11, R27.reuse, 0x1, P4 ;  /* 0x0000001b0b057211 */ /* 0x080fe200020f0eff */
[----:B------:R-:W-:Y:S03]  /*9960*/  STL.64 [R1+0xe68], R6 ;  /* 0x000e680601007387 */ /* 0x000fe60000100a00 */
[----:B------:R-:W-:Y:S01]  /*9970*/  LEA.HI.X.SX32 R17, R28, R27, 0x1, P6 ;  /* 0x0000001b1c117211 */ /* 0x000fe200030f0eff */
[----:B------:R-:W-:Y:S04]  /*9980*/  STL.64 [R1+0xb60], R4 ;  /* 0x000b600401007387 */ /* 0x000fe80000100a00 */
[----:B------:R1:W-:Y:S01]  /*9990*/  STL.64 [R1+0xf30], R16 ;  /* 0x000f301001007387 */ /* 0x0003e20000100a00 */
[----:B------:R-:W-:Y:S01]  /*99a0*/  MOV R13, c[0x0][0x198] ;  /* 0x00006600000d7a02 */ /* 0x000fe20000000f00 */
[----:B------:R-:W-:Y:S01]  /*99b0*/  IMAD.MOV.U32 R10, RZ, RZ, c[0x0][0x198] ;  /* 0x00006600ff0a7624 */ /* 0x000fe200078e00ff */
[----:B-1----:R-:W-:-:S03]  /*99c0*/  MOV R17, c[0x0][0x198] ;  /* 0x0000660000117a02 */ /* 0x002fc60000000f00 */
[----:B------:R-:W-:Y:S02]  /*99d0*/  IMAD R13, R13, 0x32a, RZ ;  /* 0x0000032a0d0d7824 */ /* 0x000fe400078e02ff */
[----:B------:R-:W-:Y:S02]  /*99e0*/  IMAD R17, R17, 0x194, RZ ;  /* 0x0000019411117824 */ /* 0x000fe400078e02ff */
[----:B------:R-:W-:-:S03]  /*99f0*/  IMAD R10, R10, 0x33a, RZ ;  /* 0x0000033a0a0a7824 */ /* 0x000fc600078e02ff */
[----:B------:R-:W-:Y:S02]  /*9a00*/  LEA.HI.X.SX32 R15, R17, R27, 0x1, P1 ;  /* 0x0000001b110f7211 */ /* 0x000fe400008f0eff */
[-C--:B------:R-:W-:Y:S02]  /*9a10*/  IADD3 R8, P5, R13, R26.reuse, RZ ;  /* 0x0000001a0d087210 */ /* 0x080fe40007fbe0ff */
[----:B------:R-:W-:Y:S01]  /*9a20*/  MOV R13, c[0x0][0x198] ;  /* 0x00006600000d7a02 */ /* 0x000fe20000000f00 */
[----:B------:R1:W-:Y:S01]  /*9a30*/  STL.64 [R1+0xc68], R14 ;  /* 0x000c680e01007387 */ /* 0x0003e20000100a00 */
[----:B------:R-:W-:Y:S02]  /*9a40*/  MOV R29, c[0x0][0x198] ;  /* 0x00006600001d7a02 */ /* 0x000fe40000000f00 */
[----:B------:R-:W-:Y:S01]  /*9a50*/  MOV R11, c[0x0][0x198] ;  /* 0x00006600000b7a02 */ /* 0x000fe20000000f00 */
[----:B------:R-:W-:Y:S01]  /*9a60*/  IMAD R13, R13, 0x32e, RZ ;  /* 0x0000032e0d0d7824 */ /* 0x000fe200078e02ff */
[----:B------:R-:W-:Y:S01]  /*9a70*/  MOV R16, c[0x0][0x198] ;  /* 0x0000660000107a02 */ /* 0x000fe20000000f00 */
[----:B------:R-:W-:Y:S01]  /*9a80*/  IMAD.MOV.U32 R17, RZ, RZ, c[0x0][0x198] ;  /* 0x00006600ff117624 */ /* 0x000fe200078e00ff */
[----:B-1----:R-:W-:-:S02]  /*9a90*/  IADD3 R14, P1, R10, R26, RZ ;  /* 0x0000001a0a0e7210 */ /* 0x002fc40007f3e0ff */
[----:B------:R-:W-:Y:S01]  /*9aa0*/  MOV R10, c[0x0][0x198] ;  /* 0x00006600000a7a02 */ /* 0x000fe20000000f00 */
[----:B------:R-:W-:Y:S02]  /*9ab0*/  IMAD R29, R29, 0x336, RZ ;  /* 0x000003361d1d7824 */ /* 0x000fe400078e02ff */
[----:B------:R-:W-:Y:S02]  /*9ac0*/  IMAD R11, R11, 0x195, RZ ;  /* 0x000001950b0b7824 */ /* 0x000fe400078e02ff */
[----:B------:R-:W-:Y:S01]  /*9ad0*/  IMAD R10, R10, 0x196, RZ ;  /* 0x000001960a0a7824 */ /* 0x000fe200078e02ff */
[-C--:B------:R-:W-:Y:S01]  /*9ae0*/  IADD3 R6, P3, R13, R26.reuse, RZ ;  /* 0x0000001a0d067210 */ /* 0x080fe20007f7e0ff */
[----:B------:R-:W-:Y:S01]  /*9af0*/  IMAD R17, R17, 0x197, RZ ;  /* 0x0000019711117824 */ /* 0x000fe200078e02ff */
[----:B------:R-:W-:Y:S01]  /*9b00*/  IADD3 R28, P6, R29, R26, RZ ;  /* 0x0000001a1d1c7210 */ /* 0x000fe20007fde0ff */
[----:B------:R-:W-:Y:S01]  /*9b10*/  IMAD R16, R16, 0x19b, RZ ;  /* 0x0000019b10107824 */ /* 0x000fe200078e02ff */
[----:B------:R-:W-:-:S02]  /*9b20*/  LEA.HI.X.SX32 R9, R11, R27, 0x1, P5 ;  /* 0x0000001b0b097211 */ /* 0x000fc400028f0eff */
[-C--:B------:R-:W-:Y:S02]  /*9b30*/  LEA.HI.X.SX32 R3, R10, R27.reuse, 0x1, P2 ;  /* 0x0000001b0a037211 */ /* 0x080fe400010f0eff */
[-C--:B------:R-:W-:Y:S01]  /*9b40*/  LEA.HI.X.SX32 R7, R17, R27.reuse, 0x1, P3 ;  /* 0x0000001b11077211 */ /* 0x080fe200018f0eff */
[----:B------:R-:W-:Y:S01]  /*9b50*/  STL.64 [R1+0xd68], R8 ;  /* 0x000d680801007387 */ /* 0x000fe20000100a00 */
[----:B------:R-:W-:-:S03]  /*9b60*/  LEA.HI.X.SX32 R29, R16, R27, 0x1, P6 ;  /* 0x0000001b101d7211 */ /* 0x000fc600030f0eff */
[----:B------:R1:W-:Y:S04]  /*9b70*/  STL.64 [R1+0xe70], R2 ;  /* 0x000e700201007387 */ /* 0x0003e80000100a00 */
[----:B-1----:R-:W2:Y:S04]  /*9b80*/  LDL.LU.64 R2, [R1+0x1f58] ;  /* 0x001f580001027983 */ /* 0x002ea80000300a00 */
[----:B------:R-:W-:Y:S04]  /*9b90*/  STL.64 [R1+0xf38], R6 ;  /* 0x000f380601007387 */ /* 0x000fe80000100a00 */
[----:B------:R1:W-:Y:S04]  /*9ba0*/  STL.64 [R1+0xb68], R28 ;  /* 0x000b681c01007387 */ /* 0x0003e80000100a00 */
[----:B-1----:R-:W3:Y:S01]  /*9bb0*/  LDL.LU.64 R28, [R1+0x1f50] ;  /* 0x001f5000011c7983 */ /* 0x002ee20000300a00 */
[----:B------:R-:W-:Y:S01]  /*9bc0*/  IMAD.MOV.U32 R13, RZ, RZ, c[0x0][0x198] ;  /* 0x00006600ff0d7624 */ /* 0x000fe200078e00ff */
[----:B------:R-:W-:-:S03]  /*9bd0*/  MOV R15, c[0x0][0x198] ;  /* 0x00006600000f7a02 */ /* 0x000fc60000000f00 */
[----:B------:R-:W-:Y:S01]  /*9be0*/  IMAD R13, R13, 0x338, RZ ;  /* 0x000003380d0d7824 */ /* 0x000fe200078e02ff */
[----:B------:R-:W-:Y:S01]  /*9bf0*/  MOV R11, c[0x0][0x198] ;  /* 0x00006600000b7a02 */ /* 0x000fe20000000f00 */
[----:B------:R-:W-:-:S03]  /*9c00*/  IMAD R15, R15, 0x19d, RZ ;  /* 0x0000019d0f0f7824 */ /* 0x000fc600078e02ff */
[-C--:B------:R-:W-:Y:S01]  /*9c10*/  IADD3 R4, P4, R13, R26.reuse, RZ ;  /* 0x0000001a0d047210 */ /* 0x080fe20007f9e0ff */
[----:B------:R-:W-:Y:S01]  /*9c20*/  IMAD R11, R11, 0x33e, RZ ;  /* 0x0000033e0b0b7824 */ /* 0x000fe200078e02ff */
[----:B------:R-:W-:Y:S01]  /*9c30*/  MOV R13, c[0x0][0x198] ;  /* 0x00006600000d7a02 */ /* 0x000fe20000000f00 */
[----:B------:R-:W-:Y:S01]  /*9c40*/  IMAD.MOV.U32 R17, RZ, RZ, c[0x0][0x198] ;  /* 0x00006600ff117624 */ /* 0x000fe200078e00ff */
[----:B------:R-:W-:Y:S02]  /*9c50*/  LEA.HI.X.SX32 R15, R15, R27, 0x1, P1 ;  /* 0x0000001b0f0f7211 */ /* 0x000fe400008f0eff */
[-C--:B------:R-:W-:Y:S01]  /*9c60*/  IADD3 R10, P2, R11, R26.reuse, RZ ;  /* 0x0000001a0b0a7210 */ /* 0x080fe20007f5e0ff */
[----:B------:R-:W-:Y:S02]  /*9c70*/  IMAD R13, R13, 0x33c, RZ ;  /* 0x0000033c0d0d7824 */ /* 0x000fe400078e02ff */
[----:B------:R-:W-:Y:S02]  /*9c80*/  IMAD.MOV.U32 R11, RZ, RZ, c[0x0][0x198] ;  /* 0x00006600ff0b7624 */ /* 0x000fe400078e00ff */
[----:B------:R-:W-:Y:S01]  /*9c90*/  IMAD R17, R17, 0x348, RZ ;  /* 0x0000034811117824 */ /* 0x000fe200078e02ff */
[----:B------:R-:W-:Y:S01]  /*9ca0*/  IADD3 R8, P5, R13, R26, RZ ;  /* 0x0000001a0d087210 */ /* 0x000fe20007fbe0ff */
[----:B------:R-:W-:Y:S01]  /*9cb0*/  IMAD R11, R11, 0x19f, RZ ;  /* 0x0000019f0b0b7824 */ /* 0x000fe200078e02ff */
[----:B------:R-:W-:-:S02]  /*9cc0*/  MOV R13, c[0x0][0x198] ;  /* 0x00006600000d7a02 */ /* 0x000fc40000000f00 */
[----:B------:R-:W-:Y:S02]  /*9cd0*/  IADD3 R16, P6, R17, R26, RZ ;  /* 0x0000001a11107210 */ /* 0x000fe40007fde0ff */
[----:B------:R-:W-:Y:S01]  /*9ce0*/  LEA.HI.X.SX32 R11, R11, R27, 0x1, P2 ;  /* 0x0000001b0b0b7211 */ /* 0x000fe200010f0eff */
[----:B------:R-:W-:Y:S01]  /*9cf0*/  IMAD R13, R13, 0x346, RZ ;  /* 0x000003460d0d7824 */ /* 0x000fe200078e02ff */
[----:B------:R-:W-:-:S04]  /*9d00*/  MOV R17, c[0x0][0x198] ;  /* 0x0000660000117a02 */ /* 0x000fc80000000f00 */
[----:B------:R-:W-:Y:S01]  /*9d10*/  IADD3 R6, P3, R13, R26, RZ ;  /* 0x0000001a0d067210 */ /* 0x000fe20007f7e0ff */
[----:B------:R-:W-:Y:S01]  /*9d20*/  IMAD R17, R17, 0x1a4, RZ ;  /* 0x000001a411117824 */ /* 0x000fe200078e02ff */
[----:B------:R-:W-:-:S04]  /*9d30*/  MOV R13, c[0x0][0x198] ;  /* 0x00006600000d7a02 */ /* 0x000fc80000000f00 */
[-C--:B------:R-:W-:Y:S01]  /*9d40*/  LEA.HI.X.SX32 R17, R17, R27.reuse, 0x1, P6 ;  /* 0x0000001b11117211 */ /* 0x080fe200030f0eff */
[----:B------:R-:W-:Y:S01]  /*9d50*/  IMAD R13, R13, 0x34a, RZ ;  /* 0x0000034a0d0d7824 */ /* 0x000fe200078e02ff */
[----:B---3--:R-:W-:Y:S01]  /*9d60*/  LEA.HI.X.SX32 R5, R28, R27, 0x1, P4 ;  /* 0x0000001b1c057211 */ /* 0x008fe200020f0eff */
[----:B------:R-:W-:-:S04]  /*9d70*/  IMAD.MOV.U32 R28, RZ, RZ, c[0x0][0x198] ;  /* 0x00006600ff1c7624 */ /* 0x000fc800078e00ff */
[----:B------:R-:W-:Y:S01]  /*9d80*/  IMAD R28, R28, 0x34c, RZ ;  /* 0x0000034c1c1c7824 */ /* 0x000fe200078e02ff */
[----:B------:R-:W-:Y:S04]  /*9d90*/  STL.64 [R1+0xc70], R4 ;  /* 0x000c700401007387 */ /* 0x000fe80000100a00 */
[----:B------:R1:W-:Y:S01]  /*9da0*/  STL.64 [R1+0xd70], R14 ;  /* 0x000d700e01007387 */ /* 0x0003e20000100a00 */
[----:B------:R-:W-:Y:S02]  /*9db0*/  LEA.HI.X.SX32 R9, R29, R27, 0x1, P5 ;  /* 0x0000001b1d097211 */ /* 0x000fe400028f0eff */
[----:B------:R-:W-:Y:S02]  /*9dc0*/  MOV R29, c[0x0][0x198] ;  /* 0x00006600001d7a02 */ /* 0x000fe40000000f00 */
[----:B-1----:R-:W-:-:S02]  /*9dd0*/  IADD3 R14, P1, R28, R26, RZ ;  /* 0x0000001a1c0e7210 */ /* 0x002fc40007f3e0ff */
[----:B------:R-:W-:Y:S01]  /*9de0*/  MOV R28, c[0x0][0x198] ;  /* 0x00006600001c7a02 */ /* 0x000fe20000000f00 */
[----:B------:R-:W-:Y:S01]  /*9df0*/  STL.64 [R1+0xe78], R8 ;  /* 0x000e780801007387 */ /* 0x000fe20000100a00 */
[----:B------:R-:W-:-:S03]  /*9e00*/  IMAD R29, R29, 0x1a3, RZ ;  /* 0x000001a31d1d7824 */ /* 0x000fc600078e02ff */
[----:B------:R-:W-:Y:S01]  /*9e10*/  IMAD R28, R28, 0x356, RZ ;  /* 0x000003561c1c7824 */ /* 0x000fe200078e02ff */
[----:B------:R1:W-:Y:S01]  /*9e20*/  STL.64 [R1+0xf40], R10 ;  /* 0x000f400a01007387 */ /* 0x0003e20000100a00 */
[----:B------:R-:W-:Y:S02]  /*9e30*/  LEA.HI.X.SX32 R7, R29, R27, 0x1, P3 ;  /* 0x0000001b1d077211 */ /* 0x000fe400018f0eff */
[----:B------:R-:W-:Y:S02]  /*9e40*/  MOV R29, c[0x0][0x198] ;  /* 0x00006600001d7a02 */ /* 0x000fe40000000f00 */
[----:B------:R-:W-:Y:S02]  /*9e50*/  MOV R15, c[0x0][0x198] ;  /* 0x00006600000f7a02 */ /* 0x000fe40000000f00 */
[-C--:B-1----:R-:W-:Y:S01]  /*9e60*/  IADD3 R10, P2, R28, R26.reuse, RZ ;  /* 0x0000001a1c0a7210 */ /* 0x082fe20007f5e0ff */
[----:B------:R-:W-:Y:S01]  /*9e70*/  IMAD.MOV.U32 R28, RZ, RZ, c[0x0][0x198] ;  /* 0x00006600ff1c7624 */ /* 0x000fe200078e00ff */
[----:B------:R-:W-:Y:S03]  /*9e80*/  STL.64 [R1+0xb70], R6 ;  /* 0x000b700601007387 */ /* 0x000fe60000100a00 */
[----:B------:R-:W-:Y:S01]  /*9e90*/  IMAD R28, R28, 0x35a, RZ ;  /* 0x0000035a1c1c7824 */ /* 0x000fe200078e02ff */
[----:B------:R1:W-:Y:S01]  /*9ea0*/  STL.64 [R1+0xc78], R16 ;  /* 0x000c781001007387 */ /* 0x0003e20000100a00 */
[----:B------:R-:W-:Y:S01]  /*9eb0*/  IMAD R29, R29, 0x1a5, RZ ;  /* 0x000001a51d1d7824 */ /* 0x000fe200078e02ff */
[----:B------:R-:W-:Y:S01]  /*9ec0*/  IADD3 R4, P4, R13, R26, RZ ;  /* 0x0000001a0d047210 */ /* 0x000fe20007f9e0ff */
[----:B------:R-:W-:-:S03]  /*9ed0*/  IMAD R15, R15, 0x1a6, RZ ;  /* 0x000001a60f0f7824 */ /* 0x000fc600078e02ff */
[-C--:B------:R-:W-:Y:S02]  /*9ee0*/  LEA.HI.X.SX32 R5, R29, R27.reuse, 0x1, P4 ;  /* 0x0000001b1d057211 */ /* 0x080fe400020f0eff */
[----:B-1----:R-:W-:Y:S02]  /*9ef0*/  IADD3 R16, P6, R28, R26, RZ ;  /* 0x0000001a1c107210 */ /* 0x002fe40007fde0ff */
[----:B------:R-:W-:Y:S02]  /*9f00*/  MOV R28, c[0x0][0x198] ;  /* 0x00006600001c7a02 */ /* 0x000fe40000000f00 */
[----:B------:R-:W-:Y:S02]  /*9f10*/  LEA.HI.X.SX32 R15, R15, R27, 0x1, P1 ;  /* 0x0000001b0f0f7211 */ /* 0x000fe400008f0eff */
[----:B------:R-:W-:Y:S01]  /*9f20*/  MOV R13, c[0x0][0x198] ;  /* 0x00006600000d7a02 */ /* 0x000fe20000000f00 */
[----:B------:R-:W-:Y:S01]  /*9f30*/  IMAD R28, R28, 0x35e, RZ ;  /* 0x0000035e1c1c7824 */ /* 0x000fe200078e02ff */
[----:B------:R-:W-:Y:S01]  /*9f40*/  STL.64 [R1+0xd78], R4 ;  /* 0x000d780401007387 */ /* 0x000fe20000100a00 */
[----:B------:R-:W-:-:S03]  /*9f50*/  IMAD.MOV.U32 R29, RZ, RZ, c[0x0][0x198] ;  /* 0x00006600ff1d7624 */ /* 0x000fc600078e00ff */
[----:B------:R1:W-:Y:S01]  /*9f60*/  STL.64 [R1+0xe80], R14 ;  /* 0x000e800e01007387 */ /* 0x0003e20000100a00 */
[----:B------:R-:W-:Y:S02]  /*9f70*/  IMAD R13, R13, 0x34e, RZ ;  /* 0x0000034e0d0d7824 */ /* 0x000fe400078e02ff */
[----:B------:R-:W-:-:S03]  /*9f80*/  IMAD R29, R29, 0x1a7, RZ ;  /* 0x000001a71d1d7824 */ /* 0x000fc600078e02ff */
[-C--:B------:R-:W-:Y:S02]  /*9f90*/  IADD3 R8, P5, R13, R26.reuse, RZ ;  /* 0x0000001a0d087210 */ /* 0x080fe40007fbe0ff */
[----:B-1----:R-:W-:Y:S02]  /*9fa0*/  IADD3 R14, P1, R28, R26, RZ ;  /* 0x0000001a1c0e7210 */ /* 0x002fe40007f3e0ff */
[----:B------:R-:W-:-:S05]  /*9fb0*/  MOV R28, c[0x0][0x198] ;  /* 0x00006600001c7a02 */ /* 0x000fca0000000f00 */
[----:B------:R-:W-:Y:S01]  /*9fc0*/  IMAD R28, R28, 0x1ab, RZ ;  /* 0x000001ab1c1c7824 */ /* 0x000fe200078e02ff */
[----:B------:R-:W-:-:S04]  /*9fd0*/  LEA.HI.X.SX32 R9, R29, R27, 0x1, P5 ;  /* 0x0000001b1d097211 */ /* 0x000fc800028f0eff */
[----:B------:R-:W-:Y:S01]  /*9fe0*/  LEA.HI.X.SX32 R11, R28, R27, 0x1, P2 ;  /* 0x0000001b1c0b7211 */ /* 0x000fe200010f0eff */
[----:B------:R-:W-:Y:S04]  /*9ff0*/  STL.64 [R1+0xf48], R8 ;  /* 0x000f480801007387 */ /* 0x000fe80000100a00 */
[----:B------:R1:W-:Y:S04]  /*a000*/  STL.64 [R1+0xb78], R10 ;  /* 0x000b780a01007387 */ /* 0x0003e80000100a00 */
[----:B-1----:R-:W3:Y:S01]  /*a010*/  LDL.LU.64 R10, [R1+0x1f48] ;  /* 0x001f4800010a7983 */ /* 0x002ee20000300a00 */
[----:B------:R-:W-:-:S04]  /*a020*/  IMAD.MOV.U32 R13, RZ, RZ, c[0x0][0x198] ;  /* 0x00006600ff0d7624 */ /* 0x000fc800078e00ff */
[----:B------:R-:W-:-:S05]  /*a030*/  IMAD R13, R13, 0x358, RZ ;  /* 0x000003580d0d7824 */ /* 0x000fca00078e02ff */
[----:B------:R-:W-:Y:S02]  /*a040*/  IADD3 R6, P3, R13, R26, RZ ;  /* 0x0000001a0d067210 */ /* 0x000fe40007f7e0ff */
[----:B------:R-:W-:-:S05]  /*a050*/  MOV R13, c[0x0][0x198] ;  /* 0x00006600000d7a02 */ /* 0x000fca0000000f00 */
[----:B------:R-:W-:Y:S01]  /*a060*/  IMAD R13, R13, 0x35c, RZ ;  /* 0x0000035c0d0d7824 */ /* 0x000fe200078e02ff */
[----:B------:R-:W-:-:S04]  /*a070*/  MOV R17, c[0x0][0x198] ;  /* 0x0000660000117a02 */ /* 0x000fc80000000f00 */
[-C--:B------:R-:W-:Y:S02]  /*a080*/  IADD3 R4, P4, R13, R26.reuse, RZ ;  /* 0x0000001a0d047210 */ /* 0x080fe40007f9e0ff */
[----:B------:R-:W-:Y:S01]  /*a090*/  MOV R13, c[0x0][0x198] ;  /* 0x00006600000d7a02 */ /* 0x000fe20000000f00 */
[----:B------:R-:W-:Y:S02]  /*a0a0*/  IMAD.MOV.U32 R15, RZ, RZ, c[0x0][0x198] ;  /* 0x00006600ff0f7624 */ /* 0x000fe400078e00ff */
[----:B------:R-:W-:Y:S02]  /*a0b0*/  IMAD R17, R17, 0x1ad, RZ ;  /* 0x000001ad11117824 */ /* 0x000fe400078e02ff */
[----:B------:R-:W-:Y:S02]  /*a0c0*/  IMAD R13, R13, 0x366, RZ ;  /* 0x000003660d0d7824 */ /* 0x000fe400078e02ff */
[----:B------:R-:W-:Y:S02]  /*a0d0*/  IMAD R15, R15, 0x1af, RZ ;  /* 0x000001af0f0f7824 */ /* 0x000fe400078e02ff */
[----:B------:R-:W-:Y:S01]  /*a0e0*/  IMAD.MOV.U32 R29, RZ, RZ, c[0x0][0x198] ;  /* 0x00006600ff1d7624 */ /* 0x000fe200078e00ff */
[----:B------:R-:W-:-:S02]  /*a0f0*/  IADD3 R8, P5, R13, R26, RZ ;  /* 0x0000001a0d087210 */ /* 0x000fc40007fbe0ff */
[-C--:B------:R-:W-:Y:S01]  /*a100*/  LEA.HI.X.SX32 R17, R17, R27.reuse, 0x1, P6 ;  /* 0x0000001b11117211 */ /* 0x080fe200030f0eff */
[----:B------:R-:W-:Y:S01]  /*a110*/  IMAD R29, R29, 0x368, RZ ;  /* 0x000003681d1d7824 */ /* 0x000fe200078e02ff */
[----:B------:R-:W-:Y:S02]  /*a120*/  LEA.HI.X.SX32 R15, R15, R27, 0x1, P1 ;  /* 0x0000001b0f0f7211 */ /* 0x000fe400008f0eff */
[----:B------:R-:W-:Y:S02]  /*a130*/  MOV R13, c[0x0][0x198] ;  /* 0x00006600000d7a02 */ /* 0x000fe40000000f00 */
[----:B------:R-:W-:Y:S02]  /*a140*/  IADD3 R28, P2, R29, R26, RZ ;  /* 0x0000001a1d1c7210 */ /* 0x000fe40007f5e0ff */
[----:B------:R-:W-:Y:S01]  /*a150*/  MOV R29, c[0x0][0x198] ;  /* 0x00006600001d7a02 */ /* 0x000fe20000000f00 */
[----:B------:R-:W-:-:S04]  /*a160*/  IMAD R13, R13, 0x36a, RZ ;  /* 0x0000036a0d0d7824 */ /* 0x000fc800078e02ff */
[----:B------:R-:W-:-:S05]  /*a170*/  IMAD R29, R29, 0x1b4, RZ ;  /* 0x000001b41d1d7824 */ /* 0x000fca00078e02ff */
[-C--:B------:R-:W-:Y:S02]  /*a180*/  LEA.HI.X.SX32 R29, R29, R27.reuse, 0x1, P2 ;  /* 0x0000001b1d1d7211 */ /* 0x080fe400010f0eff */
[-C--:B---3--:R-:W-:Y:S02]  /*a190*/  LEA.HI.X.SX32 R5, R11, R27.reuse, 0x1, P4 ;  /* 0x0000001b0b057211 */ /* 0x088fe400020f0eff */
[----:B------:R-:W-:Y:S02]  /*a1a0*/  MOV R11, c[0x0][0x198] ;  /* 0x00006600000b7a02 */ /* 0x000fe40000000f00 */
[----:B------:R-:W-:-:S03]  /*a1b0*/  LEA.HI.X.SX32 R7, R10, R27, 0x1, P3 ;  /* 0x0000001b0a077211 */ /* 0x000fc600018f0eff */
[----:B------:R-:W-:Y:S02]  /*a1c0*/  IMAD R11, R11, 0x1b3, RZ ;  /* 0x000001b30b0b7824 */ /* 0x000fe400078e02ff */
[----:B------:R1:W-:Y:S03]  /*a1d0*/  STL.64 [R1+0xc80], R6 ;  /* 0x000c800601007387 */ /* 0x0003e60000100a00 */
[----:B------:R-:W-:Y:S01]  /*a1e0*/  LEA.HI.X.SX32 R9, R11, R27, 0x1, P5 ;  /* 0x0000001b0b097211 */ /* 0x000fe200028f0eff */
[----:B------:R-:W-:Y:S04]  /*a1f0*/  STL.64 [R1+0xd80], R16 ;  /* 0x000d801001007387 */ /* 0x000fe80000100a00 */
[----:B------:R-:W-:Y:S04]  /*a200*/  STL.64 [R1+0xe88], R4 ;  /* 0x000e880401007387 */ /* 0x000fe80000100a00 */
[----:B------:R-:W-:Y:S04]  /*a210*/  STL.64 [R1+0xf50], R14 ;  /* 0x000f500e01007387 */ /* 0x000fe80000100a00 */
[----:B------:R3:W-:Y:S01]  /*a220*/  STL.64 [R1+0xb80], R8 ;  /* 0x000b800801007387 */ /* 0x0007e20000100a00 */
[----:B-1----:R-:W-:-:S02]  /*a230*/  IADD3 R6, P3, R13, R26, RZ ;  /* 0x0000001a0d067210 */ /* 0x002fc40007f7e0ff */
[----:B---3--:R-:W-:-:S05]  /*a240*/  MOV R9, c[0x0][0x198] ;  /* 0x0000660000097a02 */ /* 0x008fca0000000f00 */
[----:B------:R-:W-:Y:S01]  /*a250*/  IMAD R9, R9, 0x1b5, RZ ;  /* 0x000001b509097824 */ /* 0x000fe200078e02ff */
[----:B------:R-:W-:Y:S01]  /*a260*/  MOV R13, c[0x0][0x198] ;  /* 0x00006600000d7a02 */ /* 0x000fe20000000f00 */
[----:B------:R-:W-:-:S03]  /*a270*/  IMAD.MOV.U32 R10, RZ, RZ, c[0x0][0x198] ;  /* 0x00006600ff0a7624 */ /* 0x000fc600078e00ff */
[----:B------:R-:W-:Y:S01]  /*a280*/  LEA.HI.X.SX32 R7, R9, R27, 0x1, P3 ;  /* 0x0000001b09077211 */ /* 0x000fe200018f0eff */
[----:B------:R-:W-:Y:S01]  /*a290*/  STL.64 [R1+0xc88], R28 ;  /* 0x000c881c01007387 */ /* 0x000fe20000100a00 */
[----:B------:R-:W-:Y:S01]  /*a2a0*/  MOV R17, c[0x0][0x198] ;  /* 0x0000660000117a02 */ /* 0x000fe20000000f00 */
[----:B------:R-:W-:Y:S02]  /*a2b0*/  IMAD R10, R10, 0x36c, RZ ;  /* 0x0000036c0a0a7824 */ /* 0x000fe400078e02ff */
[----:B------:R1:W-:Y:S01]  /*a2c0*/  STL.64 [R1+0xd88], R6 ;  /* 0x000d880601007387 */ /* 0x0003e20000100a00 */
[----:B------:R-:W-:Y:S02]  /*a2d0*/  IMAD R13, R13, 0x36e, RZ ;  /* 0x0000036e0d0d7824 */ /* 0x000fe400078e02ff */
[----:B------:R-:W-:Y:S01]  /*a2e0*/  IMAD R17, R17, 0x1b6, RZ ;  /* 0x000001b611117824 */ /* 0x000fe200078e02ff */
[-C--:B------:R-:W-:Y:S02]  /*a2f0*/  IADD3 R16, P6, R10, R26.reuse, RZ ;  /* 0x0000001a0a107210 */ /* 0x080fe40007fde0ff */
[----:B------:R-:W-:Y:S01]  /*a300*/  IADD3 R4, P4, R13, R26, RZ ;  /* 0x0000001a0d047210 */ /* 0x000fe20007f9e0ff */
[----:B-1----:R-:W-:-:S04]  /*a310*/  IMAD.MOV.U32 R7, RZ, RZ, c[0x0][0x198] ;  /* 0x00006600ff077624 */ /* 0x002fc800078e00ff */
[----:B------:R-:W-:Y:S01]  /*a320*/  IMAD R7, R7, 0x1b7, RZ ;  /* 0x000001b707077824 */ /* 0x000fe200078e02ff */
[-C--:B------:R-:W-:Y:S02]  /*a330*/  LEA.HI.X.SX32 R17, R17, R27.reuse, 0x1, P6 ;  /* 0x0000001b11117211 */ /* 0x080fe400030f0eff */
[----:B------:R-:W-:Y:S02]  /*a340*/  MOV R10, c[0x0][0x198] ;  /* 0x00006600000a7a02 */ /* 0x000fe40000000f00 */
[----:B------:R-:W-:Y:S01]  /*a350*/  LEA.HI.X.SX32 R5, R7, R27, 0x1, P4 ;  /* 0x0000001b07057211 */ /* 0x000fe200020f0eff */
[----:B------:R-:W-:Y:S02]  /*a360*/  STL.64 [R1+0xe90], R16 ;  /* 0x000e901001007387 */ /* 0x000fe40000100a00 */
[----:B------:R-:W-:Y:S02]  /*a370*/  IMAD R10, R10, 0x376, RZ ;  /* 0x000003760a0a7824 */ /* 0x000fe400078e02ff */
[----:B------:R1:W-:Y:S03]  /*a380*/  STL.64 [R1+0xf58], R4 ;  /* 0x000f580401007387 */ /* 0x0003e60000100a00 */
[----:B------:R-:W-:-:S02]  /*a390*/  IADD3 R14, P1, R10, R26, RZ ;  /* 0x0000001a0a0e7210 */ /* 0x000fc40007f3e0ff */
[----:B-1----:R-:W-:-:S05]  /*a3a0*/  MOV R4, c[0x0][0x198] ;  /* 0x0000660000047a02 */ /* 0x002fca0000000f00 */
[----:B------:R-:W-:-:S05]  /*a3b0*/  IMAD R4, R4, 0x1bb, RZ ;  /* 0x000001bb04047824 */ /* 0x000fca00078e02ff */
[----:B------:R-:W-:-:S05]  /*a3c0*/  LEA.HI.X.SX32 R15, R4, R27, 0x1, P1 ;  /* 0x0000001b040f7211 */ /* 0x000fca00008f0eff */
[----:B------:R1:W-:Y:S04]  /*a3d0*/  STL.64 [R1+0xb88], R14 ;  /* 0x000b880e01007387 */ /* 0x0003e80000100a00 */
[----:B-1----:R-:W3:Y:S01]  /*a3e0*/  LDL.LU.64 R14, [R1+0x1f40] ;  /* 0x001f4000010e7983 */ /* 0x002ee20000300a00 */
[----:B------:R-:W-:-:S04]  /*a3f0*/  IMAD.MOV.U32 R13, RZ, RZ, c[0x0][0x198] ;  /* 0x00006600ff0d7624 */ /* 0x000fc800078e00ff */
[----:B------:R-:W-:Y:S02]  /*a400*/  IMAD R13, R13, 0x378, RZ ;  /* 0x000003780d0d7824 */ /* 0x000fe400078e02ff */
[----:B------:R-:W-:-:S03]  /*a410*/  IMAD.MOV.U32 R8, RZ, RZ, c[0x0][0x198] ;  /* 0x00006600ff087624 */ /* 0x000fc600078e00ff */
[----:B------:R-:W-:Y:S02]  /*a420*/  IADD3 R10, P5, R13, R26, RZ ;  /* 0x0000001a0d0a7210 */ /* 0x000fe40007fbe0ff */
[----:B------:R-:W-:Y:S01]  /*a430*/  MOV R13, c[0x0][0x198] ;  /* 0x00006600000d7a02 */ /* 0x000fe20000000f00 */
[----:B------:R-:W-:-:S04]  /*a440*/  IMAD R8, R8, 0x37a, RZ ;  /* 0x0000037a08087824 */ /* 0x000fc800078e02ff */
[----:B------:R-:W-:Y:S01]  /*a450*/  IMAD R13, R13, 0x37c, RZ ;  /* 0x0000037c0d0d7824 */ /* 0x000fe200078e02ff */
[-C--:B------:R-:W-:Y:S02]  /*a460*/  IADD3 R28, P2, R8, R26.reuse, RZ ;  /* 0x0000001a081c7210 */ /* 0x080fe40007f5e0ff */
[----:B------:R-:W-:Y:S02]  /*a470*/  MOV R6, c[0x0][0x198] ;  /* 0x0000660000067a02 */ /* 0x000fe40000000f00 */
[----:B------:R-:W-:Y:S02]  /*a480*/  IADD3 R8, P3, R13, R26, RZ ;  /* 0x0000001a0d087210 */ /* 0x000fe40007f7e0ff */
[----:B------:R-:W-:Y:S01]  /*a490*/  MOV R13, c[0x0][0x198] ;  /* 0x00006600000d7a02 */ /* 0x000fe20000000f00 */
[----:B------:R-:W-:Y:S02]  /*a4a0*/  IMAD R6, R6, 0x37e, RZ ;  /* 0x0000037e06067824 */ /* 0x000fe400078e02ff */
[----:B------:R-:W-:-:S02]  /*a4b0*/  IMAD.MOV.U32 R5, RZ, RZ, c[0x0][0x198] ;  /* 0x00006600ff057624 */ /* 0x000fc400078e00ff */
[----:B------:R-:W-:Y:S01]  /*a4c0*/  IMAD R13, R13, 0x386, RZ ;  /* 0x000003860d0d7824 */ /* 0x000fe200078e02ff */
[-C--:B------:R-:W-:Y:S01]  /*a4d0*/  IADD3 R16, P6, R6, R26.reuse, RZ ;  /* 0x0000001a06107210 */ /* 0x080fe20007fde0ff */
[----:B------:R-:W-:Y:S01]  /*a4e0*/  IMAD R5, R5, 0x388, RZ ;  /* 0x0000038805057824 */ /* 0x000fe200078e02ff */
[----:B------:R-:W-:Y:S02]  /*a4f0*/  MOV R29, c[0x0][0x198] ;  /* 0x00006600001d7a02 */ /* 0x000fe40000000f00 */
[-C--:B------:R-:W-:Y:S02]  /*a500*/  IADD3 R6, P4, R13, R26.reuse, RZ ;  /* 0x0000001a0d067210 */ /* 0x080fe40007f9e0ff */
[----:B------:R-:W-:Y:S01]  /*a510*/  MOV R13, c[0x0][0x198] ;  /* 0x00006600000d7a02 */ /* 0x000fe20000000f00 */
[----:B------:R-:W-:Y:S01]  /*a520*/  IMAD.MOV.U32 R17, RZ, RZ, c[0x0][0x198] ;  /* 0x00006600ff117624 */ /* 0x000fe200078e00ff */
[----:B------:R-:W-:Y:S01]  /*a530*/  IADD3 R4, P1, R5, R26, RZ ;  /* 0x0000001a05047210 */ /* 0x000fe20007f3e0ff */
[----:B------:R-:W-:Y:S01]  /*a540*/  IMAD R29, R29, 0x1bd, RZ ;  /* 0x000001bd1d1d7824 */ /* 0x000fe200078e02ff */
[----:B------:R-:W-:Y:S01]  /*a550*/  MOV R5, c[0x0][0x198] ;  /* 0x0000660000057a02 */ /* 0x000fe20000000f00 */
[----:B------:R-:W-:-:S02]  /*a560*/  IMAD R13, R13, 0x38a, RZ ;  /* 0x0000038a0d0d7824 */ /* 0x000fc400078e02ff */
[----:B------:R-:W-:Y:S01]  /*a570*/  IMAD R17, R17, 0x1bf, RZ ;  /* 0x000001bf11117824 */ /* 0x000fe200078e02ff */
[----:B------:R-:W-:Y:S01]  /*a580*/  LEA.HI.X.SX32 R29, R29, R27, 0x1, P2 ;  /* 0x0000001b1d1d7211 */ /* 0x000fe200010f0eff */
[----:B------:R-:W-:-:S03]  /*a590*/  IMAD R5, R5, 0x1c4, RZ ;  /* 0x000001c405057824 */ /* 0x000fc600078e02ff */
[-C--:B------:R-:W-:Y:S02]  /*a5a0*/  LEA.HI.X.SX32 R17, R17, R27.reuse, 0x1, P6 ;  /* 0x0000001b11117211 */ /* 0x080fe400030f0eff */
[-C--:B------:R-:W-:Y:S02]  /*a5b0*/  LEA.HI.X.SX32 R5, R5, R27.reuse, 0x1, P1 ;  /* 0x0000001b05057211 */ /* 0x080fe400008f0eff */
[----:B---3--:R-:W-:Y:S02]  /*a5c0*/  LEA.HI.X.SX32 R9, R15, R27, 0x1, P3 ;  /* 0x0000001b0f097211 */ /* 0x008fe400018f0eff */
[----:B------:R-:W-:-:S05]  /*a5d0*/  MOV R15, c[0x0][0x198] ;  /* 0x00006600000f7a02 */ /* 0x000fca0000000f00 */
[----:B------:R-:W-:Y:S01]  /*a5e0*/  IMAD R15, R15, 0x1c3, RZ ;  /* 0x000001c30f0f7824 */ /* 0x000fe200078e02ff */
[----:B------:R-:W-:-:S04]  /*a5f0*/  LEA.HI.X.SX32 R11, R14, R27, 0x1, P5 ;  /* 0x0000001b0e0b7211 */ /* 0x000fc800028f0eff */
[----:B------:R-:W-:Y:S02]  /*a600*/  LEA.HI.X.SX32 R7, R15, R27, 0x1, P4 ;  /* 0x0000001b0f077211 */ /* 0x000fe400020f0eff */
[----:B------:R-:W-:Y:S01]  /*a610*/  MOV R15, c[0x0][0x198] ;  /* 0x00006600000f7a02 */ /* 0x000fe20000000f00 */
[----:B------:R1:W-:Y:S04]  /*a620*/  STL.64 [R1+0xc90], R10 ;  /* 0x000c900a01007387 */ /* 0x0003e80000100a00 */
[----:B------:R-:W-:Y:S01]  /*a630*/  IMAD R15, R15, 0x1c5, RZ ;  /* 0x000001c50f0f7824 */ /* 0x000fe200078e02ff */
[----:B------:R3:W-:Y:S01]  /*a640*/  STL.64 [R1+0xd90], R28 ;  /* 0x000d901c01007387 */ /* 0x0007e20000100a00 */
[----:B------:R-:W-:Y:S01]  /*a650*/  IMAD.MOV.U32 R14, RZ, RZ, c[0x0][0x198] ;  /* 0x00006600ff0e7624 */ /* 0x000fe200078e00ff */
[----:B-1----:R-:W-:-:S02]  /*a660*/  IADD3 R10, P5, R13, R26, RZ ;  /* 0x0000001a0d0a7210 */ /* 0x002fc40007fbe0ff */
[----:B------:R1:W-:Y:S01]  /*a670*/  STL.64 [R1+0xe98], R8 ;  /* 0x000e980801007387 */ /* 0x0003e20000100a00 */
[----:B------:R-:W-:Y:S02]  /*a680*/  MOV R13, c[0x0][0x198] ;  /* 0x00006600000d7a02 */ /* 0x000fe40000000f00 */
[----:B------:R-:W-:Y:S01]  /*a690*/  LEA.HI.X.SX32 R11, R15, R27, 0x1, P5 ;  /* 0x0000001b0f0b7211 */ /* 0x000fe200028f0eff */
[----:B------:R-:W-:Y:S01]  /*a6a0*/  STL.64 [R1+0xf60], R16 ;  /* 0x000f601001007387 */ /* 0x000fe20000100a00 */
[----:B---3--:R-:W-:Y:S01]  /*a6b0*/  MOV R29, c[0x0][0x198] ;  /* 0x00006600001d7a02 */ /* 0x008fe20000000f00 */
[----:B------:R-:W-:Y:S02]  /*a6c0*/  IMAD R14, R14, 0x38c, RZ ;  /* 0x0000038c0e0e7824 */ /* 0x000fe400078e02ff */
[----:B------:R-:W-:Y:S01]  /*a6d0*/  STL.64 [R1+0xb90], R6 ;  /* 0x000b900601007387 */ /* 0x000fe20000100a00 */
[----:B------:R-:W-:-:S03]  /*a6e0*/  IMAD R13, R13, 0x38e, RZ ;  /* 0x0000038e0d0d7824 */ /* 0x000fc600078e02ff */
[----:B------:R-:W-:Y:S04]  /*a6f0*/  STL.64 [R1+0xc98], R4 ;  /* 0x000c980401007387 */ /* 0x000fe80000100a00 */
[----:B------:R3:W-:Y:S01]  /*a700*/  STL.64 [R1+0xd98], R10 ;  /* 0x000d980a01007387 */ /* 0x0007e20000100a00 */
[----:B------:R-:W-:Y:S01]  /*a710*/  IMAD R29, R29, 0x1c6, RZ ;  /* 0x000001c61d1d7824 */ /* 0x000fe200078e02ff */
[-C--:B------:R-:W-:Y:S02]  /*a720*/  IADD3 R28, P2, R14, R26.reuse, RZ ;  /* 0x0000001a0e1c7210 */ /* 0x080fe40007f5e0ff */
[----:B-1----:R-:W-:Y:S01]  /*a730*/  IADD3 R8, P3, R13, R26, RZ ;  /* 0x0000001a0d087210 */ /* 0x002fe20007f7e0ff */
[----:B---3--:R-:W-:-:S04]  /*a740*/  IMAD.MOV.U32 R11, RZ, RZ, c[0x0][0x198] ;  /* 0x00006600ff0b7624 */ /* 0x008fc800078e00ff */
        /* <DEDUP_REMOVED lines=24> */
[----:B------:R-:W-:-:S04]  /*a8d0*/  IMAD R10, R10, 0x39e, RZ ;  /* 0x0000039e0a0a7824 */ /* 0x000fc800078e02ff */
[----:B------:R-:W-:Y:S01]  /*a8e0*/  IMAD R13, R13, 0x3a6, RZ ;  /* 0x000003a60d0d7824 */ /* 0x000fe200078e02ff */
[----:B------:R-:W-:-:S04]  /*a8f0*/  IADD3 R28, P2, R10, R26, RZ ;  /* 0x0000001a0a1c7210 */ /* 0x000fc80007f5e0ff */
[----:B------:R-:W-:Y:S02]  /*a900*/  IADD3 R10, P3, R13, R26, RZ ;  /* 0x0000001a0d0a7210 */ /* 0x000fe40007f7e0ff */
[----:B------:R-:W-:Y:S02]  /*a910*/  MOV R13, c[0x0][0x198] ;  /* 0x00006600000d7a02 */ /* 0x000fe40000000f00 */
[----:B------:R-:W-:-:S03]  /*a920*/  MOV R5, c[0x0][0x198] ;  /* 0x0000660000057a02 */ /* 0x000fc60000000f00 */
[----:B------:R-:W-:Y:S02]  /*a930*/  IMAD R13, R13, 0x3aa, RZ ;  /* 0x000003aa0d0d7824 */ /* 0x000fe400078e02ff */
[----:B------:R-:W-:Y:S02]  /*a940*/  IMAD R5, R5, 0x1cd, RZ ;  /* 0x000001cd05057824 */ /* 0x000fe400078e02ff */
[----:B------:R-:W-:Y:S02]  /*a950*/  IMAD.MOV.U32 R9, RZ, RZ, c[0x0][0x198] ;  /* 0x00006600ff097624 */ /* 0x000fe400078e00ff */
[----:B------:R-:W-:Y:S01]  /*a960*/  IMAD.MOV.U32 R29, RZ, RZ, c[0x0][0x198] ;  /* 0x00006600ff1d7624 */ /* 0x000fe200078e00ff */
[----:B------:R-:W-:Y:S01]  /*a970*/  LEA.HI.X.SX32 R5, R5, R27, 0x1, P1 ;  /* 0x0000001b05057211 */ /* 0x000fe200008f0eff */
[----:B------:R-:W-:Y:S02]  /*a980*/  IMAD R9, R9, 0x3a8, RZ ;  /* 0x000003a809097824 */ /* 0x000fe400078e02ff */
[----:B------:R-:W-:-:S03]  /*a990*/  IMAD R29, R29, 0x1cf, RZ ;  /* 0x000001cf1d1d7824 */ /* 0x000fc600078e02ff */
[----:B------:R-:W-:Y:S02]  /*a9a0*/  IADD3 R8, P6, R9, R26, RZ ;  /* 0x0000001a09087210 */ /* 0x000fe40007fde0ff */
[----:B------:R-:W-:Y:S02]  /*a9b0*/  LEA.HI.X.SX32 R29, R29, R27, 0x1, P2 ;  /* 0x0000001b1d1d7211 */ /* 0x000fe400010f0eff */
[----:B------:R-:W-:-:S05]  /*a9c0*/  MOV R9, c[0x0][0x198] ;  /* 0x0000660000097a02 */ /* 0x000fca0000000f00 */
[----:B------:R-:W-:-:S05]  /*a9d0*/  IMAD R9, R9, 0x1d4, RZ ;  /* 0x000001d409097824 */ /* 0x000fca00078e02ff */
[-C--:B------:R-:W-:Y:S02]  /*a9e0*/  LEA.HI.X.SX32 R9, R9, R27.reuse, 0x1, P6 ;  /* 0x0000001b09097211 */ /* 0x080fe400030f0eff */
[-C--:B---3--:R-:W-:Y:S02]  /*a9f0*/  LEA.HI.X.SX32 R7, R16, R27.reuse, 0x1, P4 ;  /* 0x0000001b10077211 */ /* 0x088fe400020f0eff */
[----:B------:R-:W-:Y:S02]  /*aa00*/  LEA.HI.X.SX32 R15, R17, R27, 0x1, P5 ;  /* 0x0000001b110f7211 */ /* 0x000fe400028f0eff */
[----:B------:R-:W-:Y:S01]  /*aa10*/  MOV R17, c[0x0][0x198] ;  /* 0x0000660000117a02 */ /* 0x000fe20000000f00 */
[----:B------:R1:W-:Y:S01]  /*aa20*/  STL.64 [R1+0xca0], R6 ;  /* 0x000ca00601007387 */ /* 0x0003e20000100a00 */
[----:B------:R-:W-:-:S03]  /*aa30*/  IMAD.MOV.U32 R16, RZ, RZ, c[0x0][0x198] ;  /* 0x00006600ff107624 */ /* 0x000fc600078e00ff */
[----:B------:R-:W-:Y:S02]  /*aa40*/  IMAD R17, R17, 0x1d3, RZ ;  /* 0x000001d311117824 */ /* 0x000fe400078e02ff */
[----:B------:R-:W-:Y:S01]  /*aa50*/  IMAD R16, R16, 0x3ac, RZ ;  /* 0x000003ac10107824 */ /* 0x000fe200078e02ff */
[----:B-1----:R-:W-:Y:S02]  /*aa60*/  IADD3 R6, P4, R13, R26, RZ ;  /* 0x0000001a0d067210 */ /* 0x002fe40007f9e0ff */
[----:B------:R-:W-:Y:S02]  /*aa70*/  MOV R13, c[0x0][0x198] ;  /* 0x00006600000d7a02 */ /* 0x000fe40000000f00 */
[----:B------:R-:W-:-:S03]  /*aa80*/  LEA.HI.X.SX32 R11, R17, R27, 0x1, P3 ;  /* 0x0000001b110b7211 */ /* 0x000fc600018f0eff */
[----:B------:R-:W-:Y:S01]  /*aa90*/  IMAD R13, R13, 0x3ae, RZ ;  /* 0x000003ae0d0d7824 */ /* 0x000fe200078e02ff */
[----:B------:R-:W-:Y:S01]  /*aaa0*/  MOV R17, c[0x0][0x198] ;  /* 0x0000660000117a02 */ /* 0x000fe20000000f00 */
[----:B------:R1:W-:Y:S04]  /*aab0*/  STL.64 [R1+0xda0], R4 ;  /* 0x000da00401007387 */ /* 0x0003e80000100a00 */
[----:B------:R3:W-:Y:S01]  /*aac0*/  STL.64 [R1+0xea8], R14 ;  /* 0x000ea80e01007387 */ /* 0x0007e20000100a00 */
[----:B------:R-:W-:Y:S01]  /*aad0*/  IMAD R17, R17, 0x1d5, RZ ;  /* 0x000001d511117824 */ /* 0x000fe200078e02ff */
[----:B-1----:R-:W-:Y:S02]  /*aae0*/  IADD3 R4, P1, R16, R26, RZ ;  /* 0x0000001a10047210 */ /* 0x002fe40007f3e0ff */
[----:B------:R-:W-:-:S02]  /*aaf0*/  MOV R16, c[0x0][0x198] ;  /* 0x0000660000107a02 */ /* 0x000fc40000000f00 */
[----:B---3--:R-:W-:Y:S01]  /*ab00*/  IADD3 R14, P5, R13, R26, RZ ;  /* 0x0000001a0d0e7210 */ /* 0x008fe20007fbe0ff */
[----:B------:R-:W-:Y:S02]  /*ab10*/  IMAD.MOV.U32 R13, RZ, RZ, c[0x0][0x198] ;  /* 0x00006600ff0d7624 */ /* 0x000fe400078e00ff */
[----:B------:R-:W-:Y:S02]  /*ab20*/  IMAD R16, R16, 0x3b6, RZ ;  /* 0x000003b610107824 */ /* 0x000fe400078e02ff */
[----:B------:R-:W-:Y:S01]  /*ab30*/  IMAD R13, R13, 0x3b8, RZ ;  /* 0x000003b80d0d7824 */ /* 0x000fe200078e02ff */
[----:B------:R-:W-:Y:S01]  /*ab40*/  LEA.HI.X.SX32 R7, R17, R27, 0x1, P4 ;  /* 0x0000001b11077211 */ /* 0x000fe200020f0eff */
[----:B------:R1:W-:Y:S01]  /*ab50*/  STL.64 [R1+0xf70], R28 ;  /* 0x000f701c01007387 */ /* 0x0003e20000100a00 */
[----:B------:R-:W-:-:S03]  /*ab60*/  IMAD.MOV.U32 R17, RZ, RZ, c[0x0][0x198] ;  /* 0x00006600ff117624 */ /* 0x000fc600078e00ff */
[----:B------:R3:W-:Y:S01]  /*ab70*/  STL.64 [R1+0xba0], R10 ;  /* 0x000ba00a01007387 */ /* 0x0007e20000100a00 */
[----:B------:R-:W-:Y:S01]  /*ab80*/  IMAD R17, R17, 0x1d7, RZ ;  /* 0x000001d711117824 */ /* 0x000fe200078e02ff */
[-C--:B--2---:R-:W-:Y:S02]  /*ab90*/  LEA.HI.X.SX32 R5, R2, R27.reuse, 0x1, P1 ;  /* 0x0000001b02057211 */ /* 0x084fe400008f0eff */
[-C--:B-1----:R-:W-:Y:S01]  /*aba0*/  IADD3 R28, P2, R16, R26.reuse, RZ ;  /* 0x0000001a101c7210 */ /* 0x082fe20007f5e0ff */
[----:B------:R-:W-:Y:S01]  /*abb0*/  IMAD.MOV.U32 R16, RZ, RZ, c[0x0][0x198] ;  /* 0x00006600ff107624 */ /* 0x000fe200078e00ff */
[----:B---3--:R-:W-:Y:S02]  /*abc0*/  IADD3 R10, P3, R13, R26, RZ ;  /* 0x0000001a0d0a7210 */ /* 0x008fe40007f7e0ff */
[----:B------:R-:W-:Y:S01]  /*abd0*/  MOV R13, c[0x0][0x198] ;  /* 0x00006600000d7a02 */ /* 0x000fe20000000f00 */
[----:B------:R-:W-:Y:S01]  /*abe0*/  IMAD R16, R16, 0x3ba, RZ ;  /* 0x000003ba10107824 */ /* 0x000fe200078e02ff */
[----:B------:R-:W-:-:S03]  /*abf0*/  LEA.HI.X.SX32 R15, R17, R27, 0x1, P5 ;  /* 0x0000001b110f7211 */ /* 0x000fc600028f0eff */
[----:B------:R-:W-:Y:S01]  /*ac00*/  IMAD R13, R13, 0x3bc, RZ ;  /* 0x000003bc0d0d7824 */ /* 0x000fe200078e02ff */
[----:B------:R1:W-:Y:S04]  /*ac10*/  STL.64 [R1+0xca8], R8 ;  /* 0x000ca80801007387 */ /* 0x0003e80000100a00 */
[----:B------:R2:W-:Y:S01]  /*ac20*/  STL.64 [R1+0xda8], R6 ;  /* 0x000da80601007387 */ /* 0x0005e20000100a00 */
[----:B------:R-:W-:-:S03]  /*ac30*/  IMAD.MOV.U32 R2, RZ, RZ, c[0x0][0x198] ;  /* 0x00006600ff027624 */ /* 0x000fc600078e00ff */
[----:B------:R-:W-:Y:S01]  /*ac40*/  STL.64 [R1+0xeb0], R4 ;  /* 0x000eb00401007387 */ /* 0x000fe20000100a00 */
[----:B-1----:R-:W-:-:S03]  /*ac50*/  IADD3 R8, P6, R16, R26, RZ ;  /* 0x0000001a10087210 */ /* 0x002fc60007fde0ff */
[----:B------:R1:W-:Y:S01]  /*ac60*/  STL.64 [R1+0xf78], R14 ;  /* 0x000f780e01007387 */ /* 0x0003e20000100a00 */
[----:B------:R-:W-:Y:S02]  /*ac70*/  MOV R16, c[0x0][0x198] ;  /* 0x0000660000107a02 */ /* 0x000fe40000000f00 */
[----:B--2---:R-:W-:Y:S02]  /*ac80*/  IADD3 R6, P4, R13, R26, RZ ;  /* 0x0000001a0d067210 */ /* 0x004fe40007f9e0ff */
[----:B------:R-:W-:Y:S01]  /*ac90*/  MOV R13, c[0x0][0x198] ;  /* 0x00006600000d7a02 */ /* 0x000fe20000000f00 */
[----:B------:R-:W-:Y:S01]  /*aca0*/  IMAD R16, R16, 0x3be, RZ ;  /* 0x000003be10107824 */ /* 0x000fe200078e02ff */
[----:B------:R-:W-:Y:S01]  /*acb0*/  LEA.HI.X.SX32 R11, R20, R27, 0x1, P3 ;  /* 0x0000001b140b7211 */ /* 0x000fe200018f0eff */
[----:B-1----:R-:W-:Y:S02]  /*acc0*/  IMAD.MOV.U32 R14, RZ, RZ, c[0x0][0x198] ;  /* 0x00006600ff0e7624 */ /* 0x002fe400078e00ff */
[----:B------:R-:W-:-:S02]  /*acd0*/  IMAD R13, R13, 0x3c6, RZ ;  /* 0x000003c60d0d7824 */ /* 0x000fc400078e02ff */
[----:B------:R-:W-:Y:S01]  /*ace0*/  IMAD R14, R14, 0x1db, RZ ;  /* 0x000001db0e0e7824 */ /* 0x000fe200078e02ff */
[----:B------:R-:W-:Y:S01]  /*acf0*/  MOV R20, c[0x0][0x198] ;  /* 0x0000660000147a02 */ /* 0x000fe20000000f00 */
[----:B------:R-:W-:Y:S01]  /*ad00*/  IMAD R2, R2, 0x1dd, RZ ;  /* 0x000001dd02027824 */ /* 0x000fe200078e02ff */
[-C--:B------:R-:W-:Y:S02]  /*ad10*/  IADD3 R4, P1, R16, R26.reuse, RZ ;  /* 0x0000001a10047210 */ /* 0x080fe40007f3e0ff */
[----:B------:R-:W-:Y:S02]  /*ad20*/  IADD3 R16, P5, R13, R26, RZ ;  /* 0x0000001a0d107210 */ /* 0x000fe40007fbe0ff */
[-C--:B------:R-:W-:Y:S01]  /*ad30*/  LEA.HI.X.SX32 R29, R14, R27.reuse, 0x1, P2 ;  /* 0x0000001b0e1d7211 */ /* 0x080fe200010f0eff */
[----:B------:R-:W-:Y:S01]  /*ad40*/  IMAD R20, R20, 0x3cc, RZ ;  /* 0x000003cc14147824 */ /* 0x000fe200078e02ff */
[----:B------:R-:W-:Y:S02]  /*ad50*/  MOV R13, c[0x0][0x198] ;  /* 0x00006600000d7a02 */ /* 0x000fe40000000f00 */
[----:B------:R-:W-:-:S02]  /*ad60*/  LEA.HI.X.SX32 R9, R2, R27, 0x1, P6 ;  /* 0x0000001b02097211 */ /* 0x000fc400030f0eff */
[----:B------:R-:W-:Y:S01]  /*ad70*/  MOV R2, c[0x0][0x198] ;  /* 0x0000660000027a02 */ /* 0x000fe20000000f00 */
[----:B------:R1:W-:Y:S01]  /*ad80*/  STL.64 [R1+0xcb0], R10 ;  /* 0x000cb00a01007387 */ /* 0x0003e20000100a00 */
[----:B------:R-:W-:-:S03]  /*ad90*/  IMAD R13, R13, 0x3ca, RZ ;  /* 0x000003ca0d0d7824 */ /* 0x000fc600078e02ff */
[----:B------:R-:W-:Y:S01]  /*ada0*/  STL.64 [R1+0xba8], R28 ;  /* 0x000ba81c01007387 */ /* 0x000fe20000100a00 */
[----:B------:R-:W-:-:S03]  /*adb0*/  IMAD R2, R2, 0x1df, RZ ;  /* 0x000001df02027824 */ /* 0x000fc600078e02ff */
[----:B------:R2:W-:Y:S01]  /*adc0*/  STL.64 [R1+0xdb0], R8 ;  /* 0x000db00801007387 */ /* 0x0005e20000100a00 */
[----:B------:R-:W-:Y:S02]  /*add0*/  MOV R15, c[0x0][0x198] ;  /* 0x00006600000f7a02 */ /* 0x000fe40000000f00 */
[----:B------:R-:W-:Y:S02]  /*ade0*/  LEA.HI.X.SX32 R7, R21, R27, 0x1, P4 ;  /* 0x0000001b15077211 */ /* 0x000fe400020f0eff */
[-C--:B-1----:R-:W-:Y:S01]  /*adf0*/  IADD3 R10, P3, R13, R26.reuse, RZ ;  /* 0x0000001a0d0a7210 */ /* 0x082fe20007f7e0ff */
[----:B------:R-:W-:Y:S01]  /*ae00*/  IMAD.MOV.U32 R21, RZ, RZ, c[0x0][0x198] ;  /* 0x00006600ff157624 */ /* 0x000fe200078e00ff */
[----:B------:R-:W-:Y:S02]  /*ae10*/  MOV R13, c[0x0][0x198] ;  /* 0x00006600000d7a02 */ /* 0x000fe40000000f00 */
[----:B--2---:R-:W-:Y:S02]  /*ae20*/  IADD3 R8, P6, R20, R26, RZ ;  /* 0x0000001a14087210 */ /* 0x004fe40007fde0ff */
[----:B------:R-:W-:-:S02]  /*ae30*/  MOV R20, c[0x0][0x198] ;  /* 0x0000660000147a02 */ /* 0x000fc40000000f00 */
[----:B------:R-:W-:Y:S01]  /*ae40*/  LEA.HI.X.SX32 R5, R2, R27, 0x1, P1 ;  /* 0x0000001b02057211 */ /* 0x000fe200008f0eff */
[----:B------:R-:W-:Y:S02]  /*ae50*/  IMAD R15, R15, 0x3c8, RZ ;  /* 0x000003c80f0f7824 */ /* 0x000fe400078e02ff */
[----:B------:R-:W-:Y:S01]  /*ae60*/  IMAD R20, R20, 0x3d6, RZ ;  /* 0x000003d614147824 */ /* 0x000fe200078e02ff */
[----:B------:R1:W-:Y:S01]  /*ae70*/  STL.64 [R1+0xeb8], R6 ;  /* 0x000eb80601007387 */ /* 0x0003e20000100a00 */
[----:B------:R-:W-:Y:S02]  /*ae80*/  IMAD R13, R13, 0x3ce, RZ ;  /* 0x000003ce0d0d7824 */ /* 0x000fe400078e02ff */
[----:B------:R-:W-:Y:S01]  /*ae90*/  IMAD R21, R21, 0x1e3, RZ ;  /* 0x000001e315157824 */ /* 0x000fe200078e02ff */
[----:B------:R2:W-:Y:S01]  /*aea0*/  STL.64 [R1+0xf80], R4 ;  /* 0x000f800401007387 */ /* 0x0005e20000100a00 */
[----:B------:R-:W-:-:S03]  /*aeb0*/  IADD3 R14, P2, R15, R26, RZ ;  /* 0x0000001a0f0e7210 */ /* 0x000fc60007f5e0ff */
[----:B------:R-:W-:Y:S02]  /*aec0*/  LEA.HI.X.SX32 R17, R21, R27, 0x1, P5 ;  /* 0x0000001b15117211 */ /* 0x000fe400028f0eff */
[----:B------:R-:W-:Y:S02]  /*aed0*/  MOV R21, c[0x0][0x198] ;  /* 0x0000660000157a02 */ /* 0x000fe40000000f00 */
[-C--:B-1----:R-:W-:Y:S02]  /*aee0*/  IADD3 R6, P4, R13, R26.reuse, RZ ;  /* 0x0000001a0d067210 */ /* 0x082fe40007f9e0ff */
[----:B--2---:R-:W-:Y:S02]  /*aef0*/  IADD3 R4, P1, R20, R26, RZ ;  /* 0x0000001a14047210 */ /* 0x004fe40007f3e0ff */
[----:B------:R-:W-:Y:S02]  /*af00*/  MOV R20, c[0x0][0x198] ;  /* 0x0000660000147a02 */ /* 0x000fe40000000f00 */
[----:B------:R-:W-:-:S02]  /*af10*/  MOV R13, c[0x0][0x198] ;  /* 0x00006600000d7a02 */ /* 0x000fc40000000f00 */
[-C--:B------:R-:W-:Y:S01]  /*af20*/  LEA.HI.X.SX32 R15, R18, R27.reuse, 0x1, P2 ;  /* 0x0000001b120f7211 */ /* 0x080fe200010f0eff */
[----:B------:R-:W-:Y:S01]  /*af30*/  IMAD R20, R20, 0x3da, RZ ;  /* 0x000003da14147824 */ /* 0x000fe200078e02ff */
[----:B------:R1:W-:Y:S01]  /*af40*/  STL.64 [R1+0xbb0], R16 ;  /* 0x000bb01001007387 */ /* 0x0003e20000100a00 */
[----:B------:R-:W-:Y:S02]  /*af50*/  IMAD R13, R13, 0x3d8, RZ ;  /* 0x000003d80d0d7824 */ /* 0x000fe400078e02ff */
[----:B------:R-:W-:Y:S01]  /*af60*/  IMAD R21, R21, 0x1e5, RZ ;  /* 0x000001e515157824 */ /* 0x000fe200078e02ff */
[----:B------:R2:W-:Y:S01]  /*af70*/  STL.64 [R1+0xcb8], R14 ;  /* 0x000cb80e01007387 */ /* 0x0005e20000100a00 */
[----:B------:R-:W-:-:S03]  /*af80*/  LEA.HI.X.SX32 R9, R19, R27, 0x1, P6 ;  /* 0x0000001b13097211 */ /* 0x000fc600030f0eff */
[----:B------:R-:W-:Y:S02]  /*af90*/  LEA.HI.X.SX32 R11, R21, R27, 0x1, P3 ;  /* 0x0000001b150b7211 */ /* 0x000fe400018f0eff */
[-C--:B-1----:R-:W-:Y:S02]  /*afa0*/  IADD3 R16, P5, R13, R26.reuse, RZ ;  /* 0x0000001a0d107210 */ /* 0x082fe40007fbe0ff */
[----:B--2---:R-:W-:Y:S02]  /*afb0*/  IADD3 R14, P2, R20, R26, RZ ;  /* 0x0000001a140e7210 */ /* 0x004fe40007f5e0ff */
[----:B------:R-:W-:Y:S01]  /*afc0*/  MOV R20, c[0x0][0x198] ;  /* 0x0000660000147a02 */ /* 0x000fe20000000f00 */
[----:B------:R-:W-:Y:S01]  /*afd0*/  IMAD.MOV.U32 R13, RZ, RZ, c[0x0][0x198] ;  /* 0x00006600ff0d7624 */ /* 0x000fe200078e00ff */
[----:B------:R-:W-:-:S03]  /*afe0*/  MOV R21, c[0x0][0x198] ;  /* 0x0000660000157a02 */ /* 0x000fc60000000f00 */
[----:B------:R-:W-:Y:S01]  /*aff0*/  IMAD R20, R20, 0x3de, RZ ;  /* 0x000003de14147824 */ /* 0x000fe200078e02ff */
[----:B------:R1:W-:Y:S01]  /*b000*/  STL.64 [R1+0xdb8], R10 ;  /* 0x000db80a01007387 */ /* 0x0003e20000100a00 */
[----:B------:R-:W-:-:S03]  /*b010*/  IMAD R13, R13, 0x3dc, RZ ;  /* 0x000003dc0d0d7824 */ /* 0x000fc600078e02ff */
[----:B------:R2:W-:Y:S01]  /*b020*/  STL.64 [R1+0xec0], R8 ;  /* 0x000ec00801007387 */ /* 0x0005e20000100a00 */
[----:B------:R-:W-:Y:S01]  /*b030*/  IMAD R21, R21, 0x1e7, RZ ;  /* 0x000001e715157824 */ /* 0x000fe200078e02ff */
[-C--:B-1----:R-:W-:Y:S02]  /*b040*/  IADD3 R10, P3, R13, R26.reuse, RZ ;  /* 0x0000001a0d0a7210 */ /* 0x082fe40007f7e0ff */
[----:B--2---:R-:W-:Y:S02]  /*b050*/  IADD3 R8, P6, R20, R26, RZ ;  /* 0x0000001a14087210 */ /* 0x004fe40007fde0ff */
        /* <DEDUP_REMOVED lines=8> */
[-C--:B------:R-:W-:Y:S02]  /*b0e0*/  LEA.HI.X.SX32 R5, R20, R27.reuse, 0x1, P1 ;  /* 0x0000001b14057211 */ /* 0x080fe400008f0eff */
[----:B------:R-:W-:-:S03]  /*b0f0*/  LEA.HI.X.SX32 R17, R23, R27, 0x1, P5 ;  /* 0x0000001b17117211 */ /* 0x000fc600028f0eff */
[----:B------:R2:W-:Y:S01]  /*b100*/  STL.64 [R1+0xbb8], R4 ;  /* 0x000bb80401007387 */ /* 0x0005e20000100a00 */
[-C--:B-1----:R-:W-:Y:S02]  /*b110*/  IADD3 R6, P4, R13, R26.reuse, RZ ;  /* 0x0000001a0d067210 */ /* 0x082fe40007f9e0ff */
[----:B------:R-:W-:Y:S02]  /*b120*/  MOV R13, c[0x0][0x198] ;  /* 0x00006600000d7a02 */ /* 0x000fe40000000f00 */
[----:B--2---:R-:W-:-:S03]  /*b130*/  IADD3 R4, P1, R21, R26, RZ ;  /* 0x0000001a15047210 */ /* 0x004fc60007f3e0ff */
[----:B------:R-:W-:Y:S01]  /*b140*/  IMAD R13, R13, 0x3ea, RZ ;  /* 0x000003ea0d0d7824 */ /* 0x000fe200078e02ff */
[----:B------:R-:W-:Y:S01]  /*b150*/  MOV R21, c[0x0][0x198] ;  /* 0x0000660000157a02 */ /* 0x000fe20000000f00 */
[----:B------:R1:W-:Y:S04]  /*b160*/  STL.64 [R1+0xcc0], R16 ;  /* 0x000cc01001007387 */ /* 0x0003e80000100a00 */
[----:B------:R-:W-:Y:S01]  /*b170*/  IMAD R21, R21, 0x1ed, RZ ;  /* 0x000001ed15157824 */ /* 0x000fe200078e02ff */
[----:B------:R-:W-:Y:S02]  /*b180*/  LEA.HI.X.SX32 R11, R24, R27, 0x1, P3 ;  /* 0x0000001b180b7211 */ /* 0x000fe400018f0eff */
[----:B------:R-:W-:Y:S02]  /*b190*/  MOV R24, c[0x0][0x198] ;  /* 0x0000660000187a02 */ /* 0x000fe40000000f00 */
[----:B-1----:R-:W-:-:S02]  /*b1a0*/  IADD3 R16, P5, R13, R26, RZ ;  /* 0x0000001a0d107210 */ /* 0x002fc40007fbe0ff */
[----:B------:R-:W-:Y:S02]  /*b1b0*/  MOV R13, c[0x0][0x198] ;  /* 0x00006600000d7a02 */ /* 0x000fe40000000f00 */
[-C--:B------:R-:W-:Y:S01]  /*b1c0*/  LEA.HI.X.SX32 R15, R21, R27.reuse, 0x1, P2 ;  /* 0x0000001b150f7211 */ /* 0x080fe200010f0eff */
[----:B------:R-:W-:Y:S02]  /*b1d0*/  IMAD.MOV.U32 R21, RZ, RZ, c[0x0][0x198] ;  /* 0x00006600ff157624 */ /* 0x000fe400078e00ff */
[----:B------:R-:W-:Y:S02]  /*b1e0*/  IMAD R13, R13, 0x3ee, RZ ;  /* 0x000003ee0d0d7824 */ /* 0x000fe400078e02ff */
[----:B------:R-:W-:Y:S01]  /*b1f0*/  STL.64 [R1+0xdc0], R14 ;  /* 0x000dc00e01007387 */ /* 0x000fe20000100a00 */
[----:B------:R-:W-:Y:S02]  /*b200*/  IMAD R21, R21, 0x1ef, RZ ;  /* 0x000001ef15157824 */ /* 0x000fe400078e02ff */
[----:B------:R-:W-:Y:S01]  /*b210*/  IMAD R24, R24, 0x1f3, RZ ;  /* 0x000001f318187824 */ /* 0x000fe200078e02ff */
[----:B------:R1:W-:Y:S02]  /*b220*/  STL.64 [R1+0xec8], R10 ;  /* 0x000ec80a01007387 */ /* 0x0003e40000100a00 */
[----:B------:R-:W-:-:S02]  /*b230*/  LEA.HI.X.SX32 R9, R21, R27, 0x1, P6 ;  /* 0x0000001b15097211 */ /* 0x000fc400030f0eff */
[----:B------:R-:W-:Y:S02]  /*b240*/  LEA.HI.X.SX32 R7, R24, R27, 0x1, P4 ;  /* 0x0000001b18077211 */ /* 0x000fe400020f0eff */
[----:B-1----:R-:W-:Y:S01]  /*b250*/  IADD3 R10, P3, R13, R26, RZ ;  /* 0x0000001a0d0a7210 */ /* 0x002fe20007f7e0ff */
[----:B------:R-:W-:Y:S01]  /*b260*/  IMAD.MOV.U32 R13, RZ, RZ, c[0x0][0x198] ;  /* 0x00006600ff0d7624 */ /* 0x000fe200078e00ff */
[----:B------:R-:W-:Y:S03]  /*b270*/  STL.64 [R1+0xf90], R8 ;  /* 0x000f900801007387 */ /* 0x000fe60000100a00 */
[----:B------:R-:W-:Y:S01]  /*b280*/  IMAD R13, R13, 0x3f8, RZ ;  /* 0x000003f80d0d7824 */ /* 0x000fe200078e02ff */
[----:B------:R1:W-:Y:S01]  /*b290*/  STL.64 [R1+0xbc0], R6 ;  /* 0x000bc00601007387 */ /* 0x0003e20000100a00 */
[----:B------:R-:W-:Y:S01]  /*b2a0*/  IMAD.MOV.U32 R23, RZ, RZ, c[0x0][0x198] ;  /* 0x00006600ff177624 */ /* 0x000fe200078e00ff */
[----:B------:R-:W-:-:S03]  /*b2b0*/  MOV R24, c[0x0][0x198] ;  /* 0x0000660000187a02 */ /* 0x000fc60000000f00 */
[----:B------:R-:W-:Y:S02]  /*b2c0*/  IMAD R23, R23, 0x3ec, RZ ;  /* 0x000003ec17177824 */ /* 0x000fe400078e02ff */
[----:B------:R-:W-:Y:S01]  /*b2d0*/  IMAD R24, R24, 0x1f5, RZ ;  /* 0x000001f518187824 */ /* 0x000fe200078e02ff */
[-C--:B-1----:R-:W-:Y:S02]  /*b2e0*/  IADD3 R6, P4, R13, R26.reuse, RZ ;  /* 0x0000001a0d067210 */ /* 0x082fe40007f9e0ff */
[----:B------:R-:W-:Y:S02]  /*b2f0*/  MOV R13, c[0x0][0x198] ;  /* 0x00006600000d7a02 */ /* 0x000fe40000000f00 */
[----:B------:R-:W-:-:S03]  /*b300*/  IADD3 R14, P2, R23, R26, RZ ;  /* 0x0000001a170e7210 */ /* 0x000fc60007f5e0ff */
[----:B------:R-:W-:Y:S01]  /*b310*/  IMAD R13, R13, 0x3fc, RZ ;  /* 0x000003fc0d0d7824 */ /* 0x000fe200078e02ff */
[----:B------:R-:W-:Y:S02]  /*b320*/  MOV R23, c[0x0][0x198] ;  /* 0x0000660000177a02 */ /* 0x000fe40000000f00 */
[-C--:B------:R-:W-:Y:S02]  /*b330*/  LEA.HI.X.SX32 R17, R24, R27.reuse, 0x1, P5 ;  /* 0x0000001b18117211 */ /* 0x080fe400028f0eff */
[-C--:B------:R-:W-:Y:S01]  /*b340*/  IADD3 R2, P5, R13, R26.reuse, RZ ;  /* 0x0000001a0d027210 */ /* 0x080fe20007fbe0ff */
[----:B------:R-:W-:Y:S01]  /*b350*/  IMAD R23, R23, 0x3f6, RZ ;  /* 0x000003f617177824 */ /* 0x000fe200078e02ff */
[----:B------:R-:W-:Y:S02]  /*b360*/  MOV R13, c[0x0][0x198] ;  /* 0x00006600000d7a02 */ /* 0x000fe40000000f00 */
[----:B------:R-:W-:Y:S02]  /*b370*/  LEA.HI.X.SX32 R15, R25, R27, 0x1, P2 ;  /* 0x0000001b190f7211 */ /* 0x000fe400010f0eff */
[----:B------:R-:W-:Y:S01]  /*b380*/  IADD3 R8, P6, R23, R26, RZ ;  /* 0x0000001a17087210 */ /* 0x000fe20007fde0ff */
[----:B------:R-:W-:-:S02]  /*b390*/  IMAD R13, R13, 0x1f7, RZ ;  /* 0x000001f70d0d7824 */ /* 0x000fc400078e02ff */
[----:B------:R-:W-:Y:S01]  /*b3a0*/  IMAD.MOV.U32 R23, RZ, RZ, c[0x0][0x198] ;  /* 0x00006600ff177624 */ /* 0x000fe200078e00ff */
[----:B------:R-:W-:Y:S02]  /*b3b0*/  MOV R25, c[0x0][0x198] ;  /* 0x0000660000197a02 */ /* 0x000fe40000000f00 */
[-C--:B------:R-:W-:Y:S01]  /*b3c0*/  LEA.HI.X.SX32 R5, R22, R27.reuse, 0x1, P1 ;  /* 0x0000001b16057211 */ /* 0x080fe200008f0eff */
[----:B------:R-:W-:Y:S01]  /*b3d0*/  IMAD R23, R23, 0x3fa, RZ ;  /* 0x000003fa17177824 */ /* 0x000fe200078e02ff */
[----:B------:R-:W-:Y:S01]  /*b3e0*/  LEA.HI.X.SX32 R11, R13, R27, 0x1, P3 ;  /* 0x0000001b0d0b7211 */ /* 0x000fe200018f0eff */
[----:B------:R-:W-:Y:S02]  /*b3f0*/  IMAD.MOV.U32 R13, RZ, RZ, c[0x0][0x198] ;  /* 0x00006600ff0d7624 */ /* 0x000fe400078e00ff */
[----:B------:R-:W-:Y:S01]  /*b400*/  IMAD R25, R25, 0x1fb, RZ ;  /* 0x000001fb19197824 */ /* 0x000fe200078e02ff */
[----:B------:R1:W-:Y:S01]  /*b410*/  STL.64 [R1+0xcc8], R4 ;  /* 0x000cc80401007387 */ /* 0x0003e20000100a00 */
[----:B------:R-:W-:-:S03]  /*b420*/  IMAD R13, R13, 0x1fd, RZ ;  /* 0x000001fd0d0d7824 */ /* 0x000fc600078e02ff */
[----:B------:R-:W-:Y:S01]  /*b430*/  LEA.HI.X.SX32 R9, R25, R27, 0x1, P6 ;  /* 0x0000001b19097211 */ /* 0x000fe200030f0eff */
[----:B------:R-:W-:Y:S01]  /*b440*/  STL.64 [R1+0xdc8], R16 ;  /* 0x000dc81001007387 */ /* 0x000fe20000100a00 */
[----:B-1----:R-:W-:-:S03]  /*b450*/  IADD3 R4, P1, R23, R26, RZ ;  /* 0x0000001a17047210 */ /* 0x002fc60007f3e0ff */
[----:B------:R-:W-:Y:S01]  /*b460*/  STL.64 [R1+0xed0], R14 ;  /* 0x000ed00e01007387 */ /* 0x000fe20000100a00 */
[----:B------:R-:W-:-:S03]  /*b470*/  LEA.HI.X.SX32 R5, R13, R27, 0x1, P1 ;  /* 0x0000001b0d057211 */ /* 0x000fc600008f0eff */
[----:B------:R-:W-:Y:S04]  /*b480*/  STL.64 [R1+0xf98], R10 ;  /* 0x000f980a01007387 */ /* 0x000fe80000100a00 */
[----:B------:R-:W-:Y:S04]  /*b490*/  STL [R1+0xed8], R2 ;  /* 0x000ed80201007387 */ /* 0x000fe80000100800 */
[----:B------:R-:W-:Y:S04]  /*b4a0*/  STL.64 [R1+0xbc8], R8 ;  /* 0x000bc80801007387 */ /* 0x000fe80000100a00 */
[----:B------:R1:W-:Y:S04]  /*b4b0*/  STL.64 [R1+0xdd0], R4 ;  /* 0x000dd00401007387 */ /* 0x0003e80000100a00 */
[----:B-1----:R-:W2:Y:S01]  /*b4c0*/  LDL.LU.64 R4, [R1+0x8f0] ;  /* 0x0008f00001047983 */ /* 0x002ea20000300a00 */
[----:B------:R-:W-:-:S05]  /*b4d0*/  LEA.HI.X.SX32 R7, R12, R27, 0x1, P4 ;  /* 0x0000001b0c077211 */ /* 0x000fca00020f0eff */
[----:B------:R-:W-:Y:S04]  /*b4e0*/  STL.64 [R1+0xcd0], R6 ;  /* 0x000cd00601007387 */ /* 0x000fe80000100a00 */
[----:B--2---:R1:W-:Y:S04]  /*b4f0*/  STL.64 [R1+0x1eb8], R4 ;  /* 0x001eb80401007387 */ /* 0x0043e80000100a00 */
[----:B-1----:R-:W2:Y:S04]  /*b500*/  LDL.LU.64 R4, [R1+0x360] ;  /* 0x0003600001047983 */ /* 0x002ea80000300a00 */
        /* <DEDUP_REMOVED lines=29> */
[----:B------:R-:W2:Y:S01]  /*b6e0*/  LDL.LU.64 R28, [R1+0x6f8] ;  /* 0x0006f800011c7983 */ /* 0x000ea20000300a00 */
[----:B-1----:R-:W-:-:S02]  /*b6f0*/  MOV R4, R2 ;  /* 0x0000000200047202 */ /* 0x002fc40000000f00 */
[----:B------:R-:W-:Y:S02]  /*b700*/  MOV R5, R3 ;  /* 0x0000000300057202 */ /* 0x000fe40000000f00 */
[----:B------:R-:W3:Y:S04]  /*b710*/  LDL.LU.64 R2, [R1+0x340] ;  /* 0x0003400001027983 */ /* 0x000ee80000300a00 */
[----:B------:R-:W4:Y:S04]  /*b720*/  LDL.LU.64 R6, [R1+0xad8] ;  /* 0x000ad80001067983 */ /* 0x000f280000300a00 */
[----:B------:R-:W5:Y:S01]  /*b730*/  LDL.LU.64 R8, [R1+0xa90] ;  /* 0x000a900001087983 */ /* 0x000f620000300a00 */
[----:B------:R-:W-:-:S03]  /*b740*/  LEA.HI.X.SX32 R5, R0, R27, 0x1, P5 ;  /* 0x0000001b00057211 */ /* 0x000fc600028f0eff */
[----:B------:R-:W2:Y:S04]  /*b750*/  LDL.LU.64 R10, [R1+0x9f8] ;  /* 0x0009f800010a7983 */ /* 0x000ea80000300a00 */
[----:B------:R-:W2:Y:S04]  /*b760*/  LDL.LU.64 R14, [R1+0x8e0] ;  /* 0x0008e000010e7983 */ /* 0x000ea80000300a00 */
[----:B------:R-:W3:Y:S04]  /*b770*/  LDL.LU.64 R16, [R1+0x6d8] ;  /* 0x0006d80001107983 */ /* 0x000ee80000300a00 */
[----:B------:R-:W3:Y:S04]  /*b780*/  LDL.LU.64 R18, [R1+0x320] ;  /* 0x0003200001127983 */ /* 0x000ee80000300a00 */
[----:B------:R-:W3:Y:S04]  /*b790*/  LDL.LU.64 R20, [R1+0x9f0] ;  /* 0x0009f00001147983 */ /* 0x000ee80000300a00 */
[----:B------:R-:W3:Y:S04]  /*b7a0*/  LDL.LU.64 R22, [R1+0x8d0] ;  /* 0x0008d00001167983 */ /* 0x000ee80000300a00 */
[----:B------:R-:W3:Y:S04]  /*b7b0*/  LDL.LU.64 R24, [R1+0x6c0] ;  /* 0x0006c00001187983 */ /* 0x000ee80000300a00 */
[----:B------:R-:W3:Y:S04]  /*b7c0*/  LDL.LU.64 R12, [R1+0x300] ;  /* 0x00030000010c7983 */ /* 0x000ee80000300a00 */
[----:B------:R1:W-:Y:S04]  /*b7d0*/  STL [R1+0xedc], R5 ;  /* 0x000edc0501007387 */ /* 0x0003e80000100800 */
[----:B------:R0:W3:Y:S04]  /*b7e0*/  LDG.E.U16 R0, [R26.64] ;  /* 0x000000041a007981 */ /* 0x0000e8000c1e1500 */
[----:B-1----:R-:W4:Y:S04]  /*b7f0*/  LDL.LU.64 R4, [R1+0x1f30] ;  /* 0x001f300001047983 */ /* 0x002f280000300a00 */
[----:B0-----:R-:W4:Y:S04]  /*b800*/  LDL.LU.64 R26, [R1+0xa00] ;  /* 0x000a0000011a7983 */ /* 0x001f280000300a00 */
[----:B-----5:R2:W5:Y:S04]  /*b810*/  LDG.E.U16 R9, [R8.64] ;  /* 0x0000000408097981 */ /* 0x020568000c1e1500 */
[----:B--2---:R-:W2:Y:S04]  /*b820*/  LDG.E.U16 R8, [R10.64] ;  /* 0x000000040a087981 */ /* 0x004ea8000c1e1500 */
[----:B---3--:R4:W-:Y:S04]  /*b830*/  STL [R1+0xfb4], R0 ;  /* 0x000fb40001007387 */ /* 0x0089e80000100800 */
[----:B----4-:R0:W3:Y:S04]  /*b840*/  LDG.E.U16 R0, [R4.64] ;  /* 0x0000000404007981 */ /* 0x0100e8000c1e1500 */
[----:B0-----:R-:W4:Y:S04]  /*b850*/  LDL.LU.64 R4, [R1+0x1f28] ;  /* 0x001f280001047983 */ /* 0x001f280000300a00 */
        /* <DEDUP_REMOVED lines=43> */
[----:B0-----:R0:W3:Y:S04]  /*bb10*/  LDG.E.U16 R0, [R26.64] ;  /* 0x000000041a007981 */ /* 0x0010e8000c1e1500 */
[----:B0-----:R0:W2:Y:S04]  /*bb20*/  LDG.E.U16 R27, [R28.64] ;  /* 0x000000041c1b7981 */ /* 0x0010a8000c1e1500 */
[----:B----4-:R1:W4:Y:S04]  /*bb30*/  LDG.E.U16 R26, [R4.64] ;  /* 0x00000004041a7981 */ /* 0x010328000c1e1500 */
[----:B0-----:R0:W5:Y:S04]  /*bb40*/  LDG.E.U16 R29, [R2.64] ;  /* 0x00000004021d7981 */ /* 0x001168000c1e1500 */
[----:B------:R0:W5:Y:S04]  /*bb50*/  LDG.E.U16 R28, [R6.64] ;  /* 0x00000004061c7981 */ /* 0x000168000c1e1500 */
[----:B-1----:R-:W5:Y:S04]  /*bb60*/  LDG.E.U16 R5, [R18.64] ;  /* 0x0000000412057981 */ /* 0x002f68000c1e1500 */
[----:B------:R-:W5:Y:S04]  /*bb70*/  LDG.E.U16 R4, [R20.64] ;  /* 0x0000000414047981 */ /* 0x000f68000c1e1500 */
[----:B0-----:R-:W5:Y:S04]  /*bb80*/  LDG.E.U16 R7, [R14.64] ;  /* 0x000000040e077981 */ /* 0x001f68000c1e1500 */
[----:B------:R-:W5:Y:S04]  /*bb90*/  LDG.E.U16 R6, [R16.64] ;  /* 0x0000000410067981 */ /* 0x000f68000c1e1500 */
[----:B------:R-:W5:Y:S04]  /*bba0*/  LDG.E.U16 R3, [R22.64] ;  /* 0x0000000416037981 */ /* 0x000f68000c1e1500 */
[----:B------:R-:W5:Y:S04]  /*bbb0*/  LDG.E.U16 R2, [R24.64] ;  /* 0x0000000418027981 */ /* 0x000f68000c1e1500 */
[----:B---3--:R0:W-:Y:S04]  /*bbc0*/  STL [R1+0xa0c], R0 ;  /* 0x000a0c0001007387 */ /* 0x0081e80000100800 */
[----:B--2---:R-:W-:Y:S04]  /*bbd0*/  STL [R1+0xa9c], R27 ;  /* 0x000a9c1b01007387 */ /* 0x004fe80000100800 */
[----:B----4-:R1:W-:Y:S04]  /*bbe0*/  STL [R1+0xfb8], R26 ;  /* 0x000fb81a01007387 */ /* 0x0103e80000100800 */
[----:B0-----:R-:W2:Y:S04]  /*bbf0*/  LDG.E.U16 R0, [R12.64] ;  /* 0x000000040c007981 */ /* 0x001ea8000c1e1500 */
[----:B-1----:R-:W3:Y:S04]  /*bc00*/  LDL.LU.64 R26, [R1+0x898] ;  /* 0x00089800011a7983 */ /* 0x002ee80000300a00 */
[----:B---3--:R0:W-:Y:S04]  /*bc10*/  STL.64 [R1+0x1e30], R26 ;  /* 0x001e301a01007387 */ /* 0x0081e80000100a00 */
[----:B0-----:R-:W3:Y:S04]  /*bc20*/  LDL.LU.64 R26, [R1+0x9d0] ;  /* 0x0009d000011a7983 */ /* 0x001ee80000300a00 */
        /* <DEDUP_REMOVED lines=17> */
[----:B-----5:R-:W-:Y:S04]  /*bd40*/  STL [R1+0xa08], R29 ;  /* 0x000a081d01007387 */ /* 0x020fe80000100800 */
[----:B0-----:R-:W3:Y:S04]  /*bd50*/  LDL.LU.64 R26, [R1+0x688] ;  /* 0x00068800011a7983 */ /* 0x001ee80000300a00 */
[----:B------:R-:W-:Y:S04]  /*bd60*/  STL [R1+0xa04], R28 ;  /* 0x000a041c01007387 */ /* 0x000fe80000100800 */
[----:B---3--:R0:W-:Y:S04]  /*bd70*/  STL.64 [R1+0x1e80], R26 ;  /* 0x001e801a01007387 */ /* 0x0081e80000100a00 */
[----:B------:R-:W-:Y:S04]  /*bd80*/  STL [R1+0xa00], R9 ;  /* 0x000a000901007387 */ /* 0x000fe80000100800 */
        /* <DEDUP_REMOVED lines=15> */
[----:B--2---:R-:W-:Y:S04]  /*be80*/  STL [R1+0x908], R0 ;  /* 0x0009080001007387 */ /* 0x004fe80000100800 */
[----:B0-----:R-:W2:Y:S04]  /*be90*/  LDL.LU.64 R26, [R1+0x8c0] ;  /* 0x0008c000011a7983 */ /* 0x001ea80000300a00 */
[----:B--2---:R0:W-:Y:S04]  /*bea0*/  STL.64 [R1+0x1ea8], R26 ;  /* 0x001ea81a01007387 */ /* 0x0041e80000100a00 */
[----:B0-----:R-:W2:Y:S04]  /*beb0*/  LDL.LU.64 R26, [R1+0x9e8] ;  /* 0x0009e800011a7983 */ /* 0x001ea80000300a00 */
[----:B--2---:R0:W-:Y:S04]  /*bec0*/  STL.64 [R1+0x1eb0], R26 ;  /* 0x001eb01a01007387 */ /* 0x0041e80000100a00 */
[----:B0-----:R-:W2:Y:S04]  /*bed0*/  LDL.LU.64 R26, [R1+0xa88] ;  /* 0x000a8800011a7983 */ /* 0x001ea80000300a00 */
[----:B------:R-:W3:Y:S04]  /*bee0*/  LDL.LU.64 R4, [R1+0x650] ;  /* 0x0006500001047983 */ /* 0x000ee80000300a00 */
[----:B------:R-:W4:Y:S04]  /*bef0*/  LDL.LU.64 R28, [R1+0x280] ;  /* 0x00028000011c7983 */ /* 0x000f280000300a00 */
[----:B------:R-:W5:Y:S04]  /*bf00*/  LDL.64 R2, [R1+0xa78] ;  /* 0x000a780001027983 */ /* 0x000f680000100a00 */
[----:B------:R-:W3:Y:S04]  /*bf10*/  LDL.LU.64 R6, [R1+0x9c8] ;  /* 0x0009c80001067983 */ /* 0x000ee80000300a00 */
[----:B------:R-:W3:Y:S04]  /*bf20*/  LDL.LU.64 R8, [R1+0x888] ;  /* 0x0008880001087983 */ /* 0x000ee80000300a00 */
[----:B------:R-:W4:Y:S04]  /*bf30*/  LDL.LU.64 R10, [R1+0x630] ;  /* 0x00063000010a7983 */ /* 0x000f280000300a00 */
[----:B------:R-:W4:Y:S04]  /*bf40*/  LDL.LU.64 R14, [R1+0x260] ;  /* 0x00026000010e7983 */ /* 0x000f280000300a00 */
[----:B------:R-:W5:Y:S04]  /*bf50*/  LDL.LU.64 R16, [R1+0x9c0] ;  /* 0x0009c00001107983 */ /* 0x000f680000300a00 */
[----:B------:R-:W5:Y:S04]  /*bf60*/  LDL.LU.64 R18, [R1+0x880] ;  /* 0x0008800001127983 */ /* 0x000f680000300a00 */
[----:B------:R-:W5:Y:S04]  /*bf70*/  LDL.LU.64 R20, [R1+0x618] ;  /* 0x0006180001147983 */ /* 0x000f680000300a00 */
[----:B------:R-:W5:Y:S04]  /*bf80*/  LDL.LU.64 R22, [R1+0x248] ;  /* 0x0002480001167983 */ /* 0x000f680000300a00 */
[----:B------:R-:W5:Y:S04]  /*bf90*/  LDL.LU.64 R24, [R1+0xac8] ;  /* 0x000ac80001187983 */ /* 0x000f680000300a00 */
[----:B------:R-:W5:Y:S04]  /*bfa0*/  LDL.LU.64 R12, [R1+0xa70] ;  /* 0x000a7000010c7983 */ /* 0x000f680000300a00 */
[----:B--2---:R0:W2:Y:S04]  /*bfb0*/  LDG.E.U16 R0, [R26.64] ;  /* 0x000000041a007981 */ /* 0x0040a8000c1e1500 */
[----:B0-----:R-:W5:Y:S04]  /*bfc0*/  LDL.LU.64 R26, [R1+0x1eb0] ;  /* 0x001eb000011a7983 */ /* 0x001f680000300a00 */
[----:B---3--:R4:W3:Y:S04]  /*bfd0*/  LDG.E.U16 R9, [R8.64] ;  /* 0x0000000408097981 */ /* 0x0088e8000c1e1500 */
[----:B----4-:R-:W4:Y:S04]  /*bfe0*/  LDG.E.U16 R8, [R10.64] ;  /* 0x000000040a087981 */ /* 0x010f28000c1e1500 */
[----:B--2---:R5:W-:Y:S04]  /*bff0*/  STL [R1+0x8fc], R0 ;  /* 0x0008fc0001007387 */ /* 0x004be80000100800 */
[----:B-----5:R0:W2:Y:S04]  /*c000*/  LDG.E.U16 R0, [R26.64] ;  /* 0x000000041a007981 */ /* 0x0200a8000c1e1500 */
[----:B0-----:R-:W5:Y:S04]  /*c010*/  LDL.LU.64 R26, [R1+0x1ea8] ;  /* 0x001ea800011a7983 */ /* 0x001f680000300a00 */
        /* <DEDUP_REMOVED lines=47> */
[----:B0-----:R0:W5:Y:S04]  /*c310*/  LDG.E.U16 R27, [R28.64] ;  /* 0x000000041c1b7981 */ /* 0x001168000c1e1500 */
[----:B------:R1:W3:Y:S04]  /*c320*/  LDG.E.U16 R26, [R4.64] ;  /* 0x00000004041a7981 */ /* 0x0002e8000c1e1500 */
[----:B0-----:R0:W4:Y:S04]  /*c330*/  LDG.E.U16 R29, [R2.64] ;  /* 0x00000004021d7981 */ /* 0x001128000c1e1500 */
[----:B------:R0:W4:Y:S04]  /*c340*/  LDG.E.U16 R28, [R6.64] ;  /* 0x00000004061c7981 */ /* 0x000128000c1e1500 */
[----:B-1----:R-:W4:Y:S04]  /*c350*/  LDG.E.U16 R5, [R18.64] ;  /* 0x0000000412057981 */ /* 0x002f28000c1e1500 */
[----:B------:R-:W4:Y:S04]  /*c360*/  LDG.E.U16 R4, [R20.64] ;  /* 0x0000000414047981 */ /* 0x000f28000c1e1500 */
[----:B0-----:R-:W4:Y:S04]  /*c370*/  LDG.E.U16 R7, [R14.64] ;  /* 0x000000040e077981 */ /* 0x001f28000c1e1500 */
[----:B------:R-:W4:Y:S04]  /*c380*/  LDG.E.U16 R6, [R16.64] ;  /* 0x0000000410067981 */ /* 0x000f28000c1e1500 */
[----:B------:R-:W4:Y:S04]  /*c390*/  LDG.E.U16 R3, [R22.64] ;  /* 0x0000000416037981 */ /* 0x000f28000c1e1500 */
[----:B------:R-:W4:Y:S04]  /*c3a0*/  LDG.E.U16 R2, [R24.64] ;  /* 0x0000000418027981 */ /* 0x000f28000c1e1500 */
[----:B--2---:R0:W-:Y:S04]  /*c3b0*/  STL [R1+0x8b8], R0 ;  /* 0x0008b80001007387 */ /* 0x0041e80000100800 */
[----:B-----5:R-:W-:Y:S04]  /*c3c0*/  STL [R1+0x8ac], R27 ;  /* 0x0008ac1b01007387 */ /* 0x020fe80000100800 */
[----:B---3--:R1:W-:Y:S04]  /*c3d0*/  STL [R1+0x9d4], R26 ;  /* 0x0009d41a01007387 */ /* 0x0083e80000100800 */
        /* <DEDUP_REMOVED lines=21> */
[----:B----4-:R-:W-:Y:S04]  /*c530*/  STL [R1+0x9d0], R29 ;  /* 0x0009d01d01007387 */ /* 0x010fe80000100800 */
        /* <DEDUP_REMOVED lines=27> */
[----:B------:R-:W5:Y:S04]  /*c6f0*/  LDL.LU.64 R2, [R1+0xa60] ;  /* 0x000a600001027983 */ /* 0x000f680000300a00 */
        /* <DEDUP_REMOVED lines=193> */
[----:B0-----:R0:W3:Y:S04]  /*d310*/  LDG.E.U16 R29, [R2.64] ;  /* 0x00000004021d7981 */ /* 0x0010e8000c1e1500 */
[----:B------:R4:W3:Y:S04]  /*d320*/  LDG.E.U16 R28, [R6.64] ;  /* 0x00000004061c7981 */ /* 0x0008e8000c1e1500 */
[----:B-1----:R-:W3:Y:S04]  /*d330*/  LDG.E.U16 R5, [R16.64] ;  /* 0x0000000410057981 */ /* 0x002ee8000c1e1500 */
[----:B0-----:R0:W3:Y:S04]  /*d340*/  LDG.E.U16 R2, [R22.64] ;  /* 0x0000000416027981 */ /* 0x0010e8000c1e1500 */
[----:B----4-:R1:W4:Y:S04]  /*d350*/  LDG.E.U16 R6, [R24.64] ;  /* 0x0000000418067981 */ /* 0x010328000c1e1500 */
[----:B------:R-:W3:Y:S04]  /*d360*/  LDG.E.U16 R7, [R14.64] ;  /* 0x000000040e077981 */ /* 0x000ee8000c1e1500 */
[----:B------:R-:W3:Y:S04]  /*d370*/  LDG.E.U16 R4, [R18.64] ;  /* 0x0000000412047981 */ /* 0x000ee8000c1e1500 */
[----:B------:R-:W3:Y:S04]  /*d380*/  LDG.E.U16 R3, [R20.64] ;  /* 0x0000000414037981 */ /* 0x000ee8000c1e1500 */
[----:B--2---:R2:W-:Y:S04]  /*d390*/  STL [R1+0x5f8], R0 ;  /* 0x0005f80001007387 */ /* 0x0045e80000100800 */
[----:B0-----:R-:W3:Y:S04]  /*d3a0*/  LDL.LU.64 R22, [R1+0xb0] ;  /* 0x0000b00001167983 */ /* 0x001ee80000300a00 */
[----:B--2---:R0:W2:Y:S04]  /*d3b0*/  LDG.E.U16 R0, [R12.64] ;  /* 0x000000040c007981 */ /* 0x0040a8000c1e1500 */
[----:B---3--:R3:W-:Y:S04]  /*d3c0*/  STL.64 [R1+0x1d18], R22 ;  /* 0x001d181601007387 */ /* 0x0087e80000100a00 */
[----:B---3--:R-:W3:Y:S04]  /*d3d0*/  LDL.LU.64 R22, [R1+0x438] ;  /* 0x0004380001167983 */ /* 0x008ee80000300a00 */
[----:B0-----:R-:W2:Y:S04]  /*d3e0*/  LDL.LU.64 R12, [R1+0x778] ;  /* 0x00077800010c7983 */ /* 0x001ea80000300a00 */
[----:B-1----:R-:W2:Y:S04]  /*d3f0*/  LDL.LU.64 R24, [R1+0x3f8] ;  /* 0x0003f80001187983 */ /* 0x002ea80000300a00 */
[----:B-----5:R-:W-:Y:S04]  /*d400*/  STL [R1+0x5e0], R27 ;  /* 0x0005e01b01007387 */ /* 0x020fe80000100800 */
[----:B------:R0:W-:Y:S04]  /*d410*/  STL [R1+0x5e4], R26 ;  /* 0x0005e41a01007387 */ /* 0x0001e80000100800 */
[----:B0-----:R-:W5:Y:S04]  /*d420*/  LDL.LU.64 R26, [R1+0x210] ;  /* 0x00021000011a7983 */ /* 0x001f680000300a00 */
[----:B-----5:R0:W-:Y:S04]  /*d430*/  STL.64 [R1+0x1cb0], R26 ;  /* 0x001cb01a01007387 */ /* 0x0201e80000100a00 */
        /* <DEDUP_REMOVED lines=13> */
[----:B------:R-:W-:Y:S04]  /*d510*/  STL [R1+0x5c4], R29 ;  /* 0x0005c41d01007387 */ /* 0x000fe80000100800 */
[----:B-----5:R0:W-:Y:S04]  /*d520*/  STL.64 [R1+0x1ce8], R26 ;  /* 0x001ce81a01007387 */ /* 0x0201e80000100a00 */
[----:B------:R-:W-:Y:S04]  /*d530*/  STL [R1+0x5c0], R28 ;  /* 0x0005c01c01007387 */ /* 0x000fe80000100800 */
        /* <DEDUP_REMOVED lines=9> */
[----:B------:R0:W-:Y:S04]  /*d5d0*/  STL [R1+0x574], R4 ;  /* 0x0005740401007387 */ /* 0x0001e80000100800 */
[----:B0-----:R-:W5:Y:S04]  /*d5e0*/  LDL.LU.64 R4, [R1+0x1f8] ;  /* 0x0001f80001047983 */ /* 0x001f680000300a00 */
[----:B------:R-:W-:Y:S04]  /*d5f0*/  STL [R1+0x570], R3 ;  /* 0x0005700301007387 */ /* 0x000fe80000100800 */
[----:B------:R-:W5:Y:S04]  /*d600*/  LDL.LU.64 R28, [R1+0x1e0] ;  /* 0x0001e000011c7983 */ /* 0x000f680000300a00 */
[----:B------:R0:W-:Y:S04]  /*d610*/  STL [R1+0x554], R2 ;  /* 0x0005540201007387 */ /* 0x0001e80000100800 */
[----:B0-----:R-:W5:Y:S04]  /*d620*/  LDL.LU.64 R2, [R1+0x1c8] ;  /* 0x0001c80001027983 */ /* 0x001f680000300a00 */
[----:B----4-:R0:W-:Y:S04]  /*d630*/  STL [R1+0x550], R6 ;  /* 0x0005500601007387 */ /* 0x0101e80000100800 */
[----:B0-----:R-:W4:Y:S04]  /*d640*/  LDL.LU.64 R6, [R1+0x1b0] ;  /* 0x0001b00001067983 */ /* 0x001f280000300a00 */
[----:B--2---:R3:W-:Y:S04]  /*d650*/  STL [R1+0x53c], R0 ;  /* 0x00053c0001007387 */ /* 0x0047e80000100800 */
[----:B------:R-:W2:Y:S04]  /*d660*/  LDL.LU.64 R8, [R1+0x198] ;  /* 0x0001980001087983 */ /* 0x000ea80000300a00 */
[----:B------:R-:W2:Y:S04]  /*d670*/  LDL.LU.64 R10, [R1+0x180] ;  /* 0x00018000010a7983 */ /* 0x000ea80000300a00 */
[----:B------:R-:W2:Y:S04]  /*d680*/  LDL.LU.64 R14, [R1+0x168] ;  /* 0x00016800010e7983 */ /* 0x000ea80000300a00 */
[----:B------:R-:W2:Y:S04]  /*d690*/  LDL.LU.64 R16, [R1+0x150] ;  /* 0x0001500001107983 */ /* 0x000ea80000300a00 */
[----:B------:R-:W2:Y:S04]  /*d6a0*/  LDL.LU.64 R18, [R1+0x138] ;  /* 0x0001380001127983 */ /* 0x000ea80000300a00 */
[----:B------:R-:W5:Y:S04]  /*d6b0*/  LDL.LU.64 R20, [R1+0x120] ;  /* 0x0001200001147983 */ /* 0x000f680000300a00 */
[----:B---3--:R0:W3:Y:S04]  /*d6c0*/  LDG.E.U16 R0, [R22.64] ;  /* 0x0000000416007981 */ /* 0x0080e8000c1e1500 */
[----:B0-----:R-:W5:Y:S04]  /*d6d0*/  LDL.LU.64 R22, [R1+0x1d18] ;  /* 0x001d180001167983 */ /* 0x001f680000300a00 */
[----:B----4-:R2:W4:Y:S04]  /*d6e0*/  LDG.E.U16 R7, [R6.64] ;  /* 0x0000000406077981 */ /* 0x010528000c1e1500 */
[----:B--2---:R0:W2:Y:S04]  /*d6f0*/  LDG.E.U16 R6, [R18.64] ;  /* 0x0000000412067981 */ /* 0x0040a8000c1e1500 */
[----:B---3--:R5:W-:Y:S04]  /*d700*/  STL [R1+0x538], R0 ;  /* 0x0005380001007387 */ /* 0x008be80000100800 */
[----:B-----5:R1:W3:Y:S04]  /*d710*/  LDG.E.U16 R0, [R22.64] ;  /* 0x0000000416007981 */ /* 0x0202e8000c1e1500 */
[----:B-1----:R-:W5:Y:S04]  /*d720*/  LDL.LU.64 R22, [R1+0x1d10] ;  /* 0x001d100001167983 */ /* 0x002f680000300a00 */
[----:B---3--:R1:W-:Y:S04]  /*d730*/  STL [R1+0x51c], R0 ;  /* 0x00051c0001007387 */ /* 0x0083e80000100800 */
[----:B-1----:R1:W3:Y:S04]  /*d740*/  LDG.E.U16 R0, [R12.64] ;  /* 0x000000040c007981 */ /* 0x0022e8000c1e1500 */
[----:B-1----:R-:W2:Y:S04]  /*d750*/  LDL.LU.64 R12, [R1+0x1d08] ;  /* 0x001d0800010c7983 */ /* 0x002ea80000300a00 */
[----:B---3--:R2:W-:Y:S04]  /*d760*/  STL [R1+0x518], R0 ;  /* 0x0005180001007387 */ /* 0x0085e80000100800 */
[----:B--2---:R1:W2:Y:S04]  /*d770*/  LDG.E.U16 R0, [R12.64] ;  /* 0x000000040c007981 */ /* 0x0042a8000c1e1500 */
[----:B-1----:R-:W3:Y:S04]  /*d780*/  LDL.LU.64 R12, [R1+0x228] ;  /* 0x00022800010c7983 */ /* 0x002ee80000300a00 */
[----:B--2---:R1:W-:Y:S04]  /*d790*/  STL [R1+0x340], R0 ;  /* 0x0003400001007387 */ /* 0x0043e80000100800 */
[----:B-1----:R1:W2:Y:S04]  /*d7a0*/  LDG.E.U16 R0, [R24.64] ;  /* 0x0000000418007981 */ /* 0x0022a8000c1e1500 */
[----:B-1----:R-:W3:Y:S04]  /*d7b0*/  LDL.LU.64 R24, [R1+0x1d00] ;  /* 0x001d000001187983 */ /* 0x002ee80000300a00 */
[----:B--2---:R3:W-:Y:S04]  /*d7c0*/  STL [R1+0x324], R0 ;  /* 0x0003240001007387 */ /* 0x0047e80000100800 */
[----:B---3--:R1:W2:Y:S04]  /*d7d0*/  LDG.E.U16 R0, [R24.64] ;  /* 0x0000000418007981 */ /* 0x0082a8000c1e1500 */
[----:B-1----:R-:W3:Y:S04]  /*d7e0*/  LDL.LU.64 R24, [R1+0x240] ;  /* 0x0002400001187983 */ /* 0x002ee80000300a00 */
[----:B--2---:R5:W-:Y:S04]  /*d7f0*/  STL [R1+0x320], R0 ;  /* 0x0003200001007387 */ /* 0x004be80000100800 */
[----:B-----5:R1:W2:Y:S04]  /*d800*/  LDG.E.U16 R0, [R22.64] ;  /* 0x0000000416007981 */ /* 0x0202a8000c1e1500 */
[----:B-1----:R-:W5:Y:S04]  /*d810*/  LDL.LU.64 R22, [R1+0x258] ;  /* 0x0002580001167983 */ /* 0x002f680000300a00 */
[----:B--2---:R1:W-:Y:S04]  /*d820*/  STL [R1+0x304], R0 ;  /* 0x0003040001007387 */ /* 0x0043e80000100800 */
[----:B-1----:R1:W2:Y:S04]  /*d830*/  LDG.E.U16 R0, [R26.64] ;  /* 0x000000041a007981 */ /* 0x0022a8000c1e1500 */
[----:B-1----:R-:W3:Y:S04]  /*d840*/  LDL.LU.64 R26, [R1+0x1cf8] ;  /* 0x001cf800011a7983 */ /* 0x002ee80000300a00 */
[----:B--2---:R3:W-:Y:S04]  /*d850*/  STL [R1+0x300], R0 ;  /* 0x0003000001007387 */ /* 0x0047e80000100800 */
[----:B---3--:R1:W2:Y:S04]  /*d860*/  LDG.E.U16 R0, [R26.64] ;  /* 0x000000041a007981 */ /* 0x0082a8000c1e1500 */
        /* <DEDUP_REMOVED lines=26> */
[----:B-----5:R1:W2:Y:S04]  /*da10*/  LDG.E.U16 R0, [R22.64] ;  /* 0x0000000416007981 */ /* 0x0202a8000c1e1500 */
[----:B-1----:R1:W5:Y:S04]  /*da20*/  LDG.E.U16 R23, [R12.64] ;  /* 0x000000040c177981 */ /* 0x002368000c1e1500 */
[----:B------:R3:W4:Y:S04]  /*da30*/  LDG.E.U16 R22, [R24.64] ;  /* 0x0000000418167981 */ /* 0x000728000c1e1500 */
[----:B-1----:R1:W4:Y:S04]  /*da40*/  LDG.E.U16 R12, [R2.64] ;  /* 0x00000004020c7981 */ /* 0x002328000c1e1500 */
[----:B---3--:R-:W3:Y:S04]  /*da50*/  LDG.E.U16 R25, [R26.64] ;  /* 0x000000041a197981 */ /* 0x008ee8000c1e1500 */
[----:B------:R0:W3:Y:S04]  /*da60*/  LDG.E.U16 R24, [R4.64] ;  /* 0x0000000404187981 */ /* 0x0000e8000c1e1500 */
[----:B-1----:R1:W3:Y:S04]  /*da70*/  LDG.E.U16 R3, [R14.64] ;  /* 0x000000040e037981 */ /* 0x0022e8000c1e1500 */
[----:B------:R1:W3:Y:S04]  /*da80*/  LDG.E.U16 R2, [R16.64] ;  /* 0x0000000410027981 */ /* 0x0002e8000c1e1500 */
[----:B------:R-:W3:Y:S04]  /*da90*/  LDG.E.U16 R13, [R28.64] ;  /* 0x000000041c0d7981 */ /* 0x000ee8000c1e1500 */
[----:B0-----:R-:W3:Y:S04]  /*daa0*/  LDG.E.U16 R5, [R8.64] ;  /* 0x0000000408057981 */ /* 0x001ee8000c1e1500 */
[----:B------:R-:W3:Y:S04]  /*dab0*/  LDG.E.U16 R4, [R10.64] ;  /* 0x000000040a047981 */ /* 0x000ee8000c1e1500 */
[----:B--2---:R0:W-:Y:S04]  /*dac0*/  STL [R1+0x260], R0 ;  /* 0x0002600001007387 */ /* 0x0041e80000100800 */
[----:B-1----:R-:W2:Y:S04]  /*dad0*/  LDL.LU.64 R14, [R1+0x108] ;  /* 0x00010800010e7983 */ /* 0x002ea80000300a00 */
[----:B------:R-:W2:Y:S04]  /*dae0*/  LDL.LU.64 R16, [R1+0xf0] ;  /* 0x0000f00001107983 */ /* 0x000ea80000300a00 */
[----:B0-----:R0:W2:Y:S04]  /*daf0*/  LDG.E.U16 R0, [R20.64] ;  /* 0x0000000414007981 */ /* 0x0010a8000c1e1500 */
[----:B------:R-:W2:Y:S04]  /*db00*/  LDL.LU.64 R18, [R1+0xd8] ;  /* 0x0000d80001127983 */ /* 0x000ea80000300a00 */
[----:B0-----:R-:W2:Y:S04]  /*db10*/  LDL.LU.64 R20, [R1+0xc0] ;  /* 0x0000c00001147983 */ /* 0x001ea80000300a00 */
[----:B-----5:R-:W-:Y:S04]  /*db20*/  STL [R1+0x258], R23 ;  /* 0x0002581701007387 */ /* 0x020fe80000100800 */
[----:B----4-:R0:W-:Y:S04]  /*db30*/  STL [R1+0x25c], R22 ;  /* 0x00025c1601007387 */ /* 0x0101e80000100800 */
[----:B0-----:R-:W4:Y:S04]  /*db40*/  LDL.LU.64 R22, [R1+0x628] ;  /* 0x0006280001167983 */ /* 0x001f280000300a00 */
[----:B----4-:R0:W-:Y:S04]  /*db50*/  STL.64 [R1+0x1c48], R22 ;  /* 0x001c481601007387 */ /* 0x0101e80000100a00 */
        /* <DEDUP_REMOVED lines=14> */
[----:B---3--:R-:W-:Y:S04]  /*dc40*/  STL [R1+0x24c], R25 ;  /* 0x00024c1901007387 */ /* 0x008fe80000100800 */
[----:B0-----:R-:W3:Y:S04]  /*dc50*/  LDL.LU.64 R22, [R1+0x8d8] ;  /* 0x0008d80001167983 */ /* 0x001ee80000300a00 */
[----:B------:R-:W-:Y:S04]  /*dc60*/  STL [R1+0x248], R24 ;  /* 0x0002481801007387 */ /* 0x000fe80000100800 */
[----:B---3--:R0:W-:Y:S04]  /*dc70*/  STL.64 [R1+0x1c88], R22 ;  /* 0x001c881601007387 */ /* 0x0081e80000100a00 */
[----:B------:R-:W-:Y:S04]  /*dc80*/  STL [R1+0x244], R13 ;  /* 0x0002440d01007387 */ /* 0x000fe80000100800 */
[----:B0-----:R-:W3:Y:S04]  /*dc90*/  LDL.LU.64 R22, [R1+0x910] ;  /* 0x0009100001167983 */ /* 0x001ee80000300a00 */
[----:B------:R0:W-:Y:S04]  /*dca0*/  STL [R1+0x240], R12 ;  /* 0x0002400c01007387 */ /* 0x0001e80000100800 */
[----:B------:R-:W4:Y:S04]  /*dcb0*/  LDL.LU.64 R24, [R1+0x5f0] ;  /* 0x0005f00001187983 */ /* 0x000f280000300a00 */
[----:B------:R-:W-:Y:S04]  /*dcc0*/  STL [R1+0x234], R7 ;  /* 0x0002340701007387 */ /* 0x000fe80000100800 */
[----:B0-----:R-:W5:Y:S04]  /*dcd0*/  LDL.LU.64 R12, [R1+0x5b8] ;  /* 0x0005b800010c7983 */ /* 0x001f680000300a00 */
[----:B------:R-:W-:Y:S04]  /*dce0*/  STL [R1+0x230], R5 ;  /* 0x0002300501007387 */ /* 0x000fe80000100800 */
[----:B------:R-:W3:Y:S04]  /*dcf0*/  LDL.LU.64 R26, [R1+0x580] ;  /* 0x00058000011a7983 */ /* 0x000ee80000300a00 */
[----:B------:R0:W-:Y:S04]  /*dd00*/  STL [R1+0x22c], R4 ;  /* 0x00022c0401007387 */ /* 0x0001e80000100800 */
[----:B0-----:R-:W3:Y:S04]  /*dd10*/  LDL.LU.64 R4, [R1+0x548] ;  /* 0x0005480001047983 */ /* 0x001ee80000300a00 */
[----:B------:R-:W-:Y:S04]  /*dd20*/  STL [R1+0x228], R3 ;  /* 0x0002280301007387 */ /* 0x000fe80000100800 */
[----:B------:R-:W3:Y:S04]  /*dd30*/  LDL.LU.64 R28, [R1+0x510] ;  /* 0x00051000011c7983 */ /* 0x000ee80000300a00 */
[----:B------:R0:W-:Y:S04]  /*dd40*/  STL [R1+0x21c], R2 ;  /* 0x00021c0201007387 */ /* 0x0001e80000100800 */
[----:B0-----:R-:W3:Y:S04]  /*dd50*/  LDL.LU.64 R2, [R1+0x4d8] ;  /* 0x0004d80001027983 */ /* 0x001ee80000300a00 */
[----:B------:R0:W-:Y:S04]  /*dd60*/  STL [R1+0x218], R6 ;  /* 0x0002180601007387 */ /* 0x0001e80000100800 */
[----:B0-----:R-:W3:Y:S04]  /*dd70*/  LDL.LU.64 R6, [R1+0x4a0] ;  /* 0x0004a00001067983 */ /* 0x001ee80000300a00 */
[----:B--2---:R0:W-:Y:S04]  /*dd80*/  STL [R1+0x214], R0 ;  /* 0x0002140001007387 */ /* 0x0041e80000100800 */
[----:B------:R-:W2:Y:S04]  /*dd90*/  LDL.LU.64 R8, [R1+0x468] ;  /* 0x0004680001087983 */ /* 0x000ea80000300a00 */
[----:B------:R-:W2:Y:S04]  /*dda0*/  LDL.LU.64 R10, [R1+0x430] ;  /* 0x00043000010a7983 */ /* 0x000ea80000300a00 */
[----:B0-----:R0:W2:Y:S04]  /*ddb0*/  LDG.E.U16 R0, [R14.64] ;  /* 0x000000040e007981 */ /* 0x0010a8000c1e1500 */
[----:B0-----:R-:W3:Y:S04]  /*ddc0*/  LDL.LU.64 R14, [R1+0x1ca8] ;  /* 0x001ca800010e7983 */ /* 0x001ee80000300a00 */
[----:B--2---:R0:W-:Y:S04]  /*ddd0*/  STL [R1+0x210], R0 ;  /* 0x0002100001007387 */ /* 0x0041e80000100800 */
        /* <DEDUP_REMOVED lines=9> */
[----:B---3--:R0:W2:Y:S04]  /*de70*/  LDG.E.U16 R0, [R20.64] ;  /* 0x0000000414007981 */ /* 0x0080a8000c1e1500 */
[----:B0-----:R-:W3:Y:S04]  /*de80*/  LDL.LU.64 R20, [R1+0x660] ;  /* 0x0006600001147983 */ /* 0x001ee80000300a00 */
[----:B--2---:R0:W-:Y:S04]  /*de90*/  STL [R1+0x1f8], R0 ;  /* 0x0001f80001007387 */ /* 0x0041e80000100800 */
[----:B0-----:R0:W2:Y:S04]  /*dea0*/  LDG.E.U16 R0, [R18.64] ;  /* 0x0000000412007981 */ /* 0x0010a8000c1e1500 */
[----:B---3--:R1:W3:Y:S04]  /*deb0*/  LDG.E.U16 R21, [R20.64] ;  /* 0x0000000414157981 */ /* 0x0082e8000c1e1500 */
        /* <DEDUP_REMOVED lines=9> */
[----:B---3--:R3:W4:Y:S04]  /*df50*/  LDG.E.U16 R15, [R14.64] ;  /* 0x000000040e0f7981 */ /* 0x008728000c1e1500 */
[----:B0-----:R-:W4:Y:S04]  /*df60*/  LDL.LU.64 R22, [R1+0x1c88] ;  /* 0x001c880001167983 */ /* 0x001f280000300a00 */
[----:B---3--:R0:W3:Y:S04]  /*df70*/  LDG.E.U16 R14, [R16.64] ;  /* 0x00000004100e7981 */ /* 0x0080e8000c1e1500 */
[----:B0-----:R0:W3:Y:S04]  /*df80*/  LDG.E.U16 R17, [R26.64] ;  /* 0x000000041a117981 */ /* 0x0010e8000c1e1500 */
[----:B------:R0:W3:Y:S04]  /*df90*/  LDG.E.U16 R16, [R4.64] ;  /* 0x0000000404107981 */ /* 0x0000e8000c1e1500 */
[----:B--2---:R4:W-:Y:S04]  /*dfa0*/  STL [R1+0x1e0], R0 ;  /* 0x0001e00001007387 */ /* 0x0049e80000100800 */
[----:B----4-:R2:W4:Y:S04]  /*dfb0*/  LDG.E.U16 R0, [R22.64] ;  /* 0x0000000416007981 */ /* 0x010528000c1e1500 */
[----:B--2---:R-:W2:Y:S04]  /*dfc0*/  LDL.LU.64 R22, [R1+0x1c80] ;  /* 0x001c800001167983 */ /* 0x004ea80000300a00 */
[----:B----4-:R2:W-:Y:S04]  /*dfd0*/  STL [R1+0x1d4], R0 ;  /* 0x0001d40001007387 */ /* 0x0105e80000100800 */
[----:B--2---:R2:W4:Y:S04]  /*dfe0*/  LDG.E.U16 R0, [R22.64] ;  /* 0x0000000416007981 */ /* 0x004528000c1e1500 */
        /* <DEDUP_REMOVED lines=18> */
[----:B--2---:R-:W1:Y:S04]  /*e110*/  LDL.LU.64 R22, [R1+0x1c48] ;  /* 0x001c480001167983 */ /* 0x004e680000300a00 */
[----:B----4-:R2:W-:Y:S04]  /*e120*/  STL [R1+0x1b0], R0 ;  /* 0x0001b00001007387 */ /* 0x0105e80000100800 */
[----:B--2---:R2:W4:Y:S04]  /*e130*/  LDG.E.U16 R0, [R18.64] ;  /* 0x0000000412007981 */ /* 0x004528000c1e1500 */
[----:B------:R-:W-:Y:S04]  /*e140*/  STL [R1+0x1a4], R15 ;  /* 0x0001a40f01007387 */ /* 0x000fe80000100800 */
[----:B---3--:R3:W-:Y:S04]  /*e150*/  STL [R1+0x1a0], R14 ;  /* 0x0001a00e01007387 */ /* 0x0087e80000100800 */
[----:B--2---:R2:W2:Y:S04]  /*e160*/  LDG.E.U16 R19, [R24.64] ;  /* 0x0000000418137981 */ /* 0x0044a8000c1e1500 */
[----:B-----5:R5:W2:Y:S04]  /*e170*/  LDG.E.U16 R18, [R12.64] ;  /* 0x000000040c127981 */ /* 0x020aa8000c1e1500 */
[----:B---3--:R3:W2:Y:S04]  /*e180*/  LDG.E.U16 R14, [R2.64] ;  /* 0x00000004020e7981 */ /* 0x0086a8000c1e1500 */
[----:B-1----:R1:W2:Y:S04]  /*e190*/  LDG.E.U16 R20, [R22.64] ;  /* 0x0000000416147981 */ /* 0x0022a8000c1e1500 */
[----:B------:R-:W2:Y:S04]  /*e1a0*/  LDG.E.U16 R15, [R28.64] ;  /* 0x000000041c0f7981 */ /* 0x000ea8000c1e1500 */
[----:B---3--:R3:W5:Y:S04]  /*e1b0*/  LDG.E.U16 R2, [R8.64] ;  /* 0x0000000408027981 */ /* 0x008768000c1e1500 */
[----:B------:R-:W5:Y:S04]  /*e1c0*/  LDG.E.U16 R3, [R6.64] ;  /* 0x0000000406037981 */ /* 0x000f68000c1e1500 */
[----:B----4-:R4:W-:Y:S04]  /*e1d0*/  STL [R1+0x19c], R0 ;  /* 0x00019c0001007387 */ /* 0x0109e80000100800 */
[----:B---3--:R-:W1:Y:S04]  /*e1e0*/  LDL.LU.64 R8, [R1+0x3f0] ;  /* 0x0003f00001087983 */ /* 0x008e680000300a00 */
[----:B----4-:R3:W4:Y:S04]  /*e1f0*/  LDG.E.U16 R0, [R10.64] ;  /* 0x000000040a007981 */ /* 0x010728000c1e1500 */
[----:B---3--:R-:W3:Y:S04]  /*e200*/  LDL.LU.64 R10, [R1+0xb18] ;  /* 0x000b1800010a7983 */ /* 0x008ee80000300a00 */
[----:B0-----:R-:W4:Y:S04]  /*e210*/  LDL.LU.64 R26, [R1+0xb10] ;  /* 0x000b1000011a7983 */ /* 0x001f280000300a00 */
[----:B--2---:R-:W2:Y:S04]  /*e220*/  LDL.LU.64 R24, [R1+0x3b8] ;  /* 0x0003b80001187983 */ /* 0x004ea80000300a00 */
[----:B-----5:R-:W5:Y:S04]  /*e230*/  LDL.LU.64 R12, [R1+0x350] ;  /* 0x00035000010c7983 */ /* 0x020f680000300a00 */
[----:B-1----:R0:W2:Y:S04]  /*e240*/  LDG.E.U16 R22, [R8.64] ;  /* 0x0000000408167981 */ /* 0x0020a8000c1e1500 */
[----:B---3--:R1:W3:Y:S04]  /*e250*/  LDG.E.U16 R23, [R10.64] ;  /* 0x000000040a177981 */ /* 0x0082e8000c1e1500 */
[----:B-----5:R5:W-:Y:S04]  /*e260*/  STL.64 [R1+0x1c40], R12 ;  /* 0x001c400c01007387 */ /* 0x020be80000100a00 */
[----:B-----5:R-:W5:Y:S04]  /*e270*/  LDL.LU.64 R12, [R1+0x378] ;  /* 0x00037800010c7983 */ /* 0x020f680000300a00 */
[----:B------:R-:W2:Y:S04]  /*e280*/  LDL.LU.64 R4, [R1+0x1f0] ;  /* 0x0001f00001047983 */ /* 0x000ea80000300a00 */
[----:B--2---:R2:W-:Y:S04]  /*e290*/  STL.64 [R1+0x1be8], R4 ;  /* 0x001be80401007387 */ /* 0x0045e80000100a00 */
[----:B--2---:R-:W2:Y:S04]  /*e2a0*/  LDL.LU.64 R4, [R1+0x208] ;  /* 0x0002080001047983 */ /* 0x004ea80000300a00 */
        /* <DEDUP_REMOVED lines=10> */
[----:B------:R-:W-:Y:S04]  /*e350*/  STL [R1+0x198], R21 ;  /* 0x0001981501007387 */ /* 0x000fe80000100800 */
[----:B--2---:R2:W-:Y:S04]  /*e360*/  STL.64 [R1+0x1c18], R4 ;  /* 0x001c180401007387 */ /* 0x0045e80000100a00 */
[----:B------:R-:W-:Y:S04]  /*e370*/  STL [R1+0x18c], R20 ;  /* 0x00018c1401007387 */ /* 0x000fe80000100800 */
        /* <DEDUP_REMOVED lines=17> */
[----:B----4-:R4:W-:Y:S04]  /*e490*/  STL [R1+0x158], R0 ;  /* 0x0001580001007387 */ /* 0x0109e80000100800 */
[----:B------:R-:W2:Y:S04]  /*e4a0*/  LDL.LU.64 R28, [R1+0x1d8] ;  /* 0x0001d800011c7983 */ /* 0x000ea80000300a00 */
[----:B------:R-:W2:Y:S04]  /*e4b0*/  LDL.LU.64 R18, [R1+0x1c0] ;  /* 0x0001c00001127983 */ /* 0x000ea80000300a00 */
[----:B----4-:R4:W2:Y:S04]  /*e4c0*/  LDG.E.U16 R0, [R26.64] ;  /* 0x000000041a007981 */ /* 0x0108a8000c1e1500 */
[----:B------:R-:W5:Y:S04]  /*e4d0*/  LDL.LU.64 R2, [R1+0x1a8] ;  /* 0x0001a80001027983 */ /* 0x000f680000300a00 */
[----:B------:R-:W5:Y:S04]  /*e4e0*/  LDL.LU.64 R6, [R1+0x190] ;  /* 0x0001900001067983 */ /* 0x000f680000300a00 */
[----:B------:R-:W5:Y:S04]  /*e4f0*/  LDL.LU.64 R16, [R1+0x178] ;  /* 0x0001780001107983 */ /* 0x000f680000300a00 */
[----:B0-----:R-:W5:Y:S04]  /*e500*/  LDL.LU.64 R8, [R1+0x160] ;  /* 0x0001600001087983 */ /* 0x001f680000300a00 */
[----:B-1----:R-:W5:Y:S04]  /*e510*/  LDL.LU.64 R10, [R1+0x148] ;  /* 0x00014800010a7983 */ /* 0x002f680000300a00 */
[----:B------:R-:W5:Y:S04]  /*e520*/  LDL.LU.64 R14, [R1+0x130] ;  /* 0x00013000010e7983 */ /* 0x000f680000300a00 */
[----:B------:R-:W5:Y:S04]  /*e530*/  LDL.LU.64 R20, [R1+0x118] ;  /* 0x0001180001147983 */ /* 0x000f680000300a00 */
[----:B---3--:R-:W-:Y:S04]  /*e540*/  STL [R1+0x150], R23 ;  /* 0x0001501701007387 */ /* 0x008fe80000100800 */
[----:B------:R0:W-:Y:S04]  /*e550*/  STL [R1+0x154], R22 ;  /* 0x0001541601007387 */ /* 0x0001e80000100800 */
[----:B0-----:R-:W3:Y:S04]  /*e560*/  LDL.LU.64 R22, [R1+0x100] ;  /* 0x0001000001167983 */ /* 0x001ee80000300a00 */
[----:B----4-:R-:W4:Y:S04]  /*e570*/  LDL.LU.64 R26, [R1+0xe8] ;  /* 0x0000e800011a7983 */ /* 0x010f280000300a00 */
[----:B--2---:R0:W-:Y:S04]  /*e580*/  STL [R1+0x144], R0 ;  /* 0x0001440001007387 */ /* 0x0041e80000100800 */
[----:B0-----:R0:W2:Y:S04]  /*e590*/  LDG.E.U16 R0, [R24.64] ;  /* 0x0000000418007981 */ /* 0x0010a8000c1e1500 */
[----:B0-----:R-:W3:Y:S04]  /*e5a0*/  LDL.LU.64 R24, [R1+0xd0] ;  /* 0x0000d00001187983 */ /* 0x001ee80000300a00 */
[----:B-----5:R0:W5:Y:S04]  /*e5b0*/  LDG.E.U16 R20, [R20.64] ;  /* 0x0000000414147981 */ /* 0x020168000c1e1500 */
[----:B----4-:R3:W4:Y:S04]  /*e5c0*/  LDG.E.U16 R27, [R26.64] ;  /* 0x000000041a1b7981 */ /* 0x010728000c1e1500 */
[----:B--2---:R1:W-:Y:S04]  /*e5d0*/  STL [R1+0x140], R0 ;  /* 0x0001400001007387 */ /* 0x0043e80000100800 */
[----:B-1----:R1:W2:Y:S04]  /*e5e0*/  LDG.E.U16 R0, [R12.64] ;  /* 0x000000040c007981 */ /* 0x0022a8000c1e1500 */
[----:B---3--:R3:W3:Y:S04]  /*e5f0*/  LDG.E.U16 R26, [R24.64] ;  /* 0x00000004181a7981 */ /* 0x0086e8000c1e1500 */
[----:B-1----:R-:W3:Y:S04]  /*e600*/  LDL.LU.64 R12, [R1+0x1c40] ;  /* 0x001c4000010c7983 */ /* 0x002ee80000300a00 */
[----:B--2---:R3:W-:Y:S04]  /*e610*/  STL [R1+0x13c], R0 ;  /* 0x00013c0001007387 */ /* 0x0047e80000100800 */
[----:B---3--:R1:W2:Y:S04]  /*e620*/  LDG.E.U16 R0, [R12.64] ;  /* 0x000000040c007981 */ /* 0x0082a8000c1e1500 */
[----:B-1----:R-:W3:Y:S04]  /*e630*/  LDL.LU.64 R12, [R1+0xb8] ;  /* 0x0000b800010c7983 */ /* 0x002ee80000300a00 */
        /* <DEDUP_REMOVED lines=38> */
[----:B-1----:R1:W2:Y:S04]  /*e8a0*/  LDG.E.U16 R0, [R28.64] ;  /* 0x000000041c007981 */ /* 0x0022a8000c1e1500 */
[----:B-1----:R-:W3:Y:S04]  /*e8b0*/  LDL.LU.64 R28, [R1+0x1bd8] ;  /* 0x001bd800011c7983 */ /* 0x002ee80000300a00 */
[----:B--2---:R1:W-:Y:S04]  /*e8c0*/  STL [R1+0xe4], R0 ;  /* 0x0000e40001007387 */ /* 0x0043e80000100800 */
[----:B-1----:R1:W2:Y:S04]  /*e8d0*/  LDG.E.U16 R0, [R18.64] ;  /* 0x0000000412007981 */ /* 0x0022a8000c1e1500 */
[----:B-1----:R-:W3:Y:S04]  /*e8e0*/  LDL.LU.64 R18, [R1+0x70] ;  /* 0x0000700001127983 */ /* 0x002ee80000300a00 */
[----:B--2---:R1:W-:Y:S04]  /*e8f0*/  STL [R1+0xe0], R0 ;  /* 0x0000e00001007387 */ /* 0x0043e80000100800 */
[----:B-1----:R1:W2:Y:S04]  /*e900*/  LDG.E.U16 R0, [R2.64] ;  /* 0x0000000402007981 */ /* 0x0022a8000c1e1500 */
[----:B---3--:R3:W3:Y:S04]  /*e910*/  LDG.E.U16 R19, [R18.64] ;  /* 0x0000000412137981 */ /* 0x0086e8000c1e1500 */
[----:B-1----:R-:W0:Y:S04]  /*e920*/  LDL.LU.64 R2, [R1+0x1bd0] ;  /* 0x001bd00001027983 */ /* 0x002e280000300a00 */
[----:B--2---:R1:W-:Y:S04]  /*e930*/  STL [R1+0xdc], R0 ;  /* 0x0000dc0001007387 */ /* 0x0043e80000100800 */
[----:B-1----:R1:W2:Y:S04]  /*e940*/  LDG.E.U16 R0, [R6.64] ;  /* 0x0000000406007981 */ /* 0x0022a8000c1e1500 */
[----:B0-----:R-:W3:Y:S04]  /*e950*/  LDG.E.U16 R21, [R2.64] ;  /* 0x0000000402157981 */ /* 0x001ee8000c1e1500 */
[----:B-1----:R-:W3:Y:S04]  /*e960*/  LDL.LU.64 R6, [R1+0x1bc8] ;  /* 0x001bc80001067983 */ /* 0x002ee80000300a00 */
[----:B--2---:R0:W-:Y:S04]  /*e970*/  STL [R1+0xd8], R0 ;  /* 0x0000d80001007387 */ /* 0x0041e80000100800 */
[----:B0-----:R0:W2:Y:S04]  /*e980*/  LDG.E.U16 R0, [R16.64] ;  /* 0x0000000410007981 */ /* 0x0010a8000c1e1500 */
        /* <DEDUP_REMOVED lines=10> */
[----:B---3--:R3:W3:Y:S04]  /*ea30*/  LDG.E.U16 R24, [R10.64] ;  /* 0x000000040a187981 */ /* 0x0086e8000c1e1500 */
[----:B0-----:R-:W1:Y:S04]  /*ea40*/  LDL.LU.64 R14, [R1+0x58] ;  /* 0x00005800010e7983 */ /* 0x001e680000300a00 */
[----:B--2---:R0:W-:Y:S04]  /*ea50*/  STL [R1+0xc0], R0 ;  /* 0x0000c00001007387 */ /* 0x0041e80000100800 */
[----:B----4-:R-:W-:Y:S04]  /*ea60*/  STL [R1+0x1ab4], R27 ;  /* 0x001ab41b01007387 */ /* 0x010fe80000100800 */
[----:B------:R2:W-:Y:S04]  /*ea70*/  STL [R1+0x1ab8], R26 ;  /* 0x001ab81a01007387 */ /* 0x0005e80000100800 */
[----:B0-----:R0:W4:Y:S04]  /*ea80*/  LDG.E.U16 R0, [R22.64] ;  /* 0x0000000416007981 */ /* 0x001128000c1e1500 */
[----:B-1----:R1:W4:Y:S04]  /*ea90*/  LDG.E.U16 R16, [R14.64] ;  /* 0x000000040e107981 */ /* 0x002328000c1e1500 */
[----:B--2---:R-:W2:Y:S04]  /*eaa0*/  LDL.LU.64 R26, [R1+0x68] ;  /* 0x00006800011a7983 */ /* 0x004ea80000300a00 */
[----:B------:R-:W4:Y:S04]  /*eab0*/  LDL.LU.64 R12, [R1+0x40] ;  /* 0x00004000010c7983 */ /* 0x000f280000300a00 */
[----:B0-----:R-:W5:Y:S04]  /*eac0*/  LDG.E.U16 R23, [R8.64] ;  /* 0x0000000408177981 */ /* 0x001f68000c1e1500 */
[----:B------:R-:W-:Y:S04]  /*ead0*/  STL [R1+0x1abc], R25 ;  /* 0x001abc1901007387 */ /* 0x000fe80000100800 */
[----:B------:R-:W5:Y:S04]  /*eae0*/  LDG.E.U16 R22, [R6.64] ;  /* 0x0000000406167981 */ /* 0x000f68000c1e1500 */
[----:B---3--:R-:W3:Y:S04]  /*eaf0*/  LDL.LU.64 R10, [R1+0x30] ;  /* 0x00003000010a7983 */ /* 0x008ee80000300a00 */
[----:B------:R0:W-:Y:S04]  /*eb00*/  STL [R1+0x1ac0], R24 ;  /* 0x001ac01801007387 */ /* 0x0001e80000100800 */
[----:B-1----:R1:W3:Y:S04]  /*eb10*/  LDG.E.U16 R15, [R28.64] ;  /* 0x000000041c0f7981 */ /* 0x0022e8000c1e1500 */
[----:B0-----:R-:W3:Y:S04]  /*eb20*/  LDL.LU.64 R24, [R1+0x78] ;  /* 0x0000780001187983 */ /* 0x001ee80000300a00 */
[----:B--2---:R-:W2:Y:S04]  /*eb30*/  LDG.E.U16 R18, [R26.64] ;  /* 0x000000041a127981 */ /* 0x004ea8000c1e1500 */
[----:B----4-:R-:W4:Y:S04]  /*eb40*/  LDG.E.U16 R13, [R12.64] ;  /* 0x000000040c0d7981 */ /* 0x010f28000c1e1500 */
[----:B-----5:R-:W-:Y:S04]  /*eb50*/  STL [R1+0x1ac4], R23 ;  /* 0x001ac41701007387 */ /* 0x020fe80000100800 */
[----:B------:R-:W-:Y:S04]  /*eb60*/  STL [R1+0x1ac8], R22 ;  /* 0x001ac81601007387 */ /* 0x000fe80000100800 */
[----:B------:R-:W-:Y:S04]  /*eb70*/  STL [R1+0x1acc], R21 ;  /* 0x001acc1501007387 */ /* 0x000fe80000100800 */
[----:B------:R0:W-:Y:S04]  /*eb80*/  STL [R1+0xb4], R20 ;  /* 0x0000b41401007387 */ /* 0x0001e80000100800 */
[----:B------:R-:W5:Y:S04]  /*eb90*/  LDL.LU.64 R8, [R1+0x20] ;  /* 0x0000200001087983 */ /* 0x000f680000300a00 */
[----:B---3--:R3:W2:Y:S04]  /*eba0*/  LDG.E.U16 R11, [R10.64] ;  /* 0x000000040a0b7981 */ /* 0x0086a8000c1e1500 */
[----:B0-----:R-:W2:Y:S04]  /*ebb0*/  LDG.E.U16 R20, [R24.64] ;  /* 0x0000000418147981 */ /* 0x001ea8000c1e1500 */
[----:B-----5:R0:W5:Y:S04]  /*ebc0*/  LDG.E.U16 R9, [R8.64] ;  /* 0x0000000408097981 */ /* 0x020168000c1e1500 */
[----:B--2---:R-:W-:Y:S04]  /*ebd0*/  STL [R1+0x1ad0], R20 ;  /* 0x001ad01401007387 */ /* 0x004fe80000100800 */
[----:B------:R-:W-:Y:S04]  /*ebe0*/  STL [R1+0x1ad4], R19 ;  /* 0x001ad41301007387 */ /* 0x000fe80000100800 */
[----:B------:R-:W2:Y:S04]  /*ebf0*/  LDL.LU.64 R6, [R1+0x10] ;  /* 0x0000100001067983 */ /* 0x000ea80000300a00 */
[----:B------:R1:W-:Y:S04]  /*ec00*/  STL [R1+0x1ad8], R18 ;  /* 0x001ad81201007387 */ /* 0x0003e80000100800 */
[----:B------:R-:W3:Y:S04]  /*ec10*/  LDL.LU.64 R2, [R1] ;  /* 0x0000000001027983 */ /* 0x000ee80000300a00 */
[----:B0-----:R0:W4:Y:S04]  /*ec20*/  LDG.E.U16 R8, [R4.64] ;  /* 0x0000000404087981 */ /* 0x001128000c1e1500 */
[----:B-1----:R-:W4:Y:S04]  /*ec30*/  LDL.LU.64 R18, [R1+0xa48] ;  /* 0x000a480001127983 */ /* 0x002f280000300a00 */
[----:B------:R-:W-:Y:S04]  /*ec40*/  STL [R1+0x1adc], R17 ;  /* 0x001adc1101007387 */ /* 0x000fe80000100800 */
[----:B------:R-:W-:Y:S04]  /*ec50*/  STL [R1+0xb0], R0 ;  /* 0x0000b00001007387 */ /* 0x000fe80000100800 */
[----:B------:R-:W5:Y:S04]  /*ec60*/  LDL.LU.64 R20, [R1+0x968] ;  /* 0x0009680001147983 */ /* 0x000f680000300a00 */
[----:B------:R1:W-:Y:S04]  /*ec70*/  STL [R1+0x1ae0], R16 ;  /* 0x001ae01001007387 */ /* 0x0003e80000100800 */
[----:B-1----:R-:W5:Y:S04]  /*ec80*/  LDL.LU.64 R16, [R1+0x500] ;  /* 0x0005000001107983 */ /* 0x002f680000300a00 */
[----:B------:R-:W5:Y:S04]  /*ec90*/  LDL.LU.64 R22, [R1+0x7e0] ;  /* 0x0007e00001167983 */ /* 0x000f680000300a00 */
[----:B------:R-:W5:Y:S04]  /*eca0*/  LDL.LU.64 R24, [R1+0x960] ;  /* 0x0009600001187983 */ /* 0x000f680000300a00 */
[----:B------:R-:W5:Y:S04]  /*ecb0*/  LDL.LU.64 R28, [R1+0x7d8] ;  /* 0x0007d800011c7983 */ /* 0x000f680000300a00 */
[----:B------:R-:W5:Y:S04]  /*ecc0*/  LDL.LU.64 R26, [R1+0x4c8] ;  /* 0x0004c800011a7983 */ /* 0x000f680000300a00 */
[----:B------:R1:W-:Y:S04]  /*ecd0*/  STL [R1+0x1ae4], R15 ;  /* 0x001ae40f01007387 */ /* 0x0003e80000100800 */
[----:B-1----:R-:W5:Y:S04]  /*ece0*/  LDL.LU.64 R14, [R1+0x48] ;  /* 0x00004800010e7983 */ /* 0x002f680000300a00 */
[----:B--2---:R1:W2:Y:S04]  /*ecf0*/  LDG.E.U16 R7, [R6.64] ;  /* 0x0000000406077981 */ /* 0x0042a8000c1e1500 */
[----:B---3--:R4:W3:Y:S04]  /*ed00*/  LDG.E.U16 R3, [R2.64] ;  /* 0x0000000402037981 */ /* 0x0088e8000c1e1500 */
[----:B----4-:R-:W4:Y:S04]  /*ed10*/  LDG.E.U16 R2, [R18.64] ;  /* 0x0000000412027981 */ /* 0x010f28000c1e1500 */
[----:B-----5:R-:W5:Y:S04]  /*ed20*/  LDG.E.U16 R14, [R14.64] ;  /* 0x000000040e0e7981 */ /* 0x020f68000c1e1500 */
[----:B-----5:R5:W-:Y:S04]  /*ed30*/  STL [R1+0x1ae8], R14 ;  /* 0x001ae80e01007387 */ /* 0x020be80000100800 */
[----:B-----5:R-:W1:Y:S04]  /*ed40*/  LDL.LU.64 R14, [R1+0x8] ;  /* 0x00000800010e7983 */ /* 0x020e680000300a00 */
[----:B------:R5:W-:Y:S04]  /*ed50*/  STL [R1+0x1aec], R13 ;  /* 0x001aec0d01007387 */ /* 0x000be80000100800 */
[----:B-----5:R-:W5:Y:S04]  /*ed60*/  LDL.LU.64 R12, [R1+0x38] ;  /* 0x00003800010c7983 */ /* 0x020f680000300a00 */
[----:B-1----:R-:W2:Y:S04]  /*ed70*/  LDG.E.U16 R6, [R14.64] ;  /* 0x000000040e067981 */ /* 0x002ea8000c1e1500 */
[----:B-----5:R-:W5:Y:S04]  /*ed80*/  LDG.E.U16 R12, [R12.64] ;  /* 0x000000040c0c7981 */ /* 0x020f68000c1e1500 */
[----:B-----5:R1:W-:Y:S04]  /*ed90*/  STL [R1+0x1af0], R12 ;  /* 0x001af00c01007387 */ /* 0x0203e80000100800 */
[----:B-1----:R-:W5:Y:S04]  /*eda0*/  LDL.LU.64 R12, [R1+0x28] ;  /* 0x00002800010c7983 */ /* 0x002f680000300a00 */
[----:B-----5:R-:W5:Y:S04]  /*edb0*/  LDG.E.U16 R10, [R12.64] ;  /* 0x000000040c0a7981 */ /* 0x020f68000c1e1500 */
[----:B------:R-:W-:Y:S04]  /*edc0*/  STL [R1+0x1af4], R11 ;  /* 0x001af40b01007387 */ /* 0x000fe80000100800 */
[----:B-----5:R-:W-:Y:S04]  /*edd0*/  STL [R1+0x1af8], R10 ;  /* 0x001af80a01007387 */ /* 0x020fe80000100800 */
[----:B------:R-:W-:Y:S04]  /*ede0*/  STL [R1+0x1afc], R9 ;  /* 0x001afc0901007387 */ /* 0x000fe80000100800 */
[----:B0-----:R-:W5:Y:S04]  /*edf0*/  LDL.LU.64 R4, [R1+0x1bb0] ;  /* 0x001bb00001047983 */ /* 0x001f680000300a00 */
[----:B------:R0:W-:Y:S04]  /*ee00*/  STL [R1+0x1b00], R8 ;  /* 0x001b000801007387 */ /* 0x0001e80000100800 */
[----:B-----5:R1:W5:Y:S04]  /*ee10*/  LDG.E.U16 R0, [R4.64] ;  /* 0x0000000404007981 */ /* 0x020368000c1e1500 */
[----:B--2---:R-:W-:Y:S04]  /*ee20*/  STL [R1+0x1b04], R7 ;  /* 0x001b040701007387 */ /* 0x004fe80000100800 */
[----:B------:R-:W-:Y:S04]  /*ee30*/  STL [R1+0x1b08], R6 ;  /* 0x001b080601007387 */ /* 0x000fe80000100800 */
[----:B---3--:R2:W-:Y:S04]  /*ee40*/  STL [R1+0x1b0c], R3 ;  /* 0x001b0c0301007387 */ /* 0x0085e80000100800 */
[----:B----4-:R3:W-:Y:S04]  /*ee50*/  STL [R1+0x1ab0], R2 ;  /* 0x001ab00201007387 */ /* 0x0107e80000100800 */
[----:B-1----:R-:W4:Y:S04]  /*ee60*/  LDL.LU.64 R4, [R1+0x1ba8] ;  /* 0x001ba80001047983 */ /* 0x002f280000300a00 */
[----:B0-----:R0:W4:Y:S04]  /*ee70*/  LDG.E.U16 R8, [R16.64] ;  /* 0x0000000410087981 */ /* 0x001128000c1e1500 */
[----:B--2---:R1:W2:Y:S04]  /*ee80*/  LDG.E.U16 R3, [R24.64] ;  /* 0x0000000418037981 */ /* 0x0042a8000c1e1500 */
[----:B------:R-:W2:Y:S04]  /*ee90*/  LDG.E.U16 R7, [R20.64] ;  /* 0x0000000414077981 */ /* 0x000ea8000c1e1500 */
[----:B---3--:R3:W2:Y:S04]  /*eea0*/  LDG.E.U16 R2, [R26.64] ;  /* 0x000000041a027981 */ /* 0x0086a8000c1e1500 */
[----:B------:R0:W2:Y:S04]  /*eeb0*/  LDG.E.U16 R6, [R22.64] ;  /* 0x0000000416067981 */ /* 0x0000a8000c1e1500 */
[----:B-----5:R5:W-:Y:S04]  /*eec0*/  STL [R1+0x1b10], R0 ;  /* 0x001b100001007387 */ /* 0x020be80000100800 */
[----:B-----5:R5:W2:Y:S04]  /*eed0*/  LDG.E.U16 R0, [R28.64] ;  /* 0x000000041c007981 */ /* 0x020aa8000c1e1500 */
[----:B-----5:R-:W5:Y:S04]  /*eee0*/  LDL.LU.64 R28, [R1+0xae8] ;  /* 0x000ae800011c7983 */ /* 0x020f680000300a00 */
[----:B0-----:R-:W2:Y:S04]  /*eef0*/  LDL.LU.64 R16, [R1+0x490] ;  /* 0x0004900001107983 */ /* 0x001ea80000300a00 */
[----:B----4-:R0:W4:Y:S04]  /*ef00*/  LDG.E.U16 R15, [R4.64] ;  /* 0x00000004040f7981 */ /* 0x010128000c1e1500 */
[----:B--2---:R2:W-:Y:S04]  /*ef10*/  STL.64 [R1+0x1b98], R16 ;  /* 0x001b981001007387 */ /* 0x0045e80000100a00 */
[----:B--2---:R-:W2:Y:S04]  /*ef20*/  LDL.LU.64 R16, [R1+0xa40] ;  /* 0x000a400001107983 */ /* 0x004ea80000300a00 */
[----:B--2---:R2:W-:Y:S04]  /*ef30*/  STL.64 [R1+0x1ba0], R16 ;  /* 0x001ba01001007387 */ /* 0x0045e80000100a00 */
[----:B--2---:R-:W2:Y:S04]  /*ef40*/  LDL.LU.64 R16, [R1+0xab0] ;  /* 0x000ab00001107983 */ /* 0x004ea80000300a00 */
        /* <DEDUP_REMOVED lines=13> */
[----:B------:R-:W2:Y:S04]  /*f020*/  LDL.LU.64 R18, [R1+0x420] ;  /* 0x0004200001127983 */ /* 0x000ea80000300a00 */
[----:B------:R-:W-:Y:S04]  /*f030*/  STL [R1+0x500], R8 ;  /* 0x0005000801007387 */ /* 0x000fe80000100800 */
[----:B--2---:R1:W-:Y:S04]  /*f040*/  STL.64 [R1+0x1b60], R18 ;  /* 0x001b601201007387 */ /* 0x0043e80000100a00 */
[----:B-1----:R-:W2:Y:S04]  /*f050*/  LDL.LU.64 R18, [R1+0x930] ;  /* 0x0009300001127983 */ /* 0x002ea80000300a00 */
[----:B---3--:R-:W3:Y:S04]  /*f060*/  LDL.LU.64 R26, [R1+0xa20] ;  /* 0x000a2000011a7983 */ /* 0x008ee80000300a00 */
[----:B------:R-:W-:Y:S04]  /*f070*/  STL [R1+0x4e4], R7 ;  /* 0x0004e40701007387 */ /* 0x000fe80000100800 */
[----:B------:R-:W2:Y:S04]  /*f080*/  LDL.LU.64 R22, [R1+0x928] ;  /* 0x0009280001167983 */ /* 0x000ea80000300a00 */
[----:B------:R-:W2:Y:S04]  /*f090*/  LDL.LU.64 R20, [R1+0x758] ;  /* 0x0007580001147983 */ /* 0x000ea80000300a00 */
[----:B--2---:R1:W-:Y:S04]  /*f0a0*/  STL.64 [R1+0x1b50], R20 ;  /* 0x001b501401007387 */ /* 0x0043e80000100a00 */
[----:B------:R-:W-:Y:S04]  /*f0b0*/  STL [R1+0x4dc], R6 ;  /* 0x0004dc0601007387 */ /* 0x000fe80000100800 */
[----:B-1----:R-:W2:Y:S04]  /*f0c0*/  LDL.LU.64 R20, [R1+0x920] ;  /* 0x0009200001147983 */ /* 0x002ea80000300a00 */
[----:B------:R-:W-:Y:S04]  /*f0d0*/  STL [R1+0x4e0], R3 ;  /* 0x0004e00301007387 */ /* 0x000fe80000100800 */
[----:B--2---:R1:W-:Y:S04]  /*f0e0*/  STL.64 [R1+0x1b58], R20 ;  /* 0x001b581401007387 */ /* 0x0043e80000100a00 */
[----:B------:R5:W-:Y:S04]  /*f0f0*/  STL [R1+0x4d8], R0 ;  /* 0x0004d80001007387 */ /* 0x000be80000100800 */
[----:B-1----:R-:W2:Y:S04]  /*f100*/  LDL.LU.64 R20, [R1+0x768] ;  /* 0x0007680001147983 */ /* 0x002ea80000300a00 */
[----:B-----5:R1:W5:Y:S04]  /*f110*/  LDG.E.U16 R0, [R28.64] ;  /* 0x000000041c007981 */ /* 0x020368000c1e1500 */
[----:B------:R1:W-:Y:S04]  /*f120*/  STL [R1+0x4cc], R2 ;  /* 0x0004cc0201007387 */ /* 0x0003e80000100800 */
[----:B0-----:R-:W2:Y:S04]  /*f130*/  LDL.LU.64 R4, [R1+0x3e0] ;  /* 0x0003e00001047983 */ /* 0x001ea80000300a00 */
[----:B-1----:R-:W3:Y:S04]  /*f140*/  LDL.LU.64 R2, [R1+0x728] ;  /* 0x0007280001027983 */ /* 0x002ee80000300a00 */
[----:B------:R-:W3:Y:S04]  /*f150*/  LDL.LU.64 R6, [R1+0x6f0] ;  /* 0x0006f00001067983 */ /* 0x000ee80000300a00 */
[----:B------:R-:W3:Y:S04]  /*f160*/  LDL.LU.64 R8, [R1+0x6b8] ;  /* 0x0006b80001087983 */ /* 0x000ee80000300a00 */
[----:B------:R-:W3:Y:S04]  /*f170*/  LDL.LU.64 R10, [R1+0x680] ;  /* 0x00068000010a7983 */ /* 0x000ee80000300a00 */
[----:B------:R-:W3:Y:S04]  /*f180*/  LDL.LU.64 R12, [R1+0x648] ;  /* 0x00064800010c7983 */ /* 0x000ee80000300a00 */
[----:B----4-:R0:W-:Y:S04]  /*f190*/  STL [R1+0x4c8], R15 ;  /* 0x0004c80f01007387 */ /* 0x0101e80000100800 */
[----:B0-----:R-:W4:Y:S04]  /*f1a0*/  LDL.LU.64 R14, [R1+0x610] ;  /* 0x00061000010e7983 */ /* 0x001f280000300a00 */
[----:B------:R-:W4:Y:S04]  /*f1b0*/  LDL.LU.64 R28, [R1+0x5d8] ;  /* 0x0005d800011c7983 */ /* 0x000f280000300a00 */
[----:B-----5:R0:W-:Y:S04]  /*f1c0*/  STL [R1+0x4ac], R0 ;  /* 0x0004ac0001007387 */ /* 0x0201e80000100800 */
[----:B--2---:R-:W2:Y:S04]  /*f1d0*/  LDG.E.U16 R5, [R4.64] ;  /* 0x0000000404057981 */ /* 0x004ea8000c1e1500 */
[----:B0-----:R0:W5:Y:S04]  /*f1e0*/  LDG.E.U16 R0, [R16.64] ;  /* 0x0000000410007981 */ /* 0x001168000c1e1500 */
[----:B---3--:R-:W3:Y:S04]  /*f1f0*/  LDG.E.U16 R3, [R2.64] ;  /* 0x0000000402037981 */ /* 0x008ee8000c1e1500 */
[----:B------:R-:W2:Y:S04]  /*f200*/  LDG.E.U16 R7, [R6.64] ;  /* 0x0000000406077981 */ /* 0x000ea8000c1e1500 */
[----:B0-----:R-:W2:Y:S04]  /*f210*/  LDL.LU.64 R16, [R1+0x1ba0] ;  /* 0x001ba00001107983 */ /* 0x001ea80000300a00 */
[----:B------:R-:W3:Y:S04]  /*f220*/  LDG.E.U16 R9, [R8.64] ;  /* 0x0000000408097981 */ /* 0x000ee8000c1e1500 */
[----:B------:R-:W3:Y:S04]  /*f230*/  LDG.E.U16 R11, [R10.64] ;  /* 0x000000040a0b7981 */ /* 0x000ee8000c1e1500 */
[----:B------:R0:W3:Y:S04]  /*f240*/  LDG.E.U16 R13, [R12.64] ;  /* 0x000000040c0d7981 */ /* 0x0000e8000c1e1500 */
[----:B-----5:R2:W-:Y:S04]  /*f250*/  STL [R1+0x4a8], R0 ;  /* 0x0004a80001007387 */ /* 0x0205e80000100800 */
[----:B--2---:R1:W2:Y:S04]  /*f260*/  LDG.E.U16 R0, [R16.64] ;  /* 0x0000000410007981 */ /* 0x0042a8000c1e1500 */
[----:B-1----:R-:W5:Y:S04]  /*f270*/  LDL.LU.64 R16, [R1+0x1b98] ;  /* 0x001b980001107983 */ /* 0x002f680000300a00 */
        /* <DEDUP_REMOVED lines=26> */
[----:B-1----:R-:W2:Y:S04]  /*f420*/  LDL.LU.64 R18, [R1+0x1b60] ;  /* 0x001b600001127983 */ /* 0x002ea80000300a00 */
[----:B--2---:R1:W2:Y:S04]  /*f430*/  LDG.E.U16 R18, [R18.64] ;  /* 0x0000000412127981 */ /* 0x0042a8000c1e1500 */
[----:B-1----:R1:W2:Y:S04]  /*f440*/  LDG.E.U16 R19, [R26.64] ;  /* 0x000000041a137981 */ /* 0x0022a8000c1e1500 */
[----:B-1----:R-:W3:Y:S04]  /*f450*/  LDL.LU.64 R26, [R1+0x530] ;  /* 0x00053000011a7983 */ /* 0x002ee80000300a00 */
[----:B------:R1:W-:Y:S04]  /*f460*/  STL [R1+0x458], R0 ;  /* 0x0004580001007387 */ /* 0x0003e80000100800 */
[----:B-1----:R1:W3:Y:S04]  /*f470*/  LDG.E.U16 R0, [R22.64] ;  /* 0x0000000416007981 */ /* 0x0022e8000c1e1500 */
[----:B--2---:R-:W-:Y:S04]  /*f480*/  STL [R1+0x43c], R19 ;  /* 0x00043c1301007387 */ /* 0x004fe80000100800 */
[----:B------:R2:W-:Y:S04]  /*f490*/  STL [R1+0x438], R18 ;  /* 0x0004381201007387 */ /* 0x0005e80000100800 */
[----:B--2---:R-:W2:Y:S04]  /*f4a0*/  LDL.LU.64 R18, [R1+0x4f8] ;  /* 0x0004f80001127983 */ /* 0x004ea80000300a00 */
[----:B-1----:R-:W2:Y:S04]  /*f4b0*/  LDL.LU.64 R22, [R1+0x4c0] ;  /* 0x0004c00001167983 */ /* 0x002ea80000300a00 */
[----:B---3--:R1:W-:Y:S04]  /*f4c0*/  STL [R1+0x434], R0 ;  /* 0x0004340001007387 */ /* 0x0083e80000100800 */
[----:B-1----:R1:W3:Y:S04]  /*f4d0*/  LDG.E.U16 R0, [R20.64] ;  /* 0x0000000414007981 */ /* 0x0022e8000c1e1500 */
[----:B-1----:R-:W2:Y:S04]  /*f4e0*/  LDL.LU.64 R20, [R1+0x1b58] ;  /* 0x001b580001147983 */ /* 0x002ea80000300a00 */
[----:B---3--:R2:W-:Y:S04]  /*f4f0*/  STL [R1+0x424], R0 ;  /* 0x0004240001007387 */ /* 0x0085e80000100800 */
[----:B--2---:R1:W2:Y:S04]  /*f500*/  LDG.E.U16 R0, [R20.64] ;  /* 0x0000000414007981 */ /* 0x0042a8000c1e1500 */
[----:B-1----:R-:W3:Y:S04]  /*f510*/  LDL.LU.64 R20, [R1+0x1b50] ;  /* 0x001b500001147983 */ /* 0x002ee80000300a00 */
[----:B--2---:R3:W-:Y:S04]  /*f520*/  STL [R1+0x430], R0 ;  /* 0x0004300001007387 */ /* 0x0047e80000100800 */
[----:B---3--:R1:W2:Y:S04]  /*f530*/  LDG.E.U16 R0, [R20.64] ;  /* 0x0000000414007981 */ /* 0x0082a8000c1e1500 */
[----:B-1----:R-:W3:Y:S04]  /*f540*/  LDL.LU.64 R20, [R1+0x488] ;  /* 0x0004880001147983 */ /* 0x002ee80000300a00 */
[----:B--2---:R4:W-:Y:S04]  /*f550*/  STL [R1+0x420], R0 ;  /* 0x0004200001007387 */ /* 0x0049e80000100800 */
[----:B----4-:R1:W2:Y:S04]  /*f560*/  LDG.E.U16 R0, [R14.64] ;  /* 0x000000040e007981 */ /* 0x0102a8000c1e1500 */
[----:B-1----:R1:W4:Y:S04]  /*f570*/  LDG.E.U16 R14, [R28.64] ;  /* 0x000000041c0e7981 */ /* 0x002328000c1e1500 */
[----:B-----5:R5:W2:Y:S04]  /*f580*/  LDG.E.U16 R15, [R16.64] ;  /* 0x00000004100f7981 */ /* 0x020aa8000c1e1500 */
[----:B-1----:R-:W2:Y:S04]  /*f590*/  LDL.LU.64 R28, [R1+0x410] ;  /* 0x00041000011c7983 */ /* 0x002ea80000300a00 */
[----:B-----5:R1:W5:Y:S04]  /*f5a0*/  LDG.E.U16 R16, [R24.64] ;  /* 0x0000000418107981 */ /* 0x020368000c1e1500 */
[----:B------:R0:W3:Y:S04]  /*f5b0*/  LDG.E.U16 R17, [R26.64] ;  /* 0x000000041a117981 */ /* 0x0000e8000c1e1500 */
[----:B-1----:R1:W3:Y:S04]  /*f5c0*/  LDG.E.U16 R24, [R18.64] ;  /* 0x0000000412187981 */ /* 0x0022e8000c1e1500 */
[----:B0-----:R0:W3:Y:S04]  /*f5d0*/  LDG.E.U16 R27, [R22.64] ;  /* 0x00000004161b7981 */ /* 0x0010e8000c1e1500 */
[----:B--2---:R2:W-:Y:S04]  /*f5e0*/  STL.64 [R1+0x1b48], R28 ;  /* 0x001b481c01007387 */ /* 0x0045e80000100a00 */
[----:B--2---:R-:W2:Y:S04]  /*f5f0*/  LDL.LU.64 R28, [R1+0x450] ;  /* 0x00045000011c7983 */ /* 0x004ea80000300a00 */
[----:B------:R0:W-:Y:S04]  /*f600*/  STL [R1+0x3fc], R5 ;  /* 0x0003fc0501007387 */ /* 0x0001e80000100800 */
[----:B0-----:R-:W2:Y:S04]  /*f610*/  LDL.LU.64 R4, [R1+0x90] ;  /* 0x0000900001047983 */ /* 0x001ea80000300a00 */
[----:B--2---:R0:W-:Y:S04]  /*f620*/  STL.64 [R1+0x1b30], R4 ;  /* 0x001b300401007387 */ /* 0x0041e80000100a00 */
[----:B0-----:R-:W2:Y:S04]  /*f630*/  LDL.LU.64 R4, [R1+0xa0] ;  /* 0x0000a00001047983 */ /* 0x001ea80000300a00 */
[----:B--2---:R0:W-:Y:S04]  /*f640*/  STL.64 [R1+0x1b38], R4 ;  /* 0x001b380401007387 */ /* 0x0041e80000100a00 */
[----:B0-----:R-:W2:Y:S04]  /*f650*/  LDL.LU.64 R4, [R1+0xa8] ;  /* 0x0000a80001047983 */ /* 0x001ea80000300a00 */
[----:B------:R0:W-:Y:S04]  /*f660*/  STL [R1+0x3f8], R3 ;  /* 0x0003f80301007387 */ /* 0x0001e80000100800 */
[----:B0-----:R-:W2:Y:S04]  /*f670*/  LDL.LU.64 R2, [R1+0x88] ;  /* 0x0000880001027983 */ /* 0x001ea80000300a00 */
[----:B------:R0:W-:Y:S04]  /*f680*/  STL [R1+0x3f4], R7 ;  /* 0x0003f40701007387 */ /* 0x0001e80000100800 */
[----:B0-----:R-:W2:Y:S04]  /*f690*/  LDL.LU.64 R6, [R1+0x80] ;  /* 0x0000800001067983 */ /* 0x001ea80000300a00 */
[----:B------:R0:W-:Y:S04]  /*f6a0*/  STL [R1+0x3f0], R9 ;  /* 0x0003f00901007387 */ /* 0x0001e80000100800 */
[----:B0-----:R-:W2:Y:S04]  /*f6b0*/  LDL.LU.64 R8, [R1+0x7a0] ;  /* 0x0007a00001087983 */ /* 0x001ea80000300a00 */
[----:B------:R0:W-:Y:S04]  /*f6c0*/  STL [R1+0x3e4], R11 ;  /* 0x0003e40b01007387 */ /* 0x0001e80000100800 */
[----:B0-----:R-:W2:Y:S04]  /*f6d0*/  LDL.LU.64 R10, [R1+0x760] ;  /* 0x00076000010a7983 */ /* 0x001ea80000300a00 */
[----:B------:R-:W2:Y:S04]  /*f6e0*/  LDL.LU R25, [R1+0xfb4] ;  /* 0x000fb40001197983 */ /* 0x000ea80000300800 */
[----:B------:R-:W2:Y:S04]  /*f6f0*/  LDL.LU R26, [R1+0xfb0] ;  /* 0x000fb000011a7983 */ /* 0x000ea80000300800 */
[----:B------:R-:W2:Y:S04]  /*f700*/  LDL R12, [R1+0xfac] ;  /* 0x000fac00010c7983 */ /* 0x000ea80000100800 */
[----:B------:R0:W-:Y:S04]  /*f710*/  STL [R1+0x3e0], R13 ;  /* 0x0003e00d01007387 */ /* 0x0001e80000100800 */
[----:B------:R-:W2:Y:S04]  /*f720*/  LDL R22, [R1+0xfa0] ;  /* 0x000fa00001167983 */ /* 0x000ea80000100800 */
[----:B0-----:R-:W2:Y:S04]  /*f730*/  LDL R13, [R1+0xfa8] ;  /* 0x000fa800010d7983 */ /* 0x001ea80000100800 */
[----:B------:R3:W-:Y:S04]  /*f740*/  STL [R1+0x3cc], R0 ;  /* 0x0003cc0001007387 */ /* 0x0007e80000100800 */
[----:B----4-:R0:W-:Y:S04]  /*f750*/  STL [R1+0x3c8], R14 ;  /* 0x0003c80e01007387 */ /* 0x0101e80000100800 */
[----:B---3--:R3:W4:Y:S04]  /*f760*/  LDG.E.U16 R0, [R20.64] ;  /* 0x0000000414007981 */ /* 0x008728000c1e1500 */
[----:B0-----:R-:W4:Y:S04]  /*f770*/  LDL.LU R14, [R1+0xae4] ;  /* 0x000ae400010e7983 */ /* 0x001f280000300800 */
[----:B------:R0:W-:Y:S04]  /*f780*/  STL [R1+0x3c4], R15 ;  /* 0x0003c40f01007387 */ /* 0x0001e80000100800 */
[----:B0-----:R-:W4:Y:S04]  /*f790*/  LDL.LU R15, [R1+0xae0] ;  /* 0x000ae000010f7983 */ /* 0x001f280000300800 */
[----:B-----5:R0:W-:Y:S04]  /*f7a0*/  STL [R1+0x3c0], R16 ;  /* 0x0003c01001007387 */ /* 0x0201e80000100800 */
[----:B0-----:R-:W5:Y:S04]  /*f7b0*/  LDL.LU R16, [R1+0xa28] ;  /* 0x000a280001107983 */ /* 0x001f680000300800 */
[----:B------:R0:W-:Y:S04]  /*f7c0*/  STL [R1+0x3bc], R17 ;  /* 0x0003bc1101007387 */ /* 0x0001e80000100800 */
[----:B0-----:R-:W4:Y:S04]  /*f7d0*/  LDL.LU R17, [R1+0xa14] ;  /* 0x000a140001117983 */ /* 0x001f280000300800 */
[----:B-1----:R-:W4:Y:S04]  /*f7e0*/  LDL.LU R18, [R1+0xa10] ;  /* 0x000a100001127983 */ /* 0x002f280000300800 */
[----:B------:R-:W4:Y:S04]  /*f7f0*/  LDL.LU R19, [R1+0xa08] ;  /* 0x000a080001137983 */ /* 0x000f280000300800 */
[----:B---3--:R-:W3:Y:S04]  /*f800*/  LDL.LU R20, [R1+0x9f8] ;  /* 0x0009f80001147983 */ /* 0x008ee80000300800 */
[----:B------:R-:W3:Y:S04]  /*f810*/  LDL.LU R23, [R1+0x91c] ;  /* 0x00091c0001177983 */ /* 0x000ee80000300800 */
[----:B------:R0:W-:Y:S04]  /*f820*/  STL [R1+0x3b8], R24 ;  /* 0x0003b81801007387 */ /* 0x0001e80000100800 */
[----:B0-----:R-:W3:Y:S04]  /*f830*/  LDL.LU R24, [R1+0x918] ;  /* 0x0009180001187983 */ /* 0x001ee80000300800 */
[----:B------:R0:W-:Y:S04]  /*f840*/  STL [R1+0x38c], R27 ;  /* 0x00038c1b01007387 */ /* 0x0001e80000100800 */
[----:B0-----:R0:W3:Y:S04]  /*f850*/  LDG.E.U16 R27, [R28.64] ;  /* 0x000000041c1b7981 */ /* 0x0010e8000c1e1500 */
[----:B0-----:R-:W3:Y:S04]  /*f860*/  LDL.LU.64 R28, [R1+0x1b48] ;  /* 0x001b4800011c7983 */ /* 0x001ee80000300a00 */
[----:B--2---:R0:W2:Y:S04]  /*f870*/  LDG.E.U16 R3, [R2.64] ;  /* 0x0000000402037981 */ /* 0x0040a8000c1e1500 */
[----:B------:R1:W2:Y:S04]  /*f880*/  LDG.E.U16 R7, [R6.64] ;  /* 0x0000000406077981 */ /* 0x0002a8000c1e1500 */
[----:B---3--:R3:W2:Y:S04]  /*f890*/  LDG.E.U16 R21, [R28.64] ;  /* 0x000000041c157981 */ /* 0x0086a8000c1e1500 */
[----:B---3--:R-:W3:Y:S04]  /*f8a0*/  LDL.LU.64 R28, [R1+0x1b40] ;  /* 0x001b4000011c7983 */ /* 0x008ee80000300a00 */
[----:B----4-:R3:W-:Y:S04]  /*f8b0*/  STL [R1+0x388], R0 ;  /* 0x0003880001007387 */ /* 0x0107e80000100800 */
[----:B---3--:R3:W4:Y:S04]  /*f8c0*/  LDG.E.U16 R0, [R28.64] ;  /* 0x000000041c007981 */ /* 0x008728000c1e1500 */
[----:B---3--:R-:W3:Y:S04]  /*f8d0*/  LDL.LU.64 R28, [R1+0x98] ;  /* 0x00009800011c7983 */ /* 0x008ee80000300a00 */
[----:B------:R-:W-:Y:S04]  /*f8e0*/  STL [R1+0x384], R27 ;  /* 0x0003841b01007387 */ /* 0x000fe80000100800 */
[----:B--2---:R2:W-:Y:S04]  /*f8f0*/  STL [R1+0x380], R21 ;  /* 0x0003801501007387 */ /* 0x0045e80000100800 */
[----:B--2---:R2:W3:Y:S04]  /*f900*/  LDG.E.U16 R21, [R4.64] ;  /* 0x0000000404157981 */ /* 0x0044e8000c1e1500 */
[----:B--2---:R-:W2:Y:S04]  /*f910*/  LDL.LU.64 R4, [R1+0x1b38] ;  /* 0x001b380001047983 */ /* 0x004ea80000300a00 */
[----:B----4-:R2:W-:Y:S04]  /*f920*/  STL [R1+0x37c], R0 ;  /* 0x00037c0001007387 */ /* 0x0105e80000100800 */
[----:B--2---:R2:W4:Y:S04]  /*f930*/  LDG.E.U16 R0, [R4.64] ;  /* 0x0000000404007981 */ /* 0x004528000c1e1500 */
[----:B--2---:R-:W2:Y:S04]  /*f940*/  LDL.LU.64 R4, [R1+0x1b30] ;  /* 0x001b300001047983 */ /* 0x004ea80000300a00 */
[----:B------:R-:W0:Y:S04]  /*f950*/  S2R R27, SR_TID.X ;  /* 0x00000000001b7919 */ /* 0x000e280000002100 */
[----:B---3--:R3:W-:Y:S04]  /*f960*/  STL [R1+0x378], R21 ;  /* 0x0003781501007387 */ /* 0x0087e80000100800 */
[----:B---3--:R3:W5:Y:S01]  /*f970*/  LDG.E.U16 R21, [R28.64] ;  /* 0x000000041c157981 */ /* 0x008762000c1e1500 */
[----:B0-----:R-:W-:-:S03]  /*f980*/  LOP3.LUT R27, R27, 0x7f, RZ, 0xc0, !PT ;  /* 0x0000007f1b1b7812 */ /* 0x001fc600078ec0ff */
[----:B---3--:R0:W3:Y:S02]  /*f990*/  LDG.E.U16 R29, [R8.64] ;  /* 0x00000004081d7981 */ /* 0x0080e4000c1e1500 */
[----:B------:R-:W-:Y:S02]  /*f9a0*/  IMAD.SHL.U32 R2, R27, 0x2, RZ ;  /* 0x000000021b027824 */ /* 0x000fe400078e00ff */
[----:B------:R0:W3:Y:S04]  /*f9b0*/  LDG.E.U16 R28, [R10.64] ;  /* 0x000000040a1c7981 */ /* 0x0000e8000c1e1500 */
[----:B------:R0:W-:Y:S04]  /*f9c0*/  STS.U16 [R2], R25 ;  /* 0x0000001902007388 */ /* 0x0001e80000000400 */
[----:B----4-:R2:W-:Y:S04]  /*f9d0*/  STL [R1+0x364], R0 ;  /* 0x0003640001007387 */ /* 0x0105e80000100800 */
[----:B------:R-:W4:Y:S04]  /*f9e0*/  LDL.LU R27, [R1+0x908] ;  /* 0x00090800011b7983 */ /* 0x000f280000300800 */
[----:B0-----:R-:W3:Y:S04]  /*f9f0*/  LDL.LU R25, [R1+0x8f8] ;  /* 0x0008f80001197983 */ /* 0x001ee80000300800 */
[----:B--2---:R0:W2:Y:S04]  /*fa00*/  LDG.E.U16 R0, [R4.64] ;  /* 0x0000000404007981 */ /* 0x0040a8000c1e1500 */
[----:B------:R-:W-:Y:S04]  /*fa10*/  STS.U16 [R2+0x800], R26 ;  /* 0x0008001a02007388 */ /* 0x000fe80000000400 */
[----:B------:R-:W-:Y:S04]  /*fa20*/  STS.U16 [R2+0x1000], R12 ;  /* 0x0010000c02007388 */ /* 0x000fe80000000400 */
[----:B------:R-:W-:Y:S04]  /*fa30*/  STS.U16 [R2+0x2000], R13 ;  /* 0x0020000d02007388 */ /* 0x000fe80000000400 */
[----:B-----5:R5:W-:Y:S04]  /*fa40*/  STL [R1+0x360], R21 ;  /* 0x0003601501007387 */ /* 0x020be80000100800 */
[----:B------:R0:W-:Y:S04]  /*fa50*/  STS.U16 [R2+0x4000], R22 ;  /* 0x0040001602007388 */ /* 0x0001e80000000400 */
[----:B-----5:R-:W5:Y:S04]  /*fa60*/  LDL.LU R21, [R1+0x8f4] ;  /* 0x0008f40001157983 */ /* 0x020f680000300800 */
[----:B------:R-:W3:Y:S04]  /*fa70*/  LDL.LU R26, [R1+0x8e4] ;  /* 0x0008e400011a7983 */ /* 0x000ee80000300800 */
[----:B0-----:R-:W3:Y:S04]  /*fa80*/  LDL.LU R22, [R1+0x8d4] ;  /* 0x0008d40001167983 */ /* 0x001ee80000300800 */
[----:B------:R-:W3:Y:S04]  /*fa90*/  LDL.LU R4, [R1+0x8d0] ;  /* 0x0008d00001047983 */ /* 0x000ee80000300800 */
[----:B------:R-:W3:Y:S04]  /*faa0*/  LDL.LU R5, [R1+0x8c4] ;  /* 0x0008c40001057983 */ /* 0x000ee80000300800 */
[----:B------:R-:W-:Y:S04]  /*fab0*/  STS.U16 [R2+0x8000], R14 ;  /* 0x0080000e02007388 */ /* 0x000fe80000000400 */
        /* <DEDUP_REMOVED lines=8> */
[----:B--2---:R0:W-:Y:S04]  /*fb40*/  STL [R1+0x35c], R0 ;  /* 0x00035c0001007387 */ /* 0x0041e80000100800 */
[----:B0-----:R-:W2:Y:S04]  /*fb50*/  LDL.LU R0, [R1+0x8c0] ;  /* 0x0008c00001007983 */ /* 0x001ea80000300800 */
[----:B------:R0:W-:Y:S04]  /*fb60*/  STL [R1+0x358], R3 ;  /* 0x0003580301007387 */ /* 0x0001e80000100800 */
[----:B0-----:R-:W2:Y:S04]  /*fb70*/  LDL.LU R3, [R1+0x8ac] ;  /* 0x0008ac0001037983 */ /* 0x001ea80000300800 */
[----:B-1----:R-:W2:Y:S04]  /*fb80*/  LDL.LU R6, [R1+0x89c] ;  /* 0x00089c0001067983 */ /* 0x002ea80000300800 */
[----:B------:R0:W-:Y:S04]  /*fb90*/  STL [R1+0x354], R7 ;  /* 0x0003540701007387 */ /* 0x0001e80000100800 */
[----:B0-----:R-:W2:Y:S04]  /*fba0*/  LDL.LU R7, [R1+0x898] ;  /* 0x0008980001077983 */ /* 0x001ea80000300800 */
[----:B------:R-:W2:Y:S04]  /*fbb0*/  LDL.LU R8, [R1+0x888] ;  /* 0x0008880001087983 */ /* 0x000ea80000300800 */
[----:B------:R-:W2:Y:S04]  /*fbc0*/  LDL.LU R9, [R1+0x880] ;  /* 0x0008800001097983 */ /* 0x000ea80000300800 */
[----:B------:R-:W2:Y:S04]  /*fbd0*/  LDL.LU R10, [R1+0x874] ;  /* 0x00087400010a7983 */ /* 0x000ea80000300800 */
[----:B------:R-:W2:Y:S04]  /*fbe0*/  LDL.LU R23, [R1+0x870] ;  /* 0x0008700001177983 */ /* 0x000ea80000300800 */
[----:B---3--:R-:W-:Y:S04]  /*fbf0*/  STL [R1+0x350], R29 ;  /* 0x0003501d01007387 */ /* 0x008fe80000100800 */
[----:B------:R-:W3:Y:S04]  /*fc00*/  LDL.LU R11, [R1+0x860] ;  /* 0x00086000010b7983 */ /* 0x000ee80000300800 */
[----:B------:R-:W-:Y:S04]  /*fc10*/  STL [R1+0x344], R28 ;  /* 0x0003441c01007387 */ /* 0x000fe80000100800 */
[----:B----4-:R0:W-:Y:S04]  /*fc20*/  STS.U16 [R2+0x12800], R27 ;  /* 0x0128001b02007388 */ /* 0x0101e80000000400 */
[----:B------:R-:W4:Y:S04]  /*fc30*/  LDL.LU R24, [R1+0x74c] ;  /* 0x00074c0001187983 */ /* 0x000f280000300800 */
[----:B------:R1:W-:Y:S04]  /*fc40*/  STS.U16 [R2+0x9800], R25 ;  /* 0x0098001902007388 */ /* 0x0003e80000000400 */
[----:B0-----:R-:W4:Y:S04]  /*fc50*/  LDL.LU R27, [R1+0x748] ;  /* 0x00074800011b7983 */ /* 0x001f280000300800 */
[----:B-1----:R-:W4:Y:S04]  /*fc60*/  LDL.LU R25, [R1+0x734] ;  /* 0x0007340001197983 */ /* 0x002f280000300800 */
[----:B-----5:R-:W-:Y:S04]  /*fc70*/  STS.U16 [R2+0x13000], R21 ;  /* 0x0130001502007388 */ /* 0x020fe80000000400 */
[----:B------:R-:W5:Y:S04]  /*fc80*/  LDL.LU R12, [R1+0x714] ;  /* 0x00071400010c7983 */ /* 0x000f680000300800 */
[----:B------:R0:W-:Y:S04]  /*fc90*/  STS.U16 [R2+0x13800], R26 ;  /* 0x0138001a02007388 */ /* 0x0001e80000000400 */
[----:B------:R-:W5:Y:S04]  /*fca0*/  LDL.LU R13, [R1+0x710] ;  /* 0x00071000010d7983 */ /* 0x000f680000300800 */
[----:B------:R1:W-:Y:S04]  /*fcb0*/  STS.U16 [R2+0x2800], R22 ;  /* 0x0028001602007388 */ /* 0x0003e80000000400 */
[----:B0-----:R-:W5:Y:S04]  /*fcc0*/  LDL.LU R26, [R1+0x6fc] ;  /* 0x0006fc00011a7983 */ /* 0x001f680000300800 */
[----:B------:R-:W-:Y:S04]  /*fcd0*/  STS.U16 [R2+0x5000], R4 ;  /* 0x0050000402007388 */ /* 0x000fe80000000400 */
[----:B------:R-:W-:Y:S04]  /*fce0*/  STS.U16 [R2+0xa000], R5 ;  /* 0x00a0000502007388 */ /* 0x000fe80000000400 */
[----:B------:R-:W5:Y:S04]  /*fcf0*/  LDL.LU R14, [R1+0x6f8] ;  /* 0x0006f800010e7983 */ /* 0x000f680000300800 */
[----:B------:R-:W5:Y:S04]  /*fd00*/  LDL.LU R15, [R1+0x6dc] ;  /* 0x0006dc00010f7983 */ /* 0x000f680000300800 */
[----:B------:R-:W5:Y:S04]  /*fd10*/  LDL.LU R16, [R1+0x6c0] ;  /* 0x0006c00001107983 */ /* 0x000f680000300800 */
[----:B------:R-:W5:Y:S04]  /*fd20*/  LDL.LU R17, [R1+0x68c] ;  /* 0x00068c0001117983 */ /* 0x000f680000300800 */
[----:B------:R-:W5:Y:S04]  /*fd30*/  LDL.LU R18, [R1+0x688] ;  /* 0x0006880001127983 */ /* 0x000f680000300800 */
[----:B------:R-:W5:Y:S04]  /*fd40*/  LDL.LU R19, [R1+0x668] ;  /* 0x0006680001137983 */ /* 0x000f680000300800 */
[----:B------:R-:W5:Y:S04]  /*fd50*/  LDL.LU R20, [R1+0x650] ;  /* 0x0006500001147983 */ /* 0x000f680000300800 */
[----:B------:R-:W5:Y:S04]  /*fd60*/  LDL.LU R21, [R1+0x634] ;  /* 0x0006340001157983 */ /* 0x000f680000300800 */
[----:B-1----:R-:W5:Y:S04]  /*fd70*/  LDL.LU R22, [R1+0x630] ;  /* 0x0006300001167983 */ /* 0x002f680000300800 */
[----:B--2---:R-:W-:Y:S04]  /*fd80*/  STS.U16 [R2+0x14000], R0 ;  /* 0x0140000002007388 */ /* 0x004fe80000000400 */
[----:B------:R-:W-:Y:S04]  /*fd90*/  STS.U16 [R2+0x14800], R3 ;  /* 0x0148000302007388 */ /* 0x000fe80000000400 */
[----:B------:R-:W-:Y:S04]  /*fda0*/  STS.U16 [R2+0xa800], R6 ;  /* 0x00a8000602007388 */ /* 0x000fe80000000400 */
[----:B------:R-:W-:Y:S04]  /*fdb0*/  STS.U16 [R2+0x15000], R7 ;  /* 0x0150000702007388 */ /* 0x000fe80000000400 */
[----:B------:R-:W-:Y:S04]  /*fdc0*/  STS.U16 [R2+0x15800], R8 ;  /* 0x0158000802007388 */ /* 0x000fe80000000400 */
[----:B------:R-:W-:Y:S04]  /*fdd0*/  STS.U16 [R2+0x5800], R9 ;  /* 0x0058000902007388 */ /* 0x000fe80000000400 */
[----:B------:R-:W-:Y:S04]  /*fde0*/  STS.U16 [R2+0xb000], R10 ;  /* 0x00b0000a02007388 */ /* 0x000fe80000000400 */
[----:B------:R0:W-:Y:S04]  /*fdf0*/  STS.U16 [R2+0x16000], R23 ;  /* 0x0160001702007388 */ /* 0x0001e80000000400 */
[----:B---3--:R-:W-:Y:S04]  /*fe00*/  STS.U16 [R2+0x16800], R11 ;  /* 0x0168000b02007388 */ /* 0x008fe80000000400 */
[----:B0-----:R-:W2:Y:S04]  /*fe10*/  LDL.LU R23, [R1+0x618] ;  /* 0x0006180001177983 */ /* 0x001ea80000300800 */
[----:B----4-:R-:W-:Y:S04]  /*fe20*/  STS.U16 [R2+0xb800], R24 ;  /* 0x00b8001802007388 */ /* 0x010fe80000000400 */
[----:B------:R0:W-:Y:S04]  /*fe30*/  STS.U16 [R2+0x17000], R27 ;  /* 0x0170001b02007388 */ /* 0x0001e80000000400 */
[----:B------:R1:W-:Y:S04]  /*fe40*/  STS.U16 [R2+0x17800], R25 ;  /* 0x0178001902007388 */ /* 0x0003e80000000400 */
[----:B0-----:R-:W3:Y:S04]  /*fe50*/  LDL.LU R27, [R1+0x5fc] ;  /* 0x0005fc00011b7983 */ /* 0x001ee80000300800 */
[----:B------:R-:W4:Y:S04]  /*fe60*/  LDL.LU R24, [R1+0x5f8] ;  /* 0x0005f80001187983 */ /* 0x000f280000300800 */
[----:B-1----:R-:W4:Y:S04]  /*fe70*/  LDL.LU R25, [R1+0x5e4] ;  /* 0x0005e40001197983 */ /* 0x002f280000300800 */
[----:B-----5:R-:W-:Y:S04]  /*fe80*/  STS.U16 [R2+0x1800], R12 ;  /* 0x0018000c02007388 */ /* 0x020fe80000000400 */
[----:B------:R-:W-:Y:S04]  /*fe90*/  STS.U16 [R2+0x3000], R13 ;  /* 0x0030000d02007388 */ /* 0x000fe80000000400 */
[----:B------:R0:W-:Y:S04]  /*fea0*/  STS.U16 [R2+0x6000], R26 ;  /* 0x0060001a02007388 */ /* 0x0001e80000000400 */
[----:B0-----:R-:W5:Y:S04]  /*feb0*/  LDL.LU R26, [R1+0x5e0] ;  /* 0x0005e000011a7983 */ /* 0x001f680000300800 */
[----:B------:R-:W5:Y:S04]  /*fec0*/  LDL.LU R4, [R1+0x5c4] ;  /* 0x0005c40001047983 */ /* 0x000f680000300800 */
[----:B------:R-:W5:Y:S04]  /*fed0*/  LDL.LU R5, [R1+0x5c0] ;  /* 0x0005c00001057983 */ /* 0x000f680000300800 */
[----:B------:R0:W-:Y:S04]  /*fee0*/  STS.U16 [R2+0xc000], R14 ;  /* 0x00c0000e02007388 */ /* 0x0001e80000000400 */
[----:B------:R-:W5:Y:S04]  /*fef0*/  LDL.LU R0, [R1+0x5ac] ;  /* 0x0005ac0001007983 */ /* 0x000f680000300800 */
[----:B------:R-:W-:Y:S04]  /*ff00*/  STS.U16 [R2+0x18000], R15 ;  /* 0x0180000f02007388 */ /* 0x000fe80000000400 */
        /* <DEDUP_REMOVED lines=15> */
[----:B------:R-:W5:Y:S04]  /*10000*/  LDL.LU R13, [R1+0x324] ;  /* 0x00032400010d7983 */ /* 0x000f680000300800 */
[----:B0-----:R-:W5:Y:S04]  /*10010*/  LDL.LU R14, [R1+0x320] ;  /* 0x00032000010e7983 */ /* 0x001f680000300800 */
[----:B--2---:R-:W-:Y:S04]  /*10020*/  STS.U16 [R2+0x1a800], R23 ;  /* 0x01a8001702007388 */ /* 0x004fe80000000400 */
[----:B---3--:R0:W-:Y:S04]  /*10030*/  STS.U16 [R2+0xd800], R27 ;  /* 0x00d8001b02007388 */ /* 0x0081e80000000400 */
[----:B----4-:R-:W-:Y:S04]  /*10040*/  STS.U16 [R2+0x1b000], R24 ;  /* 0x01b0001802007388 */ /* 0x010fe80000000400 */
[----:B------:R1:W-:Y:S04]  /*10050*/  STS.U16 [R2+0x1b800], R25 ;  /* 0x01b8001902007388 */ /* 0x0003e80000000400 */
[----:B0-----:R-:W2:Y:S04]  /*10060*/  LDL.LU R27, [R1+0x304] ;  /* 0x00030400011b7983 */ /* 0x001ea80000300800 */
[----:B------:R-:W3:Y:S04]  /*10070*/  LDL.LU R15, [R1+0xa04] ;  /* 0x000a0400010f7983 */ /* 0x000ee80000300800 */
[----:B------:R-:W4:Y:S04]  /*10080*/  LDL.LU R16, [R1+0xa1c] ;  /* 0x000a1c0001107983 */ /* 0x000f280000300800 */
[----:B-1----:R-:W4:Y:S04]  /*10090*/  LDL.LU R25, [R1+0x6a4] ;  /* 0x0006a40001197983 */ /* 0x002f280000300800 */
[----:B------:R-:W4:Y:S04]  /*100a0*/  LDL.LU R17, [R1+0xaa4] ;  /* 0x000aa40001117983 */ /* 0x000f280000300800 */
[----:B-----5:R-:W-:Y:S04]  /*100b0*/  STS.U16 [R2+0x3800], R26 ;  /* 0x0038001a02007388 */ /* 0x020fe80000000400 */
[----:B------:R-:W-:Y:S04]  /*100c0*/  STS.U16 [R2+0x7000], R4 ;  /* 0x0070000402007388 */ /* 0x000fe80000000400 */
[----:B------:R-:W-:Y:S04]  /*100d0*/  STS.U16 [R2+0xe000], R5 ;  /* 0x00e0000502007388 */ /* 0x000fe80000000400 */
[----:B------:R-:W5:Y:S04]  /*100e0*/  LDL.LU R18, [R1+0x8bc] ;  /* 0x0008bc0001127983 */ /* 0x000f680000300800 */
[----:B------:R0:W-:Y:S04]  /*100f0*/  STS.U16 [R2+0x1c000], R0 ;  /* 0x01c0000002007388 */ /* 0x0001e80000000400 */
[----:B------:R-:W5:Y:S04]  /*10100*/  LDL.LU R19, [R1+0x6d8] ;  /* 0x0006d80001137983 */ /* 0x000f680000300800 */
[----:B------:R-:W-:Y:S01]  /*10110*/  STS.U16 [R2+0x1c800], R3 ;  /* 0x01c8000302007388 */ /* 0x000fe20000000400 */
[----:B0-----:R-:W-:-:S03]  /*10120*/  LOP3.LUT R0, R2, 0x10, RZ, 0x3c, !PT ;  /* 0x0000001002007812 */ /* 0x001fc600078e3cff */
        /* <DEDUP_REMOVED lines=12> */
[----:B------:R-:W-:Y:S04]  /*101f0*/  STS.U16 [R2+0x1e800], R12 ;  /* 0x01e8000c02007388 */ /* 0x000fe80000000400 */
[----:B------:R-:W-:Y:S04]  /*10200*/  STS.U16 [R2+0xf800], R13 ;  /* 0x00f8000d02007388 */ /* 0x000fe80000000400 */
[----:B------:R-:W-:Y:S04]  /*10210*/  STS.U16 [R2+0x1f000], R14 ;  /* 0x01f0000e02007388 */ /* 0x000fe80000000400 */
[----:B--2---:R0:W-:Y:S04]  /*10220*/  STS.U16 [R2+0x1f800], R27 ;  /* 0x01f8001b02007388 */ /* 0x0041e80000000400 */
[----:B---3--:R-:W-:Y:S04]  /*10230*/  STS.U16 [R0+0x900], R15 ;  /* 0x0009000f00007388 */ /* 0x008fe80000000400 */
[----:B----4-:R-:W-:Y:S04]  /*10240*/  STS.U16 [R0+0x1100], R16 ;  /* 0x0011001000007388 */ /* 0x010fe80000000400 */
[----:B0-----:R-:W2:Y:S04]  /*10250*/  LDL.LU R27, [R1+0x2a4] ;  /* 0x0002a400011b7983 */ /* 0x001ea80000300800 */
[----:B------:R-:W-:Y:S04]  /*10260*/  STL [R1+0x1b20], R2 ;  /* 0x001b200201007387 */ /* 0x000fe80000100800 */
[----:B------:R0:W-:Y:S04]  /*10270*/  STS.U16 [R0+0x1900], R25 ;  /* 0x0019001900007388 */ /* 0x0001e80000000400 */
[----:B0-----:R-:W3:Y:S04]  /*10280*/  LDL.LU R25, [R1+0x2a0] ;  /* 0x0002a00001197983 */ /* 0x001ee80000300800 */
[----:B------:R-:W4:Y:S04]  /*10290*/  LDL.LU R2, [R1+0x280] ;  /* 0x0002800001027983 */ /* 0x000f280000300800 */
[----:B------:R-:W-:Y:S04]  /*102a0*/  STS.U16 [R0+0x2100], R17 ;  /* 0x0021001100007388 */ /* 0x000fe80000000400 */
[----:B-----5:R-:W-:Y:S04]  /*102b0*/  STS.U16 [R0+0x2900], R18 ;  /* 0x0029001200007388 */ /* 0x020fe80000000400 */
[----:B------:R-:W-:Y:S04]  /*102c0*/  STS.U16 [R0+0x3100], R19 ;  /* 0x0031001300007388 */ /* 0x000fe80000000400 */
[----:B------:R-:W-:Y:S04]  /*102d0*/  STS.U16 [R0+0x3900], R20 ;  /* 0x0039001400007388 */ /* 0x000fe80000000400 */
[----:B----4-:R0:W-:Y:S04]  /*102e0*/  STL [R1+0x1b28], R2 ;  /* 0x001b280201007387 */ /* 0x0101e80000100800 */
[----:B0-----:R-:W4:Y:S04]  /*102f0*/  LDL.LU R2, [R1+0x284] ;  /* 0x0002840001027983 */ /* 0x001f280000300800 */
        /* <DEDUP_REMOVED lines=16> */
[----:B------:R0:W-:Y:S04]  /*10400*/  STS.U16 [R0+0x12100], R26 ;  /* 0x0121001a00007388 */ /* 0x0001e80000000400 */
[----:B------:R-:W5:Y:S04]  /*10410*/  LDL.LU R13, [R1+0x21c] ;  /* 0x00021c00010d7983 */ /* 0x000f680000300800 */
[----:B--2---:R1:W-:Y:S04]  /*10420*/  STS.U16 [R0+0x12900], R27 ;  /* 0x0129001b00007388 */ /* 0x0043e80000000400 */
[----:B0-----:R-:W2:Y:S04]  /*10430*/  LDL.LU R26, [R1+0x218] ;  /* 0x00021800011a7983 */ /* 0x001ea80000300800 */
[----:B------:R-:W2:Y:S04]  /*10440*/  LDL.LU R14, [R1+0x214] ;  /* 0x00021400010e7983 */ /* 0x000ea80000300800 */
[----:B------:R-:W2:Y:S04]  /*10450*/  LDL.LU R15, [R1+0x210] ;  /* 0x00021000010f7983 */ /* 0x000ea80000300800 */
[----:B-1----:R-:W2:Y:S04]  /*10460*/  LDL.LU R27, [R1+0x204] ;  /* 0x00020400011b7983 */ /* 0x002ea80000300800 */
[----:B------:R-:W2:Y:S04]  /*10470*/  LDL.LU R16, [R1+0x200] ;  /* 0x0002000001107983 */ /* 0x000ea80000300800 */
[----:B------:R-:W2:Y:S04]  /*10480*/  LDL.LU R17, [R1+0x1fc] ;  /* 0x0001fc0001117983 */ /* 0x000ea80000300800 */
[----:B------:R-:W2:Y:S04]  /*10490*/  LDL.LU R18, [R1+0x1f8] ;  /* 0x0001f80001127983 */ /* 0x000ea80000300800 */
[----:B------:R-:W2:Y:S04]  /*104a0*/  LDL.LU R19, [R1+0x1ec] ;  /* 0x0001ec0001137983 */ /* 0x000ea80000300800 */
[----:B------:R-:W2:Y:S04]  /*104b0*/  LDL.LU R20, [R1+0x1e8] ;  /* 0x0001e80001147983 */ /* 0x000ea80000300800 */
[----:B------:R-:W2:Y:S04]  /*104c0*/  LDL.LU R21, [R1+0x1e4] ;  /* 0x0001e40001157983 */ /* 0x000ea80000300800 */
[----:B------:R-:W2:Y:S04]  /*104d0*/  LDL.LU R22, [R1+0x1e0] ;  /* 0x0001e00001167983 */ /* 0x000ea80000300800 */
[----:B------:R-:W2:Y:S04]  /*104e0*/  LDL.LU R23, [R1+0x1d4] ;  /* 0x0001d40001177983 */ /* 0x000ea80000300800 */
[----:B---3--:R0:W-:Y:S04]  /*104f0*/  STS.U16 [R0+0x13100], R25 ;  /* 0x0131001900007388 */ /* 0x0081e80000000400 */
[----:B------:R-:W3:Y:S04]  /*10500*/  LDL.LU R24, [R1+0x1d0] ;  /* 0x0001d00001187983 */ /* 0x000ee80000300800 */
[----:B0-----:R-:W2:Y:S04]  /*10510*/  LDL.LU R25, [R1+0x1cc] ;  /* 0x0001cc0001197983 */ /* 0x001ea80000300800 */
[----:B----4-:R0:W-:Y:S04]  /*10520*/  STS.U16 [R0+0x13900], R2 ;  /* 0x0139000200007388 */ /* 0x0101e80000000400 */
[----:B0-----:R-:W4:Y:S04]  /*10530*/  LDL.LU R2, [R1+0x1b28] ;  /* 0x001b280001027983 */ /* 0x001f280000300800 */
[----:B----4-:R-:W-:Y:S04]  /*10540*/  STS.U16 [R0+0x14100], R2 ;  /* 0x0141000200007388 */ /* 0x010fe80000000400 */
[----:B-----5:R-:W-:Y:S04]  /*10550*/  STS.U16 [R0+0x14900], R28 ;  /* 0x0149001c00007388 */ /* 0x020fe80000000400 */
        /* <DEDUP_REMOVED lines=12> */
[----:B--2---:R0:W-:Y:S04]  /*10620*/  STS.U16 [R0+0x1b100], R26 ;  /* 0x01b1001a00007388 */ /* 0x0041e80000000400 */
[----:B------:R-:W-:Y:S04]  /*10630*/  STS.U16 [R0+0x1b900], R14 ;  /* 0x01b9000e00007388 */ /* 0x000fe80000000400 */
[----:B------:R-:W-:Y:S04]  /*10640*/  STS.U16 [R0+0x1c100], R15 ;  /* 0x01c1000f00007388 */ /* 0x000fe80000000400 */
[----:B0-----:R-:W2:Y:S04]  /*10650*/  LDL.LU R26, [R1+0x1c8] ;  /* 0x0001c800011a7983 */ /* 0x001ea80000300800 */
[----:B------:R0:W-:Y:S04]  /*10660*/  STS.U16 [R0+0x1c900], R27 ;  /* 0x01c9001b00007388 */ /* 0x0001e80000000400 */
[----:B0-----:R-:W4:Y:S04]  /*10670*/  LDL.LU R27, [R1+0x1bc] ;  /* 0x0001bc00011b7983 */ /* 0x001f280000300800 */
[----:B------:R-:W5:Y:S04]  /*10680*/  LDL.LU R2, [R1+0x1b4] ;  /* 0x0001b40001027983 */ /* 0x000f680000300800 */
[----:B------:R-:W-:Y:S04]  /*10690*/  STS.U16 [R0+0x1d100], R16 ;  /* 0x01d1001000007388 */ /* 0x000fe80000000400 */
[----:B------:R-:W-:Y:S04]  /*106a0*/  STS.U16 [R0+0x1d900], R17 ;  /* 0x01d9001100007388 */ /* 0x000fe80000000400 */
[----:B-----5:R0:W-:Y:S04]  /*106b0*/  STL [R1+0x1b24], R2 ;  /* 0x001b240201007387 */ /* 0x0201e80000100800 */
[----:B0-----:R-:W5:Y:S04]  /*106c0*/  LDL.LU R2, [R1+0x1b8] ;  /* 0x0001b80001027983 */ /* 0x001f680000300800 */
        /* <DEDUP_REMOVED lines=16> */
[----:B------:R0:W-:Y:S04]  /*107d0*/  STS.U16 [R0+0x1e100], R18 ;  /* 0x01e1001200007388 */ /* 0x0001e80000000400 */
[----:B------:R-:W5:Y:S04]  /*107e0*/  LDL.LU R17, [R1+0x150] ;  /* 0x0001500001117983 */ /* 0x000f680000300800 */
[----:B------:R1:W-:Y:S04]  /*107f0*/  STS.U16 [R0+0x1e900], R19 ;  /* 0x01e9001300007388 */ /* 0x0003e80000000400 */
[----:B0-----:R-:W5:Y:S04]  /*10800*/  LDL.LU R18, [R1+0x8e0] ;  /* 0x0008e00001127983 */ /* 0x001f680000300800 */
[----:B------:R0:W-:Y:S04]  /*10810*/  STS.U16 [R0+0x1f100], R20 ;  /* 0x01f1001400007388 */ /* 0x0001e80000000400 */
[----:B-1----:R-:W5:Y:S04]  /*10820*/  LDL.LU R19, [R1+0xa00] ;  /* 0x000a000001137983 */ /* 0x002f680000300800 */
[----:B------:R1:W-:Y:S04]  /*10830*/  STS.U16 [R0+0x1f900], R21 ;  /* 0x01f9001500007388 */ /* 0x0003e80000000400 */
[----:B0-----:R-:W5:Y:S04]  /*10840*/  LDL.LU R20, [R1+0x654] ;  /* 0x0006540001147983 */ /* 0x001f680000300800 */
[----:B------:R0:W-:Y:S04]  /*10850*/  STS.U16 [R0+0x4100], R22 ;  /* 0x0041001600007388 */ /* 0x0001e80000000400 */
[----:B-1----:R-:W5:Y:S04]  /*10860*/  LDL.LU R21, [R1+0xa18] ;  /* 0x000a180001157983 */ /* 0x002f680000300800 */
[----:B------:R1:W-:Y:S04]  /*10870*/  STS.U16 [R0+0x4900], R23 ;  /* 0x0049001700007388 */ /* 0x0003e80000000400 */
[----:B0-----:R-:W5:Y:S04]  /*10880*/  LDL.LU R22, [R1+0x8a8] ;  /* 0x0008a80001167983 */ /* 0x001f680000300800 */
[----:B---3--:R0:W-:Y:S04]  /*10890*/  STS.U16 [R0+0x5100], R24 ;  /* 0x0051001800007388 */ /* 0x0081e80000000400 */
[----:B-1----:R-:W3:Y:S04]  /*108a0*/  LDL.LU R23, [R1+0x6a0] ;  /* 0x0006a00001177983 */ /* 0x002ee80000300800 */
[----:B------:R1:W-:Y:S04]  /*108b0*/  STS.U16 [R0+0x5900], R25 ;  /* 0x0059001900007388 */ /* 0x0003e80000000400 */
[----:B0-----:R-:W3:Y:S04]  /*108c0*/  LDL.LU R24, [R1+0x574] ;  /* 0x0005740001187983 */ /* 0x001ee80000300800 */
[----:B--2---:R0:W-:Y:S04]  /*108d0*/  STS.U16 [R0+0x6100], R26 ;  /* 0x0061001a00007388 */ /* 0x0041e80000000400 */
[----:B-1----:R-:W2:Y:S04]  /*108e0*/  LDL.LU R25, [R1+0xaa0] ;  /* 0x000aa00001197983 */ /* 0x002ea80000300800 */
[----:B----4-:R1:W-:Y:S04]  /*108f0*/  STS.U16 [R0+0x6900], R27 ;  /* 0x0069001b00007388 */ /* 0x0103e80000000400 */
[----:B0-----:R-:W4:Y:S04]  /*10900*/  LDL.LU R26, [R1+0x90c] ;  /* 0x00090c00011a7983 */ /* 0x001f280000300800 */
[----:B-1----:R-:W2:Y:S04]  /*10910*/  LDL.LU R27, [R1+0x8b8] ;  /* 0x0008b800011b7983 */ /* 0x002ea80000300800 */
[----:B-----5:R0:W-:Y:S04]  /*10920*/  STS.U16 [R0+0x7100], R2 ;  /* 0x0071000200007388 */ /* 0x0201e80000000400 */
[----:B0-----:R-:W5:Y:S04]  /*10930*/  LDL.LU R2, [R1+0x1b24] ;  /* 0x001b240001027983 */ /* 0x001f680000300800 */
[----:B-----5:R0:W-:Y:S04]  /*10940*/  STS.U16 [R0+0x7900], R2 ;  /* 0x0079000200007388 */ /* 0x0201e80000000400 */
        /* <DEDUP_REMOVED lines=16> */
[----:B0-----:R-:W5:Y:S04]  /*10a50*/  LDL.LU R2, [R1+0x1b20] ;  /* 0x001b200001027983 */ /* 0x001f680000300800 */
[----:B------:R0:W-:Y:S04]  /*10a60*/  STS.U16 [R0+0x100], R17 ;  /* 0x0001001100007388 */ /* 0x0001e80000000400 */
[----:B0-----:R-:W2:Y:S04]  /*10a70*/  LDL.LU R0, [R1+0x58c] ;  /* 0x00058c0001007983 */ /* 0x001ea80000300800 */
[----:B--2---:R0:W-:Y:S04]  /*10a80*/  STL [R1+0x1b14], R0 ;  /* 0x001b140001007387 */ /* 0x0041e80000100800 */
[----:B0-----:R-:W2:Y:S04]  /*10a90*/  LDL.LU R0, [R1+0x61c] ;  /* 0x00061c0001007983 */ /* 0x001ea80000300800 */
[----:B--2---:R0:W-:Y:S04]  /*10aa0*/  STL [R1+0x1b18], R0 ;  /* 0x001b180001007387 */ /* 0x0041e80000100800 */
[----:B0-----:R-:W2:Y:S01]  /*10ab0*/  LDL.LU R0, [R1+0x6c4] ;  /* 0x0006c40001007983 */ /* 0x001ea20000300800 */
[----:B-----5:R-:W-:-:S05]  /*10ac0*/  LOP3.LUT R2, R2, 0x20, RZ, 0x3c, !PT ;  /* 0x0000002002027812 */ /* 0x020fca00078e3cff */
[----:B------:R-:W-:Y:S04]  /*10ad0*/  STS.U16 [R2+0xa00], R18 ;  /* 0x000a001202007388 */ /* 0x000fe80000000400 */
[----:B------:R-:W-:Y:S04]  /*10ae0*/  STS.U16 [R2+0x1200], R19 ;  /* 0x0012001302007388 */ /* 0x000fe80000000400 */
[----:B--2---:R0:W-:Y:S04]  /*10af0*/  STL [R1+0x1b1c], R0 ;  /* 0x001b1c0001007387 */ /* 0x0041e80000100800 */
[----:B0-----:R-:W2:Y:S04]  /*10b00*/  LDL.LU R0, [R1+0x864] ;  /* 0x0008640001007983 */ /* 0x001ea80000300800 */
        /* <DEDUP_REMOVED lines=20> */
[----:B---3--:R1:W-:Y:S04]  /*10c50*/  STS.U16 [R2+0x3200], R23 ;  /* 0x0032001702007388 */ /* 0x0083e80000000400 */
[----:B0-----:R-:W3:Y:S04]  /*10c60*/  LDL.LU R22, [R1+0xe4] ;  /* 0x0000e40001167983 */ /* 0x001ee80000300800 */
[----:B------:R0:W-:Y:S04]  /*10c70*/  STS.U16 [R2+0x3a00], R24 ;  /* 0x003a001802007388 */ /* 0x0001e80000000400 */
[----:B-1----:R-:W3:Y:S04]  /*10c80*/  LDL.LU R23, [R1+0xe0] ;  /* 0x0000e00001177983 */ /* 0x002ee80000300800 */
[----:B------:R1:W-:Y:S04]  /*10c90*/  STS.U16 [R2+0x4200], R25 ;  /* 0x0042001902007388 */ /* 0x0003e80000000400 */
[----:B0-----:R-:W3:Y:S04]  /*10ca0*/  LDL.LU R24, [R1+0xdc] ;  /* 0x0000dc0001187983 */ /* 0x001ee80000300800 */
[----:B----4-:R0:W-:Y:S04]  /*10cb0*/  STS.U16 [R2+0x4a00], R26 ;  /* 0x004a001a02007388 */ /* 0x0101e80000000400 */
[----:B-1----:R-:W3:Y:S04]  /*10cc0*/  LDL.LU R25, [R1+0xd8] ;  /* 0x0000d80001197983 */ /* 0x002ee80000300800 */
[----:B------:R1:W-:Y:S04]  /*10cd0*/  STS.U16 [R2+0x5200], R27 ;  /* 0x0052001b02007388 */ /* 0x0003e80000000400 */
[----:B0-----:R-:W3:Y:S04]  /*10ce0*/  LDL.LU R26, [R1+0xcc] ;  /* 0x0000cc00011a7983 */ /* 0x001ee80000300800 */
[----:B-1----:R-:W3:Y:S04]  /*10cf0*/  LDL.LU R27, [R1+0xc8] ;  /* 0x0000c800011b7983 */ /* 0x002ee80000300800 */
[----:B------:R-:W3:Y:S04]  /*10d00*/  LDL.LU R28, [R1+0xc4] ;  /* 0x0000c400011c7983 */ /* 0x000ee80000300800 */
[----:B------:R-:W3:Y:S04]  /*10d10*/  LDL.LU R29, [R1+0xc0] ;  /* 0x0000c000011d7983 */ /* 0x000ee80000300800 */
[----:B------:R-:W3:Y:S04]  /*10d20*/  LDL.LU R4, [R1+0xb4] ;  /* 0x0000b40001047983 */ /* 0x000ee80000300800 */
[----:B------:R-:W3:Y:S04]  /*10d30*/  LDL.LU R5, [R1+0xb0] ;  /* 0x0000b00001057983 */ /* 0x000ee80000300800 */
[----:B--2---:R0:W-:Y:S04]  /*10d40*/  STS.U16 [R2+0x5a00], R0 ;  /* 0x005a000002007388 */ /* 0x0041e80000000400 */
[----:B0-----:R-:W2:Y:S04]  /*10d50*/  LDL.LU R0, [R1+0x1b1c] ;  /* 0x001b1c0001007983 */ /* 0x001ea80000300800 */
[----:B--2---:R0:W-:Y:S04]  /*10d60*/  STS.U16 [R2+0x6200], R0 ;  /* 0x0062000002007388 */ /* 0x0041e80000000400 */
[----:B0-----:R-:W2:Y:S04]  /*10d70*/  LDL.LU R0, [R1+0x1b18] ;  /* 0x001b180001007983 */ /* 0x001ea80000300800 */
[----:B--2---:R0:W-:Y:S04]  /*10d80*/  STS.U16 [R2+0x6a00], R0 ;  /* 0x006a000002007388 */ /* 0x0041e80000000400 */
[----:B0-----:R-:W2:Y:S04]  /*10d90*/  LDL.LU R0, [R1+0x1b14] ;  /* 0x001b140001007983 */ /* 0x001ea80000300800 */
[----:B--2---:R0:W-:Y:S01]  /*10da0*/  STS.U16 [R2+0x7200], R0 ;  /* 0x0072000002007388 */ /* 0x0041e20000000400 */
[----:B-----5:R1:W-:Y:S02]  /*10db0*/  STS.U16 [R2+0x7a00], R3 ;  /* 0x007a000302007388 */ /* 0x0203e40000000400 */
[----:B------:R2:W-:Y:S02]  /*10dc0*/  STS.U16 [R2+0x200], R6 ;  /* 0x0002000602007388 */ /* 0x0005e40000000400 */
[----:B------:R5:W-:Y:S01]  /*10dd0*/  STS.U16 [R2+0x10200], R7 ;  /* 0x0102000702007388 */ /* 0x000be20000000400 */
[----:B------:R3:W-:Y:S01]  /*10de0*/  STS.U16 [R2+0x10a00], R8 ;  /* 0x010a000802007388 */ /* 0x0007e20000000400 */
[----:B------:R3:W-:Y:S03]  /*10df0*/  STS.U16 [R2+0x11200], R9 ;  /* 0x0112000902007388 */ /* 0x0007e60000000400 */
[----:B0-----:R-:W4:Y:S01]  /*10e00*/  LDL.LU R0, [R1+0x1b10] ;  /* 0x001b100001007983 */ /* 0x001f220000300800 */
[----:B-1----:R-:W4:Y:S02]  /*10e10*/  LDL.LU R3, [R1+0x1b0c] ;  /* 0x001b0c0001037983 */ /* 0x002f240000300800 */
[----:B--2---:R-:W2:Y:S02]  /*10e20*/  LDL.LU R6, [R1+0x1b08] ;  /* 0x001b080001067983 */ /* 0x004ea40000300800 */
[----:B-----5:R-:W2:Y:S01]  /*10e30*/  LDL.LU R7, [R1+0x1b04] ;  /* 0x001b040001077983 */ /* 0x020ea20000300800 */
[----:B---3--:R-:W3:Y:S01]  /*10e40*/  LDL.LU R8, [R1+0x1b00] ;  /* 0x001b000001087983 */ /* 0x008ee20000300800 */
[----:B------:R-:W2:Y:S03]  /*10e50*/  LDL.LU R9, [R1+0x1afc] ;  /* 0x001afc0001097983 */ /* 0x000ea60000300800 */
[----:B------:R0:W-:Y:S01]  /*10e60*/  STS.U16 [R2+0x11a00], R10 ;  /* 0x011a000a02007388 */ /* 0x0001e20000000400 */
[----:B------:R1:W-:Y:S02]  /*10e70*/  STS.U16 [R2+0x12200], R11 ;  /* 0x0122000b02007388 */ /* 0x0003e40000000400 */
[----:B------:R1:W-:Y:S02]  /*10e80*/  STS.U16 [R2+0x12a00], R12 ;  /* 0x012a000c02007388 */ /* 0x0003e40000000400 */
[----:B------:R1:W-:Y:S01]  /*10e90*/  STS.U16 [R2+0x13200], R13 ;  /* 0x0132000d02007388 */ /* 0x0003e20000000400 */
[----:B------:R1:W-:Y:S01]  /*10ea0*/  STS.U16 [R2+0x13a00], R14 ;  /* 0x013a000e02007388 */ /* 0x0003e20000000400 */
[----:B------:R1:W-:Y:S03]  /*10eb0*/  STS.U16 [R2+0x14200], R15 ;  /* 0x0142000f02007388 */ /* 0x0003e60000000400 */
[----:B0-----:R-:W2:Y:S01]  /*10ec0*/  LDL.LU R10, [R1+0x1af8] ;  /* 0x001af800010a7983 */ /* 0x001ea20000300800 */
[----:B-1----:R-:W2:Y:S03]  /*10ed0*/  LDL.LU R11, [R1+0x1af4] ;  /* 0x001af400010b7983 */ /* 0x002ea60000300800 */
[----:B------:R-:W2:Y:S01]  /*10ee0*/  LDL.LU R12, [R1+0x1af0] ;  /* 0x001af000010c7983 */ /* 0x000ea20000300800 */
[----:B------:R-:W2:Y:S03]  /*10ef0*/  LDL.LU R13, [R1+0x1aec] ;  /* 0x001aec00010d7983 */ /* 0x000ea60000300800 */
[----:B------:R-:W2:Y:S01]  /*10f00*/  LDL.LU R14, [R1+0x1ae8] ;  /* 0x001ae800010e7983 */ /* 0x000ea20000300800 */
        /* <DEDUP_REMOVED lines=25> */
[----:B------:R-:W-:Y:S01]  /*110a0*/  STS.U16 [R2+0x1aa00], R28 ;  /* 0x01aa001c02007388 */ /* 0x000fe20000000400 */
[----:B------:R0:W-:Y:S02]  /*110b0*/  STS.U16 [R2+0x1b200], R29 ;  /* 0x01b2001d02007388 */ /* 0x0001e40000000400 */
[----:B------:R-:W-:Y:S02]  /*110c0*/  STS.U16 [R2+0x1ba00], R4 ;  /* 0x01ba000402007388 */ /* 0x000fe40000000400 */
[----:B------:R1:W-:Y:S01]  /*110d0*/  STS.U16 [R2+0x1c200], R5 ;  /* 0x01c2000502007388 */ /* 0x0003e20000000400 */
[----:B0-----:R-:W3:Y:S01]  /*110e0*/  LDL.LU.64 R28, [R1+0x840] ;  /* 0x00084000011c7983 */ /* 0x001ee20000300a00 */
[----:B-1----:R-:W3:Y:S03]  /*110f0*/  LDL.LU.64 R4, [R1+0x820] ;  /* 0x0008200001047983 */ /* 0x002ee60000300a00 */
[----:B--2---:R-:W-:Y:S01]  /*11100*/  STS.U16 [R2+0x1ca00], R27 ;  /* 0x01ca001b02007388 */ /* 0x004fe20000000400 */
[----:B------:R0:W-:Y:S02]  /*11110*/  STS.U16 [R2+0x1d200], R26 ;  /* 0x01d2001a02007388 */ /* 0x0001e40000000400 */
[----:B------:R-:W-:Y:S02]  /*11120*/  STS.U16 [R2+0x1da00], R25 ;  /* 0x01da001902007388 */ /* 0x000fe40000000400 */
[----:B------:R1:W-:Y:S01]  /*11130*/  STS.U16 [R2+0x1e200], R24 ;  /* 0x01e2001802007388 */ /* 0x0003e20000000400 */
[----:B------:R-:W-:Y:S01]  /*11140*/  STS.U16 [R2+0x1ea00], R23 ;  /* 0x01ea001702007388 */ /* 0x000fe20000000400 */
[----:B------:R2:W-:Y:S02]  /*11150*/  STS.U16 [R2+0x1f200], R22 ;  /* 0x01f2001602007388 */ /* 0x0005e40000000400 */
[----:B------:R-:W-:Y:S02]  /*11160*/  STS.U16 [R2+0x1fa00], R21 ;  /* 0x01fa001502007388 */ /* 0x000fe40000000400 */
[----:B------:R3:W-:Y:S01]  /*11170*/  STS.U16 [R2+0x8200], R20 ;  /* 0x0082001402007388 */ /* 0x0007e20000000400 */
[----:B------:R-:W-:Y:S01]  /*11180*/  STS.U16 [R2+0x8a00], R19 ;  /* 0x008a001302007388 */ /* 0x000fe20000000400 */
[----:B------:R4:W-:Y:S03]  /*11190*/  STS.U16 [R2+0x9200], R18 ;  /* 0x0092001202007388 */ /* 0x0009e60000000400 */
[----:B0-----:R-:W5:Y:S01]  /*111a0*/  LDL.LU.64 R26, [R1+0x858] ;  /* 0x00085800011a7983 */ /* 0x001f620000300a00 */
[----:B------:R-:W-:Y:S02]  /*111b0*/  STS.U16 [R2+0x9a00], R17 ;  /* 0x009a001102007388 */ /* 0x000fe40000000400 */
[----:B-1----:R-:W5:Y:S02]  /*111c0*/  LDL.LU.64 R24, [R1+0x878] ;  /* 0x0008780001187983 */ /* 0x002f640000300a00 */
[----:B------:R0:W-:Y:S01]  /*111d0*/  STS.U16 [R2+0xa200], R16 ;  /* 0x00a2001002007388 */ /* 0x0001e20000000400 */
[----:B------:R-:W-:Y:S04]  /*111e0*/  STS.U16 [R2+0xaa00], R15 ;  /* 0x00aa000f02007388 */ /* 0x000fe80000000400 */
[----:B--2---:R-:W2:Y:S01]  /*111f0*/  LDL.LU.64 R22, [R1+0x890] ;  /* 0x0008900001167983 */ /* 0x004ea20000300a00 */
[----:B---3--:R-:W3:Y:S02]  /*11200*/  LDL.LU.64 R20, [R1+0x8b0] ;  /* 0x0008b00001147983 */ /* 0x008ee40000300a00 */
[----:B------:R1:W-:Y:S02]  /*11210*/  STS.U16 [R2+0xb200], R14 ;  /* 0x00b2000e02007388 */ /* 0x0003e40000000400 */
[----:B------:R-:W-:Y:S01]  /*11220*/  STS.U16 [R2+0xba00], R13 ;  /* 0x00ba000d02007388 */ /* 0x000fe20000000400 */
[----:B----4-:R-:W4:Y:S04]  /*11230*/  LDL.LU.64 R18, [R1+0x8c8] ;  /* 0x0008c80001127983 */ /* 0x010f280000300a00 */
[----:B------:R1:W-:Y:S04]  /*11240*/  STS.U16 [R2+0xc200], R12 ;  /* 0x00c2000c02007388 */ /* 0x0003e80000000400 */
[----:B0-----:R-:W2:Y:S01]  /*11250*/  LDL.LU.64 R16, [R1+0x8e8] ;  /* 0x0008e80001107983 */ /* 0x001ea20000300a00 */
[----:B------:R-:W-:Y:S02]  /*11260*/  STS.U16 [R2+0xca00], R11 ;  /* 0x00ca000b02007388 */ /* 0x000fe40000000400 */
[----:B------:R0:W-:Y:S02]  /*11270*/  STS.U16 [R2+0xd200], R10 ;  /* 0x00d2000a02007388 */ /* 0x0001e40000000400 */
[----:B------:R0:W-:Y:S01]  /*11280*/  STS.U16 [R2+0xda00], R9 ;  /* 0x00da000902007388 */ /* 0x0001e20000000400 */
[----:B-1----:R-:W2:Y:S01]  /*11290*/  LDL.LU.64 R14, [R1+0x900] ;  /* 0x00090000010e7983 */ /* 0x002ea20000300a00 */
[----:B------:R-:W2:Y:S03]  /*112a0*/  LDL.LU.64 R12, [R1+0xb00] ;  /* 0x000b0000010c7983 */ /* 0x000ea60000300a00 */
[----:B------:R1:W-:Y:S01]  /*112b0*/  STS.U16 [R2+0xe200], R8 ;  /* 0x00e2000802007388 */ /* 0x0003e20000000400 */
[----:B------:R1:W-:Y:S03]  /*112c0*/  STS.U16 [R2+0xea00], R7 ;  /* 0x00ea000702007388 */ /* 0x0003e60000000400 */
[----:B0-----:R-:W2:Y:S01]  /*112d0*/  LDL.LU R10, [R1+0x66c] ;  /* 0x00066c00010a7983 */ /* 0x001ea20000300800 */
[----:B------:R-:W2:Y:S02]  /*112e0*/  LDL.LU R9, [R1+0x88c] ;  /* 0x00088c0001097983 */ /* 0x000ea40000300800 */
[----:B------:R0:W-:Y:S02]  /*112f0*/  STS.U16 [R2+0xf200], R6 ;  /* 0x00f2000602007388 */ /* 0x0001e40000000400 */
[----:B------:R0:W-:Y:S01]  /*11300*/  STS.U16 [R2+0xfa00], R3 ;  /* 0x00fa000302007388 */ /* 0x0001e20000000400 */
[----:B-1----:R-:W2:Y:S01]  /*11310*/  LDL.LU R8, [R1+0xa0c] ;  /* 0x000a0c0001087983 */ /* 0x002ea20000300800 */
[----:B------:R-:W2:Y:S03]  /*11320*/  LDL.LU R7, [R1+0x8fc] ;  /* 0x0008fc0001077983 */ /* 0x000ea60000300800 */
[----:B0-----:R-:W2:Y:S01]  /*11330*/  LDL.LU R6, [R1+0x884] ;  /* 0x0008840001067983 */ /* 0x001ea20000300800 */
[----:B------:R-:W2:Y:S02]  /*11340*/  LDL.LU R2, [R1+0x1ab0] ;  /* 0x001ab00001027983 */ /* 0x000ea40000300800 */
[----:B------:R-:W2:Y:S01]  /*11350*/  LDL.LU R3, [R1+0x730] ;  /* 0x0007300001037983 */ /* 0x000ea20000300800 */
[----:B------:R-:W0:Y:S02]  /*11360*/  S2R R11, SR_TID.X ;  /* 0x00000000000b7919 */ /* 0x000e240000002100 */
[----:B0-----:R-:W-:-:S04]  /*11370*/  LOP3.LUT R11, R11, 0x7f, RZ, 0xc0, !PT ;  /* 0x0000007f0b0b7812 */ /* 0x001fc800078ec0ff */
[----:B------:R-:W-:-:S04]  /*11380*/  SHF.L.U32 R11, R11, 0x1, RZ ;  /* 0x000000010b0b7819 */ /* 0x000fc800000006ff */
[----:B------:R-:W-:-:S05]  /*11390*/  LOP3.LUT R11, R11, 0x30, RZ, 0x3c, !PT ;  /* 0x000000300b0b7812 */ /* 0x000fca00078e3cff */
[----:B--2---:R0:W-:Y:S04]  /*113a0*/  STS.U16 [R11+0x300], R3 ;  /* 0x000300030b007388 */ /* 0x0041e80000000400 */
[----:B0-----:R0:W2:Y:S01]  /*113b0*/  LDG.E.U16 R3, [R12.64] ;  /* 0x000000040c037981 */ /* 0x0010a2000c1e1500 */
[----:B------:R-:W-:Y:S02]  /*113c0*/  STS.U16 [R11+0xb00], R6 ;  /* 0x000b00060b007388 */ /* 0x000fe40000000400 */
[----:B------:R5:W-:Y:S02]  /*113d0*/  STS.U16 [R11+0x1300], R7 ;  /* 0x001300070b007388 */ /* 0x000be40000000400 */
[----:B------:R-:W-:Y:S01]  /*113e0*/  STS.U16 [R11+0x1b00], R2 ;  /* 0x001b00020b007388 */ /* 0x000fe20000000400 */
[----:B0-----:R-:W3:Y:S04]  /*113f0*/  LDG.E.U16 R13, [R14.64] ;  /* 0x000000040e0d7981 */ /* 0x001ee8000c1e1500 */
[----:B------:R-:W3:Y:S04]  /*11400*/  LDG.E.U16 R12, [R16.64] ;  /* 0x00000004100c7981 */ /* 0x000ee8000c1e1500 */
[----:B--2---:R0:W-:Y:S04]  /*11410*/  STL [R1+0x340], R3 ;  /* 0x0003400301007387 */ /* 0x0041e80000100800 */
[----:B-----5:R-:W2:Y:S04]  /*11420*/  LDG.E.U16 R7, [R26.64] ;  /* 0x000000041a077981 */ /* 0x020ea8000c1e1500 */
[----:B------:R-:W5:Y:S04]  /*11430*/  LDG.E.U16 R6, [R28.64] ;  /* 0x000000041c067981 */ /* 0x000f68000c1e1500 */
[----:B0-----:R-:W2:Y:S04]  /*11440*/  LDL.LU.64 R2, [R1+0x678] ;  /* 0x0006780001027983 */ /* 0x001ea80000300a00 */
[----:B--2---:R0:W-:Y:S04]  /*11450*/  STL.64 [R1+0x1a28], R2 ;  /* 0x001a280201007387 */ /* 0x0041e80000100a00 */
        /* <DEDUP_REMOVED lines=19> */
[----:B------:R0:W-:Y:S01]  /*11590*/  STS.U16 [R11+0x2300], R8 ;  /* 0x002300080b007388 */ /* 0x0001e20000000400 */
[----:B------:R-:W-:Y:S02]  /*115a0*/  STS.U16 [R11+0x2b00], R9 ;  /* 0x002b00090b007388 */ /* 0x000fe40000000400 */
[----:B------:R-:W-:Y:S02]  /*115b0*/  STS.U16 [R11+0x3300], R10 ;  /* 0x0033000a0b007388 */ /* 0x000fe40000000400 */
[----:B------:R4:W-:Y:S01]  /*115c0*/  STS.U16 [R11+0x3b00], R0 ;  /* 0x003b00000b007388 */ /* 0x0009e20000000400 */
[----:B0-----:R-:W5:Y:S04]  /*115d0*/  LDG.E.U16 R8, [R24.64] ;  /* 0x0000000418087981 */ /* 0x001f68000c1e1500 */
[----:B----4-:R-:W4:Y:S04]  /*115e0*/  LDG.E.U16 R11, [R18.64] ;  /* 0x00000004120b7981 */ /* 0x010f28000c1e1500 */
[----:B---3--:R-:W3:Y:S04]  /*115f0*/  LDG.E.U16 R10, [R20.64] ;  /* 0x00000004140a7981 */ /* 0x008ee8000c1e1500 */
[----:B------:R-:W3:Y:S04]  /*11600*/  LDG.E.U16 R9, [R22.64] ;  /* 0x0000000416097981 */ /* 0x000ee8000c1e1500 */
[----:B------:R-:W3:Y:S04]  /*11610*/  LDG.E.U16 R0, [R4.64] ;  /* 0x0000000404007981 */ /* 0x000ee8000c1e1500 */
[----:B--2---:R0:W-:Y:S01]  /*11620*/  STL.64 [R1+0x1a78], R2 ;  /* 0x001a780201007387 */ /* 0x0041e20000100a00 */
[----:B------:R-:W-:Y:S03]  /*11630*/  STL [R1+0x33c], R13 ;  /* 0x00033c0d01007387 */ /* 0x000fe60000100800 */
[----:B0-----:R-:W2:Y:S01]  /*11640*/  LDL.LU.64 R2, [R1+0x750] ;  /* 0x0007500001027983 */ /* 0x001ea20000300a00 */
[----:B------:R-:W-:Y:S03]  /*11650*/  STL [R1+0x338], R12 ;  /* 0x0003380c01007387 */ /* 0x000fe60000100800 */
[----:B--2---:R0:W-:Y:S01]  /*11660*/  STL.64 [R1+0x1a80], R2 ;  /* 0x001a800201007387 */ /* 0x0041e20000100a00 */
[----:B----4-:R-:W-:Y:S03]  /*11670*/  STL [R1+0x334], R11 ;  /* 0x0003340b01007387 */ /* 0x010fe60000100800 */
[----:B0-----:R-:W2:Y:S01]  /*11680*/  LDL.LU.64 R2, [R1+0x770] ;  /* 0x0007700001027983 */ /* 0x001ea20000300a00 */
[----:B---3--:R-:W-:Y:S03]  /*11690*/  STL [R1+0x330], R10 ;  /* 0x0003300a01007387 */ /* 0x008fe60000100800 */
[----:B--2---:R0:W-:Y:S01]  /*116a0*/  STL.64 [R1+0x1a88], R2 ;  /* 0x001a880201007387 */ /* 0x0041e20000100a00 */
[----:B------:R-:W-:Y:S03]  /*116b0*/  STL [R1+0x324], R9 ;  /* 0x0003240901007387 */ /* 0x000fe60000100800 */
[----:B0-----:R-:W2:Y:S01]  /*116c0*/  LDL.LU.64 R2, [R1+0x790] ;  /* 0x0007900001027983 */ /* 0x001ea20000300a00 */
[----:B-----5:R-:W-:Y:S03]  /*116d0*/  STL [R1+0x320], R8 ;  /* 0x0003200801007387 */ /* 0x020fe60000100800 */
[----:B--2---:R0:W-:Y:S01]  /*116e0*/  STL.64 [R1+0x1a90], R2 ;  /* 0x001a900201007387 */ /* 0x0041e20000100a00 */
[----:B------:R-:W-:Y:S03]  /*116f0*/  STL [R1+0x31c], R7 ;  /* 0x00031c0701007387 */ /* 0x000fe60000100800 */
[----:B0-----:R-:W2:Y:S01]  /*11700*/  LDL.LU.64 R2, [R1+0x7b0] ;  /* 0x0007b00001027983 */ /* 0x001ea20000300a00 */
[----:B------:R-:W-:Y:S03]  /*11710*/  STL [R1+0x318], R6 ;  /* 0x0003180601007387 */ /* 0x000fe60000100800 */
[----:B--2---:R0:W-:Y:S01]  /*11720*/  STL.64 [R1+0x1a98], R2 ;  /* 0x001a980201007387 */ /* 0x0041e20000100a00 */
[----:B------:R-:W-:Y:S03]  /*11730*/  STL [R1+0x314], R0 ;  /* 0x0003140001007387 */ /* 0x000fe60000100800 */
[----:B0-----:R-:W2:Y:S04]  /*11740*/  LDL.LU.64 R2, [R1+0x7d0] ;  /* 0x0007d00001027983 */ /* 0x001ea80000300a00 */
[----:B--2---:R0:W-:Y:S04]  /*11750*/  STL.64 [R1+0x1aa0], R2 ;  /* 0x001aa00201007387 */ /* 0x0041e80000100a00 */
[----:B0-----:R-:W2:Y:S04]  /*11760*/  LDL.LU.64 R2, [R1+0x7e8] ;  /* 0x0007e80001027983 */ /* 0x001ea80000300a00 */
[----:B--2---:R0:W-:Y:S04]  /*11770*/  STL.64 [R1+0x1aa8], R2 ;  /* 0x001aa80201007387 */ /* 0x0041e80000100a00 */
[----:B0-----:R-:W2:Y:S01]  /*11780*/  LDL.LU.64 R2, [R1+0x808] ;  /* 0x0008080001027983 */ /* 0x001ea20000300a00 */
[----:B------:R-:W3:Y:S02]  /*11790*/  LDL.LU.64 R6, [R1+0x670] ;  /* 0x0006700001067983 */ /* 0x000ee40000300a00 */
[----:B------:R-:W4:Y:S02]  /*117a0*/  LDL.LU.64 R8, [R1+0x658] ;  /* 0x0006580001087983 */ /* 0x000f240000300a00 */
[----:B------:R-:W5:Y:S01]  /*117b0*/  LDL.LU.64 R10, [R1+0x640] ;  /* 0x00064000010a7983 */ /* 0x000f620000300a00 */
[----:B------:R-:W4:Y:S01]  /*117c0*/  LDL.LU.64 R12, [R1+0x638] ;  /* 0x00063800010c7983 */ /* 0x000f220000300a00 */
[----:B------:R-:W4:Y:S02]  /*117d0*/  LDL.LU.64 R14, [R1+0x620] ;  /* 0x00062000010e7983 */ /* 0x000f240000300a00 */
[----:B------:R-:W4:Y:S02]  /*117e0*/  LDL.LU.64 R16, [R1+0x608] ;  /* 0x0006080001107983 */ /* 0x000f240000300a00 */
[----:B------:R-:W4:Y:S01]  /*117f0*/  LDL.LU.64 R18, [R1+0x600] ;  /* 0x0006000001127983 */ /* 0x000f220000300a00 */
[----:B------:R-:W4:Y:S01]  /*11800*/  LDL.LU.64 R20, [R1+0x5e8] ;  /* 0x0005e80001147983 */ /* 0x000f220000300a00 */
[----:B------:R-:W4:Y:S02]  /*11810*/  LDL.LU.64 R22, [R1+0x5d0] ;  /* 0x0005d00001167983 */ /* 0x000f240000300a00 */
[----:B------:R-:W4:Y:S02]  /*11820*/  LDL.LU.64 R24, [R1+0x5c8] ;  /* 0x0005c80001187983 */ /* 0x000f240000300a00 */
[----:B------:R-:W4:Y:S01]  /*11830*/  LDL.LU.64 R26, [R1+0x5b0] ;  /* 0x0005b000011a7983 */ /* 0x000f220000300a00 */
[----:B------:R-:W5:Y:S01]  /*11840*/  LDL.LU.64 R28, [R1+0x598] ;  /* 0x00059800011c7983 */ /* 0x000f620000300a00 */
[----:B------:R-:W5:Y:S03]  /*11850*/  LDL.LU.64 R4, [R1+0x590] ;  /* 0x0005900001047983 */ /* 0x000f660000300a00 */
[----:B--2---:R0:W2:Y:S04]  /*11860*/  LDG.E.U16 R0, [R2.64] ;  /* 0x0000000402007981 */ /* 0x0040a8000c1e1500 */
[----:B---3--:R4:W3:Y:S04]  /*11870*/  LDG.E.U16 R6, [R6.64] ;  /* 0x0000000406067981 */ /* 0x0088e8000c1e1500 */
[----:B0-----:R-:W3:Y:S04]  /*11880*/  LDL.LU.64 R2, [R1+0x1aa8] ;  /* 0x001aa80001027983 */ /* 0x001ee80000300a00 */
[----:B----4-:R-:W4:Y:S04]  /*11890*/  LDG.E.U16 R7, [R26.64] ;  /* 0x000000041a077981 */ /* 0x010f28000c1e1500 */
[----:B--2---:R3:W-:Y:S04]  /*118a0*/  STL [R1+0x310], R0 ;  /* 0x0003100001007387 */ /* 0x0047e80000100800 */
[----:B---3--:R0:W2:Y:S04]  /*118b0*/  LDG.E.U16 R0, [R2.64] ;  /* 0x0000000402007981 */ /* 0x0080a8000c1e1500 */
[----:B0-----:R-:W3:Y:S04]  /*118c0*/  LDL.LU.64 R2, [R1+0x1aa0] ;  /* 0x001aa00001027983 */ /* 0x001ee80000300a00 */
        /* <DEDUP_REMOVED lines=45> */
[----:B---3--:R5:W3:Y:S04]  /*11ba0*/  LDG.E.U16 R3, [R2.64] ;  /* 0x0000000402037981 */ /* 0x008ae8000c1e1500 */
[----:B--2---:R0:W-:Y:S04]  /*11bb0*/  STL [R1+0x2b8], R0 ;  /* 0x0002b80001007387 */ /* 0x0041e80000100800 */
[----:B-----5:R1:W2:Y:S04]  /*11bc0*/  LDG.E.U16 R2, [R10.64] ;  /* 0x000000040a027981 */ /* 0x0202a8000c1e1500 */
[----:B0-----:R0:W5:Y:S04]  /*11bd0*/  LDG.E.U16 R0, [R8.64] ;  /* 0x0000000408007981 */ /* 0x001168000c1e1500 */
[----:B-1----:R-:W2:Y:S04]  /*11be0*/  LDG.E.U16 R11, [R18.64] ;  /* 0x00000004120b7981 */ /* 0x002ea8000c1e1500 */
[----:B------:R-:W2:Y:S04]  /*11bf0*/  LDG.E.U16 R10, [R20.64] ;  /* 0x00000004140a7981 */ /* 0x000ea8000c1e1500 */
[----:B0-----:R-:W2:Y:S04]  /*11c00*/  LDG.E.U16 R9, [R22.64] ;  /* 0x0000000416097981 */ /* 0x001ea8000c1e1500 */
[----:B------:R-:W2:Y:S04]  /*11c10*/  LDG.E.U16 R8, [R24.64] ;  /* 0x0000000418087981 */ /* 0x000ea8000c1e1500 */
[----:B---3--:R0:W-:Y:S04]  /*11c20*/  STL [R1+0x2b4], R3 ;  /* 0x0002b40301007387 */ /* 0x0081e80000100800 */
[----:B0-----:R0:W3:Y:S01]  /*11c30*/  LDG.E.U16 R3, [R12.64] ;  /* 0x000000040c037981 */ /* 0x0010e2000c1e1500 */
[----:B------:R1:W-:Y:S02]  /*11c40*/  STL [R1+0x2b0], R6 ;  /* 0x0002b00601007387 */ /* 0x0003e40000100800 */
[----:B-----5:R5:W-:Y:S01]  /*11c50*/  STL [R1+0x2a4], R0 ;  /* 0x0002a40001007387 */ /* 0x020be20000100800 */
[----:B0-----:R-:W4:Y:S04]  /*11c60*/  LDG.E.U16 R13, [R14.64] ;  /* 0x000000040e0d7981 */ /* 0x001f28000c1e1500 */
[----:B------:R-:W4:Y:S04]  /*11c70*/  LDG.E.U16 R12, [R16.64] ;  /* 0x00000004100c7981 */ /* 0x000f28000c1e1500 */
[----:B-1----:R-:W4:Y:S04]  /*11c80*/  LDG.E.U16 R6, [R28.64] ;  /* 0x000000041c067981 */ /* 0x002f28000c1e1500 */
[----:B-----5:R-:W5:Y:S04]  /*11c90*/  LDG.E.U16 R0, [R4.64] ;  /* 0x0000000404007981 */ /* 0x020f68000c1e1500 */
[----:B---3--:R-:W-:Y:S01]  /*11ca0*/  STL [R1+0x29c], R3 ;  /* 0x00029c0301007387 */ /* 0x008fe20000100800 */
[----:B--2---:R0:W-:Y:S03]  /*11cb0*/  STL [R1+0x2a0], R2 ;  /* 0x0002a00201007387 */ /* 0x0041e60000100800 */
        /* <DEDUP_REMOVED lines=21> */
[----:B--2---:R0:W-:Y:S01]  /*11e10*/  STL.64 [R1+0x19f0], R2 ;  /* 0x0019f00201007387 */ /* 0x0041e20000100a00 */
[----:B----4-:R-:W-:Y:S03]  /*11e20*/  STL [R1+0x298], R13 ;  /* 0x0002980d01007387 */ /* 0x010fe60000100800 */
[----:B0-----:R-:W2:Y:S01]  /*11e30*/  LDL.LU.64 R2, [R1+0x508] ;  /* 0x0005080001027983 */ /* 0x001ea20000300a00 */
[----:B------:R-:W-:Y:S03]  /*11e40*/  STL [R1+0x294], R12 ;  /* 0x0002940c01007387 */ /* 0x000fe60000100800 */
[----:B--2---:R0:W-:Y:S01]  /*11e50*/  STL.64 [R1+0x19f8], R2 ;  /* 0x0019f80201007387 */ /* 0x0041e20000100a00 */
[----:B------:R-:W-:Y:S03]  /*11e60*/  STL [R1+0x290], R11 ;  /* 0x0002900b01007387 */ /* 0x000fe60000100800 */
        /* <DEDUP_REMOVED lines=11> */
[----:B-----5:R-:W-:Y:S03]  /*11f20*/  STL [R1+0x270], R0 ;  /* 0x0002700001007387 */ /* 0x020fe60000100800 */
        /* <DEDUP_REMOVED lines=21> */
[----:B----4-:R0:W4:Y:S04]  /*12080*/  LDG.E.U16 R7, [R24.64] ;  /* 0x0000000418077981 */ /* 0x010128000c1e1500 */
        /* <DEDUP_REMOVED lines=48> */
[----:B---3--:R5:W3:Y:S04]  /*12390*/  LDG.E.U16 R3, [R2.64] ;  /* 0x0000000402037981 */ /* 0x008ae8000c1e1500 */
[----:B--2---:R1:W-:Y:S04]  /*123a0*/  STL [R1+0x224], R0 ;  /* 0x0002240001007387 */ /* 0x0043e80000100800 */
[----:B-----5:R2:W5:Y:S04]  /*123b0*/  LDG.E.U16 R2, [R10.64] ;  /* 0x000000040a027981 */ /* 0x020568000c1e1500 */
[----:B-1----:R1:W4:Y:S04]  /*123c0*/  LDG.E.U16 R0, [R8.64] ;  /* 0x0000000408007981 */ /* 0x002328000c1e1500 */
[----:B--2---:R2:W5:Y:S04]  /*123d0*/  LDG.E.U16 R11, [R18.64] ;  /* 0x00000004120b7981 */ /* 0x004568000c1e1500 */
[----:B------:R0:W5:Y:S04]  /*123e0*/  LDG.E.U16 R10, [R20.64] ;  /* 0x00000004140a7981 */ /* 0x000168000c1e1500 */
[----:B-1----:R1:W5:Y:S04]  /*123f0*/  LDG.E.U16 R9, [R22.64] ;  /* 0x0000000416097981 */ /* 0x002368000c1e1500 */
[----:B------:R0:W5:Y:S04]  /*12400*/  LDG.E.U16 R8, [R28.64] ;  /* 0x000000041c087981 */ /* 0x000168000c1e1500 */
[----:B---3--:R3:W-:Y:S04]  /*12410*/  STL [R1+0x220], R3 ;  /* 0x0002200301007387 */ /* 0x0087e80000100800 */
[----:B---3--:R3:W5:Y:S01]  /*12420*/  LDG.E.U16 R3, [R12.64] ;  /* 0x000000040c037981 */ /* 0x008762000c1e1500 */
[----:B------:R3:W-:Y:S02]  /*12430*/  STL [R1+0x21c], R6 ;  /* 0x00021c0601007387 */ /* 0x0007e40000100800 */
[----:B----4-:R4:W-:Y:S02]  /*12440*/  STL [R1+0x218], R0 ;  /* 0x0002180001007387 */ /* 0x0109e40000100800 */
[----:B--2---:R-:W2:Y:S01]  /*12450*/  LDL.LU.64 R18, [R1+0x348] ;  /* 0x0003480001127983 */ /* 0x004ea20000300a00 */
[----:B0-----:R-:W2:Y:S01]  /*12460*/  LDL.LU.64 R20, [R1+0x328] ;  /* 0x0003280001147983 */ /* 0x001ea20000300a00 */
[----:B-1----:R-:W2:Y:S02]  /*12470*/  LDL.LU.64 R22, [R1+0x308] ;  /* 0x0003080001167983 */ /* 0x002ea40000300a00 */
[----:B------:R-:W2:Y:S01]  /*12480*/  LDL.LU.64 R24, [R1+0x2e8] ;  /* 0x0002e80001187983 */ /* 0x000ea20000300a00 */
[----:B---3--:R-:W3:Y:S04]  /*12490*/  LDG.E.U16 R13, [R14.64] ;  /* 0x000000040e0d7981 */ /* 0x008ee8000c1e1500 */
[----:B------:R0:W2:Y:S04]  /*124a0*/  LDG.E.U16 R6, [R26.64] ;  /* 0x000000041a067981 */ /* 0x0000a8000c1e1500 */
[----:B----4-:R1:W4:Y:S04]  /*124b0*/  LDG.E.U16 R0, [R4.64] ;  /* 0x0000000404007981 */ /* 0x010328000c1e1500 */
[----:B------:R-:W2:Y:S04]  /*124c0*/  LDG.E.U16 R12, [R16.64] ;  /* 0x00000004100c7981 */ /* 0x000ea8000c1e1500 */
[----:B0-----:R-:W2:Y:S01]  /*124d0*/  LDL.LU.64 R26, [R1+0x2c8] ;  /* 0x0002c800011a7983 */ /* 0x001ea20000300a00 */
[----:B------:R-:W2:Y:S02]  /*124e0*/  LDL.LU.64 R28, [R1+0x2a8] ;  /* 0x0002a800011c7983 */ /* 0x000ea40000300a00 */
[----:B-1----:R-:W2:Y:S01]  /*124f0*/  LDL.LU.64 R4, [R1+0x288] ;  /* 0x0002880001047983 */ /* 0x002ea20000300a00 */
[----:B-----5:R-:W-:Y:S01]  /*12500*/  STL [R1+0x210], R3 ;  /* 0x0002100301007387 */ /* 0x020fe20000100800 */
[----:B------:R0:W-:Y:S03]  /*12510*/  STL [R1+0x214], R2 ;  /* 0x0002140201007387 */ /* 0x0001e60000100800 */
        /* <DEDUP_REMOVED lines=14> */
[----:B0-----:R-:W5:Y:S01]  /*12600*/  LDL.LU.64 R2, [R1+0xb30] ;  /* 0x000b300001027983 */ /* 0x001f620000300a00 */
[----:B---3--:R-:W-:Y:S03]  /*12610*/  STL [R1+0x20c], R13 ;  /* 0x00020c0d01007387 */ /* 0x008fe60000100800 */
[----:B-----5:R0:W-:Y:S01]  /*12620*/  STL.64 [R1+0x1988], R2 ;  /* 0x0019880201007387 */ /* 0x0201e20000100a00 */
[----:B--2---:R-:W-:Y:S03]  /*12630*/  STL [R1+0x208], R12 ;  /* 0x0002080c01007387 */ /* 0x004fe60000100800 */
        /* <DEDUP_REMOVED lines=9> */
[----:B------:R0:W-:Y:S03]  /*126d0*/  STL [R1+0x1f4], R6 ;  /* 0x0001f40601007387 */ /* 0x0001e60000100800 */
[----:B0-----:R-:W3:Y:S01]  /*126e0*/  LDL.LU.64 R6, [R1+0xb70] ;  /* 0x000b700001067983 */ /* 0x001ee20000300a00 */
[----:B------:R0:W-:Y:S03]  /*126f0*/  STL [R1+0x1f0], R8 ;  /* 0x0001f00801007387 */ /* 0x0001e60000100800 */
[----:B0-----:R-:W5:Y:S01]  /*12700*/  LDL.LU.64 R8, [R1+0xb78] ;  /* 0x000b780001087983 */ /* 0x001f620000300a00 */
[----:B----4-:R0:W-:Y:S02]  /*12710*/  STL [R1+0x1ec], R0 ;  /* 0x0001ec0001007387 */ /* 0x0101e40000100800 */
[----:B------:R-:W4:Y:S02]  /*12720*/  LDL.LU.64 R10, [R1+0xb80] ;  /* 0x000b8000010a7983 */ /* 0x000f240000300a00 */
[----:B------:R-:W2:Y:S01]  /*12730*/  LDL.LU.64 R12, [R1+0xb88] ;  /* 0x000b8800010c7983 */ /* 0x000ea20000300a00 */
[----:B------:R-:W2:Y:S01]  /*12740*/  LDL.LU.64 R14, [R1+0xb90] ;  /* 0x000b9000010e7983 */ /* 0x000ea20000300a00 */
[----:B------:R-:W2:Y:S03]  /*12750*/  LDL.LU.64 R16, [R1+0xb98] ;  /* 0x000b980001107983 */ /* 0x000ea60000300a00 */
        /* <DEDUP_REMOVED lines=52> */
[----:B0-----:R0:W2:Y:S04]  /*12aa0*/  LDG.E.U16 R3, [R12.64] ;  /* 0x000000040c037981 */ /* 0x0010a8000c1e1500 */
[----:B-1----:R4:W2:Y:S04]  /*12ab0*/  LDG.E.U16 R0, [R6.64] ;  /* 0x0000000406007981 */ /* 0x0028a8000c1e1500 */
[----:B0-----:R-:W2:Y:S04]  /*12ac0*/  LDG.E.U16 R13, [R18.64] ;  /* 0x00000004120d7981 */ /* 0x001ea8000c1e1500 */
[----:B------:R-:W2:Y:S04]  /*12ad0*/  LDG.E.U16 R12, [R20.64] ;  /* 0x00000004140c7981 */ /* 0x000ea8000c1e1500 */
[----:B----4-:R0:W4:Y:S04]  /*12ae0*/  LDG.E.U16 R6, [R10.64] ;  /* 0x000000040a067981 */ /* 0x010128000c1e1500 */
[----:B-----5:R1:W5:Y:S04]  /*12af0*/  LDG.E.U16 R7, [R8.64] ;  /* 0x0000000408077981 */ /* 0x020368000c1e1500 */
[----:B0-----:R-:W2:Y:S04]  /*12b00*/  LDG.E.U16 R11, [R24.64] ;  /* 0x00000004180b7981 */ /* 0x001ea8000c1e1500 */
[----:B------:R-:W2:Y:S04]  /*12b10*/  LDG.E.U16 R10, [R26.64] ;  /* 0x000000041a0a7981 */ /* 0x000ea8000c1e1500 */
[----:B-1----:R-:W2:Y:S04]  /*12b20*/  LDG.E.U16 R9, [R28.64] ;  /* 0x000000041c097981 */ /* 0x002ea8000c1e1500 */
[----:B---3--:R0:W-:Y:S04]  /*12b30*/  STL [R1+0x50], R2 ;  /* 0x0000500201007387 */ /* 0x0081e80000100800 */
[----:B0-----:R0:W3:Y:S04]  /*12b40*/  LDG.E.U16 R2, [R14.64] ;  /* 0x000000040e027981 */ /* 0x0010e8000c1e1500 */
[----:B0-----:R-:W2:Y:S04]  /*12b50*/  LDG.E.U16 R14, [R16.64] ;  /* 0x00000004100e7981 */ /* 0x001ea8000c1e1500 */
[----:B--2---:R-:W-:Y:S01]  /*12b60*/  STL [R1+0x1800], R14 ;  /* 0x0018000e01007387 */ /* 0x004fe20000100800 */
[----:B------:R-:W-:Y:S02]  /*12b70*/  STL [R1+0x1804], R13 ;  /* 0x0018040d01007387 */ /* 0x000fe40000100800 */
[----:B------:R-:W-:Y:S02]  /*12b80*/  STL [R1+0x1808], R12 ;  /* 0x0018080c01007387 */ /* 0x000fe40000100800 */
[----:B------:R0:W-:Y:S02]  /*12b90*/  STL [R1+0x40], R0 ;  /* 0x0000400001007387 */ /* 0x0001e40000100800 */
[----:B0-----:R-:W2:Y:S04]  /*12ba0*/  LDG.E.U16 R0, [R22.64] ;  /* 0x0000000416007981 */ /* 0x001ea8000c1e1500 */
[----:B--2---:R0:W-:Y:S01]  /*12bb0*/  STL [R1+0x180c], R0 ;  /* 0x00180c0001007387 */ /* 0x0041e20000100800 */
[----:B------:R-:W-:Y:S02]  /*12bc0*/  STL [R1+0x1810], R11 ;  /* 0x0018100b01007387 */ /* 0x000fe40000100800 */
[----:B------:R-:W-:Y:S02]  /*12bd0*/  STL [R1+0x17fc], R10 ;  /* 0x0017fc0a01007387 */ /* 0x000fe40000100800 */
[----:B------:R1:W-:Y:S01]  /*12be0*/  STL [R1+0x1814], R9 ;  /* 0x0018140901007387 */ /* 0x0003e20000100800 */
[----:B------:R-:W2:Y:S01]  /*12bf0*/  LDL.LU.64 R18, [R1+0xbd8] ;  /* 0x000bd80001127983 */ /* 0x000ea20000300a00 */
[----:B------:R-:W2:Y:S02]  /*12c00*/  LDL.LU.64 R20, [R1+0xbe0] ;  /* 0x000be00001147983 */ /* 0x000ea40000300a00 */
[----:B------:R-:W2:Y:S02]  /*12c10*/  LDL.LU.64 R22, [R1+0xbe8] ;  /* 0x000be80001167983 */ /* 0x000ea40000300a00 */
[----:B------:R-:W2:Y:S01]  /*12c20*/  LDL.LU.64 R24, [R1+0xbf0] ;  /* 0x000bf00001187983 */ /* 0x000ea20000300a00 */
[----:B0-----:R0:W2:Y:S04]  /*12c30*/  LDG.E.U16 R0, [R4.64] ;  /* 0x0000000404007981 */ /* 0x0010a8000c1e1500 */
[----:B0-----:R-:W2:Y:S01]  /*12c40*/  LDL.LU.64 R4, [R1+0xbf8] ;  /* 0x000bf80001047983 */ /* 0x001ea20000300a00 */
[----:B------:R-:W2:Y:S02]  /*12c50*/  LDL.LU.64 R26, [R1+0xc00] ;  /* 0x000c0000011a7983 */ /* 0x000ea40000300a00 */
[----:B-1----:R-:W2:Y:S02]  /*12c60*/  LDL.LU.64 R8, [R1+0xc60] ;  /* 0x000c600001087983 */ /* 0x002ea40000300a00 */
[----:B--2---:R0:W-:Y:S04]  /*12c70*/  STL.64 [R1+0x18f8], R8 ;  /* 0x0018f80801007387 */ /* 0x0041e80000100a00 */
[----:B0-----:R-:W2:Y:S04]  /*12c80*/  LDL.LU.64 R8, [R1+0xc58] ;  /* 0x000c580001087983 */ /* 0x001ea80000300a00 */
[----:B--2---:R0:W-:Y:S04]  /*12c90*/  STL.64 [R1+0x1900], R8 ;  /* 0x0019000801007387 */ /* 0x0041e80000100a00 */
[----:B0-----:R-:W2:Y:S04]  /*12ca0*/  LDL.LU.64 R8, [R1+0xc50] ;  /* 0x000c500001087983 */ /* 0x001ea80000300a00 */
[----:B--2---:R0:W-:Y:S01]  /*12cb0*/  STL.64 [R1+0x1908], R8 ;  /* 0x0019080801007387 */ /* 0x0041e20000100a00 */
[----:B-----5:R-:W-:Y:S03]  /*12cc0*/  STL [R1+0x30], R7 ;  /* 0x0000300701007387 */ /* 0x020fe60000100800 */
[----:B0-----:R-:W2:Y:S01]  /*12cd0*/  LDL.LU.64 R8, [R1+0xc48] ;  /* 0x000c480001087983 */ /* 0x001ea20000300a00 */
[----:B----4-:R-:W-:Y:S03]  /*12ce0*/  STL [R1+0x20], R6 ;  /* 0x0000200601007387 */ /* 0x010fe60000100800 */
[----:B--2---:R0:W-:Y:S01]  /*12cf0*/  STL.64 [R1+0x1910], R8 ;  /* 0x0019100801007387 */ /* 0x0041e20000100a00 */
[----:B------:R-:W-:Y:S03]  /*12d00*/  STL [R1+0x10], R3 ;  /* 0x0000100301007387 */ /* 0x000fe60000100800 */
[----:B0-----:R-:W2:Y:S01]  /*12d10*/  LDL.LU.64 R8, [R1+0xc40] ;  /* 0x000c400001087983 */ /* 0x001ea20000300a00 */
[----:B---3--:R-:W-:Y:S03]  /*12d20*/  STL [R1], R2 ;  /* 0x0000000201007387 */ /* 0x008fe60000100800 */
        /* <DEDUP_REMOVED lines=13> */
[----:B0-----:R-:W2:Y:S01]  /*12e00*/  LDL.LU.64 R8, [R1+0xc08] ;  /* 0x000c080001087983 */ /* 0x001ea20000300a00 */
[----:B------:R-:W3:Y:S02]  /*12e10*/  LDL.LU.64 R10, [R1+0xc68] ;  /* 0x000c6800010a7983 */ /* 0x000ee40000300a00 */
[----:B------:R0:W-:Y:S02]  /*12e20*/  STL [R1+0x14c], R0 ;  /* 0x00014c0001007387 */ /* 0x0001e40000100800 */
[----:B------:R-:W4:Y:S01]  /*12e30*/  LDL.LU.64 R12, [R1+0xc70] ;  /* 0x000c7000010c7983 */ /* 0x000f220000300a00 */
[----:B------:R-:W5:Y:S01]  /*12e40*/  LDL.LU.64 R14, [R1+0xc78] ;  /* 0x000c7800010e7983 */ /* 0x000f620000300a00 */
[----:B------:R-:W2:Y:S02]  /*12e50*/  LDL.64 R2, [R1+0xc80] ;  /* 0x000c800001027983 */ /* 0x000ea40000100a00 */
[----:B------:R-:W2:Y:S02]  /*12e60*/  LDL.64 R6, [R1+0xc88] ;  /* 0x000c880001067983 */ /* 0x000ea40000100a00 */
[----:B------:R-:W2:Y:S01]  /*12e70*/  LDL.LU.64 R16, [R1+0xc90] ;  /* 0x000c900001107983 */ /* 0x000ea20000300a00 */
[----:B------:R-:W2:Y:S04]  /*12e80*/  LDL.LU.64 R28, [R1+0xc98] ;  /* 0x000c9800011c7983 */ /* 0x000ea80000300a00 */
[----:B0-----:R0:W3:Y:S04]  /*12e90*/  LDG.E.U16 R0, [R18.64] ;  /* 0x0000000412007981 */ /* 0x0010e8000c1e1500 */
[----:B0-----:R-:W4:Y:S04]  /*12ea0*/  LDL.LU.64 R18, [R1+0xca0] ;  /* 0x000ca00001127983 */ /* 0x001f280000300a00 */
[----:B--2---:R-:W2:Y:S04]  /*12eb0*/  LDG.E.U16 R29, [R28.64] ;  /* 0x000000041c1d7981 */ /* 0x004ea8000c1e1500 */
[----:B---3--:R0:W-:Y:S04]  /*12ec0*/  STL [R1+0x148], R0 ;  /* 0x0001480001007387 */ /* 0x0081e80000100800 */
[----:B0-----:R0:W3:Y:S04]  /*12ed0*/  LDG.E.U16 R0, [R20.64] ;  /* 0x0000000414007981 */ /* 0x0010e8000c1e1500 */
[----:B0-----:R-:W2:Y:S04]  /*12ee0*/  LDL.LU.64 R20, [R1+0xca8] ;  /* 0x000ca80001147983 */ /* 0x001ea80000300a00 */
        /* <DEDUP_REMOVED lines=11> */
[----:B--2---:R1:W2:Y:S04]  /*12fa0*/  LDG.E.U16 R5, [R4.64] ;  /* 0x0000000404057981 */ /* 0x0042a8000c1e1500 */
[----:B0-----:R-:W1:Y:S04]  /*12fb0*/  LDL.LU.64 R26, [R1+0xcc8] ;  /* 0x000cc800011a7983 */ /* 0x001e680000300a00 */
[----:B---3--:R0:W-:Y:S04]  /*12fc0*/  STL [R1+0x120], R0 ;  /* 0x0001200001007387 */ /* 0x0081e80000100800 */
[----:B0-----:R0:W3:Y:S04]  /*12fd0*/  LDG.E.U16 R0, [R8.64] ;  /* 0x0000000408007981 */ /* 0x0010e8000c1e1500 */
[----:B-1----:R1:W2:Y:S04]  /*12fe0*/  LDG.E.U16 R4, [R26.64] ;  /* 0x000000041a047981 */ /* 0x0022a8000c1e1500 */
[----:B0-----:R-:W2:Y:S04]  /*12ff0*/  LDL.LU.64 R8, [R1+0x1948] ;  /* 0x0019480001087983 */ /* 0x001ea80000300a00 */
[----:B---3--:R2:W-:Y:S04]  /*13000*/  STL [R1+0x114], R0 ;  /* 0x0001140001007387 */ /* 0x0085e80000100800 */
[----:B--2---:R0:W2:Y:S04]  /*13010*/  LDG.E.U16 R0, [R8.64] ;  /* 0x0000000408007981 */ /* 0x0040a8000c1e1500 */
        /* <DEDUP_REMOVED lines=30> */
[----:B0-----:R4:W3:Y:S04]  /*13200*/  LDG.E.U16 R8, [R10.64] ;  /* 0x000000040a087981 */ /* 0x0018e8000c1e1500 */
[----:B------:R0:W3:Y:S04]  /*13210*/  LDG.E.U16 R9, [R2.64] ;  /* 0x0000000402097981 */ /* 0x0000e8000c1e1500 */
[----:B----4-:R-:W4:Y:S04]  /*13220*/  LDG.E.U16 R11, [R12.64] ;  /* 0x000000040c0b7981 */ /* 0x010f28000c1e1500 */
[----:B0-----:R0:W4:Y:S04]  /*13230*/  LDG.E.U16 R3, [R6.64] ;  /* 0x0000000406037981 */ /* 0x001128000c1e1500 */
[----:B------:R-:W4:Y:S04]  /*13240*/  LDG.E.U16 R2, [R24.64] ;  /* 0x0000000418027981 */ /* 0x000f28000c1e1500 */
[----:B-----5:R-:W5:Y:S04]  /*13250*/  LDG.E.U16 R10, [R14.64] ;  /* 0x000000040e0a7981 */ /* 0x020f68000c1e1500 */
[----:B0-----:R-:W4:Y:S04]  /*13260*/  LDG.E.U16 R7, [R20.64] ;  /* 0x0000000414077981 */ /* 0x001f28000c1e1500 */
[----:B------:R-:W4:Y:S04]  /*13270*/  LDG.E.U16 R6, [R22.64] ;  /* 0x0000000416067981 */ /* 0x000f28000c1e1500 */
[----:B--2---:R0:W-:Y:S01]  /*13280*/  STL [R1+0x6c], R0 ;  /* 0x00006c0001007387 */ /* 0x0041e20000100800 */
[----:B------:R-:W-:Y:S03]  /*13290*/  STL [R1+0x17d8], R29 ;  /* 0x0017d81d01007387 */ /* 0x000fe60000100800 */
[----:B---3--:R2:W-:Y:S04]  /*132a0*/  STL [R1+0x5c], R8 ;  /* 0x00005c0801007387 */ /* 0x0085e80000100800 */
[----:B0-----:R0:W3:Y:S04]  /*132b0*/  LDG.E.U16 R0, [R16.64] ;  /* 0x0000000410007981 */ /* 0x0010e8000c1e1500 */
[----:B--2---:R-:W2:Y:S04]  /*132c0*/  LDG.E.U16 R8, [R18.64] ;  /* 0x0000000412087981 */ /* 0x004ea8000c1e1500 */
[----:B--2---:R-:W-:Y:S01]  /*132d0*/  STL [R1+0x17dc], R8 ;  /* 0x0017dc0801007387 */ /* 0x004fe20000100800 */
[----:B----4-:R-:W-:Y:S02]  /*132e0*/  STL [R1+0x17e0], R7 ;  /* 0x0017e00701007387 */ /* 0x010fe40000100800 */
[----:B------:R-:W-:Y:S02]  /*132f0*/  STL [R1+0x17e4], R6 ;  /* 0x0017e40601007387 */ /* 0x000fe40000100800 */
[----:B------:R-:W-:Y:S01]  /*13300*/  STL [R1+0x17e8], R2 ;  /* 0x0017e80201007387 */ /* 0x000fe20000100800 */
[----:B------:R-:W-:Y:S01]  /*13310*/  STL [R1+0x17ec], R5 ;  /* 0x0017ec0501007387 */ /* 0x000fe20000100800 */
[----:B------:R-:W2:Y:S02]  /*13320*/  LDL.LU.64 R24, [R1+0xcd0] ;  /* 0x000cd00001187983 */ /* 0x000ea40000300a00 */
[----:B0-----:R-:W4:Y:S02]  /*13330*/  LDL.LU.64 R16, [R1+0xcd8] ;  /* 0x000cd80001107983 */ /* 0x001f240000300a00 */
[----:B------:R-:W2:Y:S02]  /*13340*/  LDL.LU.64 R22, [R1+0xce8] ;  /* 0x000ce80001167983 */ /* 0x000ea40000300a00 */
[----:B--2---:R0:W-:Y:S04]  /*13350*/  STL.64 [R1+0x18f0], R22 ;  /* 0x0018f01601007387 */ /* 0x0041e80000100a00 */
[----:B0-----:R-:W2:Y:S01]  /*13360*/  LDL.LU.64 R22, [R1+0xce0] ;  /* 0x000ce00001167983 */ /* 0x001ea20000300a00 */
[----:B-1----:R-:W2:Y:S02]  /*13370*/  LDL.LU.64 R26, [R1+0xcf0] ;  /* 0x000cf000011a7983 */ /* 0x002ea40000300a00 */
[----:B------:R-:W2:Y:S02]  /*13380*/  LDL.LU.64 R6, [R1+0xd58] ;  /* 0x000d580001067983 */ /* 0x000ea40000300a00 */
[----:B--2---:R0:W-:Y:S04]  /*13390*/  STL.64 [R1+0x18a0], R6 ;  /* 0x0018a00601007387 */ /* 0x0041e80000100a00 */
[----:B0-----:R-:W2:Y:S04]  /*133a0*/  LDL.LU.64 R6, [R1+0xd40] ;  /* 0x000d400001067983 */ /* 0x001ea80000300a00 */
[----:B--2---:R0:W-:Y:S04]  /*133b0*/  STL.64 [R1+0x18a8], R6 ;  /* 0x0018a80601007387 */ /* 0x0041e80000100a00 */
[----:B0-----:R-:W2:Y:S04]  /*133c0*/  LDL.LU.64 R6, [R1+0xd38] ;  /* 0x000d380001067983 */ /* 0x001ea80000300a00 */
[----:B--2---:R0:W-:Y:S04]  /*133d0*/  STL.64 [R1+0x18b0], R6 ;  /* 0x0018b00601007387 */ /* 0x0041e80000100a00 */
[----:B0-----:R-:W2:Y:S01]  /*133e0*/  LDL.LU.64 R6, [R1+0xd30] ;  /* 0x000d300001067983 */ /* 0x001ea20000300a00 */
[----:B------:R-:W-:Y:S03]  /*133f0*/  STL [R1+0x4c], R11 ;  /* 0x00004c0b01007387 */ /* 0x000fe60000100800 */
[----:B--2---:R0:W-:Y:S01]  /*13400*/  STL.64 [R1+0x18b8], R6 ;  /* 0x0018b80601007387 */ /* 0x0041e20000100a00 */
[----:B-----5:R-:W-:Y:S03]  /*13410*/  STL [R1+0x3c], R10 ;  /* 0x00003c0a01007387 */ /* 0x020fe60000100800 */
[----:B0-----:R-:W2:Y:S01]  /*13420*/  LDL.LU.64 R6, [R1+0xd28] ;  /* 0x000d280001067983 */ /* 0x001ea20000300a00 */
[----:B------:R-:W-:Y:S03]  /*13430*/  STL [R1+0x2c], R9 ;  /* 0x00002c0901007387 */ /* 0x000fe60000100800 */
[----:B--2---:R-:W-:Y:S01]  /*13440*/  STL.64 [R1+0x18c0], R6 ;  /* 0x0018c00601007387 */ /* 0x004fe20000100a00 */
[----:B------:R0:W-:Y:S03]  /*13450*/  STL [R1+0x1c], R3 ;  /* 0x00001c0301007387 */ /* 0x0001e60000100800 */
[----:B0-----:R0:W2:Y:S04]  /*13460*/  LDG.E.U16 R3, [R24.64] ;  /* 0x0000000418037981 */ /* 0x0010a8000c1e1500 */
[----:B------:R-:W5:Y:S01]  /*13470*/  LDL.LU.64 R6, [R1+0xd20] ;  /* 0x000d200001067983 */ /* 0x000f620000300a00 */
[----:B---3--:R4:W-:Y:S03]  /*13480*/  STL [R1+0xc], R0 ;  /* 0x00000c0001007387 */ /* 0x0089e60000100800 */
[----:B----4-:R1:W3:Y:S04]  /*13490*/  LDG.E.U16 R0, [R16.64] ;  /* 0x0000000410007981 */ /* 0x0102e8000c1e1500 */
[----:B-----5:R4:W-:Y:S04]  /*134a0*/  STL.64 [R1+0x18c8], R6 ;  /* 0x0018c80601007387 */ /* 0x0209e80000100a00 */
[----:B----4-:R-:W4:Y:S04]  /*134b0*/  LDL.LU.64 R6, [R1+0xd18] ;  /* 0x000d180001067983 */ /* 0x010f280000300a00 */
[----:B----4-:R4:W-:Y:S04]  /*134c0*/  STL.64 [R1+0x18d0], R6 ;  /* 0x0018d00601007387 */ /* 0x0109e80000100a00 */
[----:B----4-:R-:W4:Y:S04]  /*134d0*/  LDL.LU.64 R6, [R1+0xd10] ;  /* 0x000d100001067983 */ /* 0x010f280000300a00 */
[----:B----4-:R4:W-:Y:S04]  /*134e0*/  STL.64 [R1+0x18d8], R6 ;  /* 0x0018d80601007387 */ /* 0x0109e80000100a00 */
[----:B----4-:R-:W4:Y:S04]  /*134f0*/  LDL.LU.64 R6, [R1+0xd08] ;  /* 0x000d080001067983 */ /* 0x010f280000300a00 */
[----:B----4-:R4:W-:Y:S04]  /*13500*/  STL.64 [R1+0x18e0], R6 ;  /* 0x0018e00601007387 */ /* 0x0109e80000100a00 */
[----:B----4-:R-:W4:Y:S04]  /*13510*/  LDL.LU.64 R6, [R1+0xd00] ;  /* 0x000d000001067983 */ /* 0x010f280000300a00 */
[----:B----4-:R4:W-:Y:S04]  /*13520*/  STL.64 [R1+0x18e8], R6 ;  /* 0x0018e80601007387 */ /* 0x0109e80000100a00 */
[----:B----4-:R-:W4:Y:S01]  /*13530*/  LDL.LU.64 R6, [R1+0xcf8] ;  /* 0x000cf80001067983 */ /* 0x010f220000300a00 */
[----:B------:R-:W5:Y:S02]  /*13540*/  LDL.LU.64 R8, [R1+0xd60] ;  /* 0x000d600001087983 */ /* 0x000f640000300a00 */
[----:B------:R-:W4:Y:S02]  /*13550*/  LDL.LU.64 R28, [R1+0xd68] ;  /* 0x000d6800011c7983 */ /* 0x000f240000300a00 */
[----:B------:R-:W4:Y:S01]  /*13560*/  LDL.LU.64 R18, [R1+0xd70] ;  /* 0x000d700001127983 */ /* 0x000f220000300a00 */
[----:B------:R-:W4:Y:S01]  /*13570*/  LDL.LU.64 R20, [R1+0xd78] ;  /* 0x000d780001147983 */ /* 0x000f220000300a00 */
[----:B------:R0:W-:Y:S03]  /*13580*/  STL [R1+0x17d4], R4 ;  /* 0x0017d40401007387 */ /* 0x0001e60000100800 */
[----:B0-----:R-:W4:Y:S01]  /*13590*/  LDL.LU.64 R4, [R1+0xd50] ;  /* 0x000d500001047983 */ /* 0x001f220000300a00 */
[----:B------:R-:W4:Y:S02]  /*135a0*/  LDL.LU.64 R10, [R1+0xd80] ;  /* 0x000d8000010a7983 */ /* 0x000f240000300a00 */
[----:B------:R-:W4:Y:S02]  /*135b0*/  LDL.LU.64 R24, [R1+0xd88] ;  /* 0x000d880001187983 */ /* 0x000f240000300a00 */
[----:B------:R-:W4:Y:S01]  /*135c0*/  LDL.LU.64 R12, [R1+0xd90] ;  /* 0x000d9000010c7983 */ /* 0x000f220000300a00 */
[----:B------:R-:W4:Y:S01]  /*135d0*/  LDL.LU.64 R14, [R1+0xd98] ;  /* 0x000d9800010e7983 */ /* 0x000f220000300a00 */
[----:B--2---:R0:W-:Y:S03]  /*135e0*/  STL [R1+0x17f0], R3 ;  /* 0x0017f00301007387 */ /* 0x0041e60000100800 */
[----:B0-----:R-:W2:Y:S01]  /*135f0*/  LDL.LU.64 R2, [R1+0xd48] ;  /* 0x000d480001027983 */ /* 0x001ea20000300a00 */
[----:B-1----:R-:W2:Y:S02]  /*13600*/  LDL.LU.64 R16, [R1+0xda0] ;  /* 0x000da00001107983 */ /* 0x002ea40000300a00 */
[----:B---3--:R0:W-:Y:S02]  /*13610*/  STL [R1+0x140], R0 ;  /* 0x0001400001007387 */ /* 0x0081e40000100800 */
[----:B0-----:R0:W3:Y:S04]  /*13620*/  LDG.E.U16 R0, [R22.64] ;  /* 0x0000000416007981 */ /* 0x0010e8000c1e1500 */
[----:B0-----:R-:W3:Y:S04]  /*13630*/  LDL.LU.64 R22, [R1+0x18f0] ;  /* 0x0018f00001167983 */ /* 0x001ee80000300a00 */
[----:B-----5:R4:W5:Y:S04]  /*13640*/  LDG.E.U16 R9, [R8.64] ;  /* 0x0000000408097981 */ /* 0x020968000c1e1500 */
[----:B----4-:R0:W4:Y:S04]  /*13650*/  LDG.E.U16 R8, [R28.64] ;  /* 0x000000041c087981 */ /* 0x010128000c1e1500 */
[----:B0-----:R0:W4:Y:S04]  /*13660*/  LDG.E.U16 R28, [R14.64] ;  /* 0x000000040e1c7981 */ /* 0x001128000c1e1500 */
[----:B--2---:R1:W2:Y:S04]  /*13670*/  LDG.E.U16 R2, [R2.64] ;  /* 0x0000000402027981 */ /* 0x0042a8000c1e1500 */
[----:B0-----:R0:W2:Y:S04]  /*13680*/  LDG.E.U16 R15, [R16.64] ;  /* 0x00000004100f7981 */ /* 0x0010a8000c1e1500 */
[----:B-1----:R1:W2:Y:S04]  /*13690*/  LDG.E.U16 R3, [R10.64] ;  /* 0x000000040a037981 */ /* 0x0022a8000c1e1500 */
[----:B---3--:R3:W-:Y:S04]  /*136a0*/  STL [R1+0x13c], R0 ;  /* 0x00013c0001007387 */ /* 0x0087e80000100800 */
[----:B---3--:R3:W2:Y:S04]  /*136b0*/  LDG.E.U16 R0, [R22.64] ;  /* 0x0000000416007981 */ /* 0x0086a8000c1e1500 */
[----:B---3--:R-:W0:Y:S04]  /*136c0*/  LDL.LU.64 R22, [R1+0xda8] ;  /* 0x000da80001167983 */ /* 0x008e280000300a00 */
[----:B--2---:R2:W-:Y:S04]  /*136d0*/  STL [R1+0x1c8], R0 ;  /* 0x0001c80001007387 */ /* 0x0045e80000100800 */
[----:B--2---:R2:W3:Y:S04]  /*136e0*/  LDG.E.U16 R0, [R26.64] ;  /* 0x000000041a007981 */ /* 0x0044e8000c1e1500 */
[----:B0-----:R-:W4:Y:S04]  /*136f0*/  LDG.E.U16 R16, [R22.64] ;  /* 0x0000000416107981 */ /* 0x001f28000c1e1500 */
[----:B--2---:R-:W2:Y:S04]  /*13700*/  LDL.LU.64 R26, [R1+0xdb0] ;  /* 0x000db000011a7983 */ /* 0x004ea80000300a00 */
[----:B---3--:R0:W-:Y:S04]  /*13710*/  STL [R1+0x134], R0 ;  /* 0x0001340001007387 */ /* 0x0081e80000100800 */
[----:B0-----:R0:W3:Y:S04]  /*13720*/  LDG.E.U16 R0, [R6.64] ;  /* 0x0000000406007981 */ /* 0x0010e8000c1e1500 */
[----:B--2---:R2:W2:Y:S04]  /*13730*/  LDG.E.U16 R17, [R26.64] ;  /* 0x000000041a117981 */ /* 0x0044a8000c1e1500 */
        /* <DEDUP_REMOVED lines=29> */
[----:B0-----:R0:W2:Y:S04]  /*13910*/  LDG.E.U16 R0, [R4.64] ;  /* 0x0000000404007981 */ /* 0x0010a8000c1e1500 */
[----:B---3--:R-:W3:Y:S04]  /*13920*/  LDG.E.U16 R7, [R6.64] ;  /* 0x0000000406077981 */ /* 0x008ee8000c1e1500 */
[----:B0-----:R0:W3:Y:S04]  /*13930*/  LDG.E.U16 R5, [R18.64] ;  /* 0x0000000412057981 */ /* 0x0010e8000c1e1500 */
[----:B------:R1:W3:Y:S04]  /*13940*/  LDG.E.U16 R4, [R20.64] ;  /* 0x0000000414047981 */ /* 0x0002e8000c1e1500 */
[----:B0-----:R-:W3:Y:S01]  /*13950*/  LDL.LU.64 R18, [R1+0xdb8] ;  /* 0x000db80001127983 */ /* 0x001ee20000300a00 */
[----:B-1----:R-:W3:Y:S02]  /*13960*/  LDL.LU.64 R20, [R1+0xdc0] ;  /* 0x000dc00001147983 */ /* 0x002ee40000300a00 */
[----:B------:R0:W-:Y:S02]  /*13970*/  STL [R1+0x98], R2 ;  /* 0x0000980201007387 */ /* 0x0001e40000100800 */
[----:B0-----:R0:W5:Y:S04]  /*13980*/  LDG.E.U16 R2, [R24.64] ;  /* 0x0000000418027981 */ /* 0x001168000c1e1500 */
[----:B0-----:R-:W5:Y:S04]  /*13990*/  LDL.LU.64 R24, [R1+0xdc8] ;  /* 0x000dc80001187983 */ /* 0x001f680000300a00 */
[----:B--2---:R0:W-:Y:S01]  /*139a0*/  STL [R1+0x88], R0 ;  /* 0x0000880001007387 */ /* 0x0041e20000100800 */
[----:B----4-:R-:W-:Y:S02]  /*139b0*/  STL [R1+0x17a8], R28 ;  /* 0x0017a81c01007387 */ /* 0x010fe40000100800 */
[----:B------:R-:W2:Y:S02]  /*139c0*/  LDL.LU.64 R10, [R1+0xdd0] ;  /* 0x000dd000010a7983 */ /* 0x000ea40000300a00 */
[----:B------:R-:W-:Y:S01]  /*139d0*/  STL [R1+0x17ac], R15 ;  /* 0x0017ac0f01007387 */ /* 0x000fe20000100800 */
[----:B------:R-:W-:Y:S04]  /*139e0*/  STL [R1+0x17b0], R16 ;  /* 0x0017b01001007387 */ /* 0x000fe80000100800 */
[----:B0-----:R0:W4:Y:S04]  /*139f0*/  LDG.E.U16 R0, [R12.64] ;  /* 0x000000040c007981 */ /* 0x001128000c1e1500 */
[----:B0-----:R-:W4:Y:S01]  /*13a00*/  LDL.LU.64 R12, [R1+0xdd8] ;  /* 0x000dd800010c7983 */ /* 0x001f220000300a00 */
[----:B------:R-:W4:Y:S03]  /*13a10*/  LDL.LU.64 R26, [R1+0xdf0] ;  /* 0x000df000011a7983 */ /* 0x000f260000300a00 */
[----:B---3--:R0:W3:Y:S04]  /*13a20*/  LDG.E.U16 R18, [R18.64] ;  /* 0x0000000412127981 */ /* 0x0080e8000c1e1500 */
[----:B0-----:R5:W3:Y:S04]  /*13a30*/  LDG.E.U16 R19, [R20.64] ;  /* 0x0000000414137981 */ /* 0x001ae8000c1e1500 */
[----:B-----5:R0:W5:Y:S04]  /*13a40*/  LDG.E.U16 R20, [R24.64] ;  /* 0x0000000418147981 */ /* 0x020168000c1e1500 */
[----:B--2---:R1:W2:Y:S04]  /*13a50*/  LDG.E.U16 R21, [R10.64] ;  /* 0x000000040a157981 */ /* 0x0042a8000c1e1500 */
[----:B----4-:R4:W-:Y:S04]  /*13a60*/  STL.64 [R1+0x1890], R26 ;  /* 0x0018901a01007387 */ /* 0x0109e80000100a00 */
[----:B----4-:R-:W4:Y:S04]  /*13a70*/  LDL.LU.64 R26, [R1+0xde8] ;  /* 0x000de800011a7983 */ /* 0x010f280000300a00 */
[----:B----4-:R4:W-:Y:S04]  /*13a80*/  STL.64 [R1+0x1898], R26 ;  /* 0x0018981a01007387 */ /* 0x0109e80000100a00 */
[----:B----4-:R-:W4:Y:S01]  /*13a90*/  LDL.LU.64 R26, [R1+0xde0] ;  /* 0x000de000011a7983 */ /* 0x010f220000300a00 */
[----:B------:R0:W-:Y:S03]  /*13aa0*/  STL [R1+0x78], R7 ;  /* 0x0000780701007387 */ /* 0x0001e60000100800 */
[----:B0-----:R-:W2:Y:S01]  /*13ab0*/  LDL.LU.64 R6, [R1+0xdf8] ;  /* 0x000df80001067983 */ /* 0x001ea20000300a00 */
[----:B------:R-:W2:Y:S03]  /*13ac0*/  LDL.LU.64 R22, [R1+0xe30] ;  /* 0x000e300001167983 */ /* 0x000ea60000300a00 */
[----:B--2---:R0:W-:Y:S04]  /*13ad0*/  STL.64 [R1+0x1878], R22 ;  /* 0x0018781601007387 */ /* 0x0041e80000100a00 */
[----:B0-----:R-:W2:Y:S04]  /*13ae0*/  LDL.LU.64 R22, [R1+0xe10] ;  /* 0x000e100001167983 */ /* 0x001ea80000300a00 */
[----:B--2---:R0:W-:Y:S04]  /*13af0*/  STL.64 [R1+0x1880], R22 ;  /* 0x0018801601007387 */ /* 0x0041e80000100a00 */
[----:B0-----:R-:W2:Y:S04]  /*13b00*/  LDL.LU.64 R22, [R1+0xe08] ;  /* 0x000e080001167983 */ /* 0x001ea80000300a00 */
[----:B--2---:R0:W-:Y:S01]  /*13b10*/  STL.64 [R1+0x1888], R22 ;  /* 0x0018881601007387 */ /* 0x0041e20000100a00 */
[----:B------:R-:W-:Y:S03]  /*13b20*/  STL [R1+0x68], R9 ;  /* 0x0000680901007387 */ /* 0x000fe60000100800 */
[----:B0-----:R-:W2:Y:S01]  /*13b30*/  LDL.LU.64 R22, [R1+0xe00] ;  /* 0x000e000001167983 */ /* 0x001ea20000300a00 */
[----:B------:R-:W-:Y:S02]  /*13b40*/  STL [R1+0x58], R8 ;  /* 0x0000580801007387 */ /* 0x000fe40000100800 */
[----:B------:R0:W-:Y:S02]  /*13b50*/  STL [R1+0x17b4], R17 ;  /* 0x0017b41101007387 */ /* 0x0001e40000100800 */
[----:B------:R-:W-:Y:S01]  /*13b60*/  STL [R1+0x48], R5 ;  /* 0x0000480501007387 */ /* 0x000fe20000100800 */
[----:B0-----:R-:W2:Y:S01]  /*13b70*/  LDL.LU.64 R16, [R1+0xe28] ;  /* 0x000e280001107983 */ /* 0x001ea20000300a00 */
[----:B------:R-:W-:Y:S02]  /*13b80*/  STL [R1+0x38], R4 ;  /* 0x0000380401007387 */ /* 0x000fe40000100800 */
[----:B---3--:R-:W-:Y:S02]  /*13b90*/  STL [R1+0x17b8], R18 ;  /* 0x0017b81201007387 */ /* 0x008fe40000100800 */
[----:B------:R-:W-:Y:S01]  /*13ba0*/  STL [R1+0x28], R3 ;  /* 0x0000280301007387 */ /* 0x000fe20000100800 */
[----:B------:R0:W-:Y:S01]  /*13bb0*/  STL [R1+0x17bc], R19 ;  /* 0x0017bc1301007387 */ /* 0x0001e20000100800 */
[----:B------:R3:W-:Y:S03]  /*13bc0*/  STL [R1+0x18], R2 ;  /* 0x0000180201007387 */ /* 0x0007e60000100800 */
[----:B0-----:R-:W2:Y:S01]  /*13bd0*/  LDL.LU.64 R18, [R1+0xe20] ;  /* 0x000e200001127983 */ /* 0x001ea20000300a00 */
[----:B------:R0:W-:Y:S02]  /*13be0*/  STL [R1+0x8], R0 ;  /* 0x0000080001007387 */ /* 0x0001e40000100800 */
[----:B------:R-:W4:Y:S02]  /*13bf0*/  LDL.LU.64 R14, [R1+0xe38] ;  /* 0x000e3800010e7983 */ /* 0x000f240000300a00 */
[----:B------:R-:W4:Y:S01]  /*13c00*/  LDL.LU.64 R28, [R1+0xe40] ;  /* 0x000e4000011c7983 */ /* 0x000f220000300a00 */
[----:B---3--:R-:W3:Y:S01]  /*13c10*/  LDL.LU.64 R2, [R1+0xe48] ;  /* 0x000e480001027983 */ /* 0x008ee20000300a00 */
[----:B------:R-:W3:Y:S03]  /*13c20*/  LDL.LU.64 R24, [R1+0xe50] ;  /* 0x000e500001187983 */ /* 0x000ee60000300a00 */
[----:B0-----:R0:W3:Y:S01]  /*13c30*/  LDG.E.U16 R0, [R12.64] ;  /* 0x000000040c007981 */ /* 0x0010e2000c1e1500 */
[----:B-----5:R-:W-:Y:S02]  /*13c40*/  STL [R1+0x17c0], R20 ;  /* 0x0017c01401007387 */ /* 0x020fe40000100800 */
[----:B------:R-:W5:Y:S02]  /*13c50*/  LDL.LU.64 R8, [R1+0xe58] ;  /* 0x000e580001087983 */ /* 0x000f640000300a00 */
[----:B------:R-:W4:Y:S01]  /*13c60*/  LDL.LU.64 R4, [R1+0xe60] ;  /* 0x000e600001047983 */ /* 0x000f220000300a00 */
[----:B-1----:R-:W4:Y:S01]  /*13c70*/  LDL.LU.64 R10, [R1+0xe68] ;  /* 0x000e6800010a7983 */ /* 0x002f220000300a00 */
[----:B------:R1:W-:Y:S03]  /*13c80*/  STL [R1+0x17a4], R21 ;  /* 0x0017a41501007387 */ /* 0x0003e60000100800 */
[----:B-1----:R-:W5:Y:S01]  /*13c90*/  LDL.LU.64 R20, [R1+0xe18] ;  /* 0x000e180001147983 */ /* 0x002f620000300a00 */
[----:B0-----:R-:W5:Y:S03]  /*13ca0*/  LDL.LU.64 R12, [R1+0xe70] ;  /* 0x000e7000010c7983 */ /* 0x001f660000300a00 */
[----:B--2---:R0:W2:Y:S04]  /*13cb0*/  LDG.E.U16 R18, [R18.64] ;  /* 0x0000000412127981 */ /* 0x0040a8000c1e1500 */
[----:B0-----:R4:W2:Y:S04]  /*13cc0*/  LDG.E.U16 R19, [R16.64] ;  /* 0x0000000410137981 */ /* 0x0018a8000c1e1500 */
[----:B---3--:R0:W-:Y:S04]  /*13cd0*/  STL [R1+0x130], R0 ;  /* 0x0001300001007387 */ /* 0x0081e80000100800 */
[----:B----4-:R1:W3:Y:S04]  /*13ce0*/  LDG.E.U16 R17, [R14.64] ;  /* 0x000000040e117981 */ /* 0x0102e8000c1e1500 */
[----:B0-----:R0:W4:Y:S04]  /*13cf0*/  LDG.E.U16 R0, [R26.64] ;  /* 0x000000041a007981 */ /* 0x001128000c1e1500 */
[----:B-----5:R-:W5:Y:S04]  /*13d00*/  LDG.E.U16 R21, [R20.64] ;  /* 0x0000000414157981 */ /* 0x020f68000c1e1500 */
[----:B-1----:R1:W2:Y:S04]  /*13d10*/  LDG.E.U16 R14, [R28.64] ;  /* 0x000000041c0e7981 */ /* 0x0022a8000c1e1500 */
[----:B0-----:R-:W2:Y:S04]  /*13d20*/  LDL.LU.64 R26, [R1+0x1898] ;  /* 0x00189800011a7983 */ /* 0x001ea80000300a00 */
[----:B------:R0:W3:Y:S04]  /*13d30*/  LDG.E.U16 R15, [R2.64] ;  /* 0x00000004020f7981 */ /* 0x0000e8000c1e1500 */
[----:B-1----:R1:W3:Y:S04]  /*13d40*/  LDG.E.U16 R28, [R24.64] ;  /* 0x00000004181c7981 */ /* 0x0022e8000c1e1500 */
[----:B------:R1:W3:Y:S04]  /*13d50*/  LDG.E.U16 R29, [R8.64] ;  /* 0x00000004081d7981 */ /* 0x0002e8000c1e1500 */
[----:B0-----:R0:W3:Y:S04]  /*13d60*/  LDG.E.U16 R2, [R4.64] ;  /* 0x0000000404027981 */ /* 0x0010e8000c1e1500 */
[----:B------:R1:W3:Y:S04]  /*13d70*/  LDG.E.U16 R3, [R10.64] ;  /* 0x000000040a037981 */ /* 0x0002e8000c1e1500 */
[----:B0-----:R0:W3:Y:S04]  /*13d80*/  LDG.E.U16 R4, [R12.64] ;  /* 0x000000040c047981 */ /* 0x0010e8000c1e1500 */
[----:B----4-:R2:W-:Y:S04]  /*13d90*/  STL [R1+0x1c4], R0 ;  /* 0x0001c40001007387 */ /* 0x0105e80000100800 */
[----:B--2---:R2:W4:Y:S04]  /*13da0*/  LDG.E.U16 R0, [R26.64] ;  /* 0x000000041a007981 */ /* 0x004528000c1e1500 */
[----:B--2---:R-:W2:Y:S04]  /*13db0*/  LDL.LU.64 R26, [R1+0x1890] ;  /* 0x00189000011a7983 */ /* 0x004ea80000300a00 */
[----:B----4-:R2:W-:Y:S04]  /*13dc0*/  STL [R1+0x124], R0 ;  /* 0x0001240001007387 */ /* 0x0105e80000100800 */
[----:B--2---:R2:W4:Y:S04]  /*13dd0*/  LDG.E.U16 R0, [R26.64] ;  /* 0x000000041a007981 */ /* 0x004528000c1e1500 */
[----:B--2---:R-:W2:Y:S04]  /*13de0*/  LDL.LU.64 R26, [R1+0xe78] ;  /* 0x000e7800011a7983 */ /* 0x004ea80000300a00 */
[----:B----4-:R4:W-:Y:S04]  /*13df0*/  STL [R1+0x1c0], R0 ;  /* 0x0001c00001007387 */ /* 0x0109e80000100800 */
[----:B----4-:R4:W3:Y:S04]  /*13e00*/  LDG.E.U16 R0, [R6.64] ;  /* 0x0000000406007981 */ /* 0x0108e8000c1e1500 */
[----:B--2---:R2:W2:Y:S04]  /*13e10*/  LDG.E.U16 R5, [R26.64] ;  /* 0x000000041a057981 */ /* 0x0044a8000c1e1500 */
[----:B----4-:R-:W4:Y:S04]  /*13e20*/  LDL.LU.64 R6, [R1+0xe80] ;  /* 0x000e800001067983 */ /* 0x010f280000300a00 */
[----:B---3--:R3:W-:Y:S04]  /*13e30*/  STL [R1+0x118], R0 ;  /* 0x0001180001007387 */ /* 0x0087e80000100800 */
[----:B---3--:R3:W2:Y:S04]  /*13e40*/  LDG.E.U16 R0, [R22.64] ;  /* 0x0000000416007981 */ /* 0x0086a8000c1e1500 */
[----:B---3--:R-:W3:Y:S04]  /*13e50*/  LDL.LU.64 R22, [R1+0x1888] ;  /* 0x0018880001167983 */ /* 0x008ee80000300a00 */
[----:B--2---:R3:W-:Y:S04]  /*13e60*/  STL [R1+0x1bc], R0 ;  /* 0x0001bc0001007387 */ /* 0x0047e80000100800 */
[----:B---3--:R2:W3:Y:S04]  /*13e70*/  LDG.E.U16 R0, [R22.64] ;  /* 0x0000000416007981 */ /* 0x0084e8000c1e1500 */
[----:B--2---:R-:W2:Y:S04]  /*13e80*/  LDL.LU.64 R22, [R1+0x1880] ;  /* 0x0018800001167983 */ /* 0x004ea80000300a00 */
[----:B---3--:R2:W-:Y:S04]  /*13e90*/  STL [R1+0x10c], R0 ;  /* 0x00010c0001007387 */ /* 0x0085e80000100800 */
[----:B--2---:R2:W3:Y:S04]  /*13ea0*/  LDG.E.U16 R0, [R22.64] ;  /* 0x0000000416007981 */ /* 0x0044e8000c1e1500 */
[----:B--2---:R-:W2:Y:S04]  /*13eb0*/  LDL.LU.64 R22, [R1+0x1878] ;  /* 0x0018780001167983 */ /* 0x004ea80000300a00 */
[----:B--2---:R2:W3:Y:S04]  /*13ec0*/  LDG.E.U16 R16, [R22.64] ;  /* 0x0000000416107981 */ /* 0x0044e8000c1e1500 */
[----:B--2---:R-:W2:Y:S04]  /*13ed0*/  LDL.LU.64 R22, [R1+0xea0] ;  /* 0x000ea00001167983 */ /* 0x004ea80000300a00 */
[----:B--2---:R2:W-:Y:S04]  /*13ee0*/  STL.64 [R1+0x1860], R22 ;  /* 0x0018601601007387 */ /* 0x0045e80000100a00 */
[----:B--2---:R-:W2:Y:S04]  /*13ef0*/  LDL.LU.64 R22, [R1+0xe98] ;  /* 0x000e980001167983 */ /* 0x004ea80000300a00 */
[----:B--2---:R2:W-:Y:S04]  /*13f00*/  STL.64 [R1+0x1868], R22 ;  /* 0x0018681601007387 */ /* 0x0045e80000100a00 */
[----:B--2---:R-:W2:Y:S04]  /*13f10*/  LDL.LU.64 R22, [R1+0xe90] ;  /* 0x000e900001167983 */ /* 0x004ea80000300a00 */
[----:B--2---:R2:W-:Y:S04]  /*13f20*/  STL.64 [R1+0x1870], R22 ;  /* 0x0018701601007387 */ /* 0x0045e80000100a00 */
[----:B--2---:R-:W2:Y:S01]  /*13f30*/  LDL.LU.64 R22, [R1+0xe88] ;  /* 0x000e880001167983 */ /* 0x004ea20000300a00 */
[----:B-1----:R-:W2:Y:S02]  /*13f40*/  LDL.LU.64 R24, [R1+0xeb0] ;  /* 0x000eb00001187983 */ /* 0x002ea40000300a00 */
[----:B------:R-:W3:Y:S02]  /*13f50*/  LDL.LU.64 R8, [R1+0xeb8] ;  /* 0x000eb80001087983 */ /* 0x000ee40000300a00 */
[----:B------:R-:W3:Y:S01]  /*13f60*/  LDL.LU.64 R10, [R1+0xec0] ;  /* 0x000ec000010a7983 */ /* 0x000ee20000300a00 */
[----:B0-----:R-:W3:Y:S04]  /*13f70*/  LDL.LU.64 R12, [R1+0xed0] ;  /* 0x000ed000010c7983 */ /* 0x001ee80000300a00 */
[----:B--2---:R0:W2:Y:S04]  /*13f80*/  LDG.E.U16 R24, [R24.64] ;  /* 0x0000000418187981 */ /* 0x0040a8000c1e1500 */
[----:B---3--:R1:W-:Y:S04]  /*13f90*/  STL.64 [R1+0x1858], R12 ;  /* 0x0018580c01007387 */ /* 0x0083e80000100a00 */
[----:B0-----:R-:W3:Y:S04]  /*13fa0*/  LDG.E.U16 R25, [R8.64] ;  /* 0x0000000408197981 */ /* 0x001ee8000c1e1500 */
[----:B-1----:R-:W2:Y:S01]  /*13fb0*/  LDL.LU.64 R12, [R1+0xec8] ;  /* 0x000ec800010c7983 */ /* 0x002ea20000300a00 */
[----:B------:R-:W2:Y:S02]  /*13fc0*/  LDL.LU.64 R26, [R1+0xed8] ;  /* 0x000ed800011a7983 */ /* 0x000ea40000300a00 */
[----:B------:R4:W-:Y:S02]  /*13fd0*/  STL [R1+0x1b8], R0 ;  /* 0x0001b80001007387 */ /* 0x0009e40000100800 */
[----:B-----5:R0:W-:Y:S01]  /*13fe0*/  STL [R1+0x100], R21 ;  /* 0x0001001501007387 */ /* 0x0201e20000100800 */
[----:B----4-:R1:W4:Y:S04]  /*13ff0*/  LDG.E.U16 R0, [R6.64] ;  /* 0x0000000406007981 */ /* 0x010328000c1e1500 */
[----:B0-----:R-:W5:Y:S04]  /*14000*/  LDL.LU.64 R20, [R1+0xf00] ;  /* 0x000f000001147983 */ /* 0x001f680000300a00 */
[----:B--2---:R-:W2:Y:S04]  /*14010*/  LDG.E.U16 R26, [R26.64] ;  /* 0x000000041a1a7981 */ /* 0x004ea8000c1e1500 */
[----:B-----5:R0:W-:Y:S04]  /*14020*/  STL.64 [R1+0x1850], R20 ;  /* 0x0018501401007387 */ /* 0x0201e80000100a00 */
[----:B0-----:R-:W5:Y:S01]  /*14030*/  LDL.LU.64 R20, [R1+0xee0] ;  /* 0x000ee00001147983 */ /* 0x001f620000300a00 */
[----:B------:R-:W-:Y:S02]  /*14040*/  STL [R1+0xe4], R19 ;  /* 0x0000e41301007387 */ /* 0x000fe40000100800 */
[----:B------:R0:W-:Y:S02]  /*14050*/  STL [R1+0xf4], R18 ;  /* 0x0000f41201007387 */ /* 0x0001e40000100800 */
[----:B0-----:R-:W2:Y:S01]  /*14060*/  LDL.LU.64 R18, [R1+0xf08] ;  /* 0x000f080001127983 */ /* 0x001ea20000300a00 */
[----:B------:R-:W-:Y:S02]  /*14070*/  STL [R1+0xc4], R17 ;  /* 0x0000c41101007387 */ /* 0x000fe40000100800 */
[----:B------:R0:W-:Y:S02]  /*14080*/  STL [R1+0xd4], R16 ;  /* 0x0000d41001007387 */ /* 0x0001e40000100800 */
[----:B0-----:R-:W3:Y:S01]  /*14090*/  LDL.LU.64 R16, [R1+0xf10] ;  /* 0x000f100001107983 */ /* 0x001ee20000300a00 */
[----:B------:R-:W-:Y:S02]  /*140a0*/  STL [R1+0xa4], R15 ;  /* 0x0000a40f01007387 */ /* 0x000fe40000100800 */
[----:B------:R0:W-:Y:S02]  /*140b0*/  STL [R1+0xb4], R14 ;  /* 0x0000b40e01007387 */ /* 0x0001e40000100800 */
[----:B0-----:R-:W5:Y:S01]  /*140c0*/  LDL.LU.64 R14, [R1+0xf18] ;  /* 0x000f1800010e7983 */ /* 0x001f620000300a00 */
        /* <DEDUP_REMOVED lines=9> */
[----:B-1----:R-:W5:Y:S02]  /*14160*/  LDL.LU.64 R6, [R1+0xf38] ;  /* 0x000f380001067983 */ /* 0x002f640000300a00 */
[----:B----4-:R0:W-:Y:S02]  /*14170*/  STL [R1+0x34], R0 ;  /* 0x0000340001007387 */ /* 0x0101e40000100800 */
[----:B0-----:R0:W4:Y:S04]  /*14180*/  LDG.E.U16 R0, [R22.64] ;  /* 0x0000000416007981 */ /* 0x001128000c1e1500 */
[----:B0-----:R-:W4:Y:S04]  /*14190*/  LDL.LU.64 R22, [R1+0x1870] ;  /* 0x0018700001167983 */ /* 0x001f280000300a00 */
[----:B--2---:R0:W2:Y:S04]  /*141a0*/  LDG.E.U16 R18, [R18.64] ;  /* 0x0000000412127981 */ /* 0x0040a8000c1e1500 */
[----:B---3--:R1:W3:Y:S04]  /*141b0*/  LDG.E.U16 R16, [R16.64] ;  /* 0x0000000410107981 */ /* 0x0082e8000c1e1500 */
[----:B-----5:R5:W2:Y:S04]  /*141c0*/  LDG.E.U16 R15, [R14.64] ;  /* 0x000000040e0f7981 */ /* 0x020aa8000c1e1500 */
[----:B------:R0:W2:Y:S04]  /*141d0*/  LDG.E.U16 R28, [R28.64] ;  /* 0x000000041c1c7981 */ /* 0x0000a8000c1e1500 */
[----:B------:R0:W2:Y:S04]  /*141e0*/  LDG.E.U16 R3, [R2.64] ;  /* 0x0000000402037981 */ /* 0x0000a8000c1e1500 */
[----:B0-----:R0:W2:Y:S04]  /*141f0*/  LDG.E.U16 R2, [R4.64] ;  /* 0x0000000404027981 */ /* 0x0010a8000c1e1500 */
[----:B----4-:R4:W-:Y:S04]  /*14200*/  STL [R1+0x24], R0 ;  /* 0x0000240001007387 */ /* 0x0109e80000100800 */
[----:B----4-:R4:W2:Y:S04]  /*14210*/  LDG.E.U16 R0, [R22.64] ;  /* 0x0000000416007981 */ /* 0x0108a8000c1e1500 */
[----:B----4-:R-:W4:Y:S04]  /*14220*/  LDL.LU.64 R22, [R1+0x1868] ;  /* 0x0018680001167983 */ /* 0x010f280000300a00 */
[----:B--2---:R4:W-:Y:S04]  /*14230*/  STL [R1+0x14], R0 ;  /* 0x0000140001007387 */ /* 0x0049e80000100800 */
[----:B----4-:R2:W4:Y:S04]  /*14240*/  LDG.E.U16 R0, [R22.64] ;  /* 0x0000000416007981 */ /* 0x010528000c1e1500 */
[----:B--2---:R-:W2:Y:S04]  /*14250*/  LDL.LU.64 R22, [R1+0x1860] ;  /* 0x0018600001167983 */ /* 0x004ea80000300a00 */
[----:B--2---:R-:W2:Y:S04]  /*14260*/  LDG.E.U16 R22, [R22.64] ;  /* 0x0000000416167981 */ /* 0x004ea8000c1e1500 */
[----:B--2---:R2:W-:Y:S04]  /*14270*/  STL [R1+0x1790], R22 ;  /* 0x0017901601007387 */ /* 0x0045e80000100800 */
[----:B--2---:R-:W2:Y:S04]  /*14280*/  LDL.LU.64 R22, [R1+0xea8] ;  /* 0x000ea80001167983 */ /* 0x004ea80000300a00 */
[----:B--2---:R-:W2:Y:S04]  /*14290*/  LDG.E.U16 R23, [R22.64] ;  /* 0x0000000416177981 */ /* 0x004ea8000c1e1500 */
[----:B--2---:R2:W-:Y:S04]  /*142a0*/  STL [R1+0x1794], R23 ;  /* 0x0017941701007387 */ /* 0x0045e80000100800 */
[----:B--2---:R-:W2:Y:S01]  /*142b0*/  LDL.LU.64 R22, [R1+0xef8] ;  /* 0x000ef80001167983 */ /* 0x004ea20000300a00 */
[----:B------:R-:W-:Y:S02]  /*142c0*/  STL [R1+0x1798], R24 ;  /* 0x0017981801007387 */ /* 0x000fe40000100800 */
[----:B------:R0:W-:Y:S02]  /*142d0*/  STL [R1+0x179c], R25 ;  /* 0x00179c1901007387 */ /* 0x0001e40000100800 */
[----:B0-----:R-:W3:Y:S01]  /*142e0*/  LDL.LU.64 R24, [R1+0xef0] ;  /* 0x000ef00001187983 */ /* 0x001ee20000300a00 */
[----:B----4-:R0:W-:Y:S02]  /*142f0*/  STL [R1+0x4], R0 ;  /* 0x0000040001007387 */ /* 0x0101e40000100800 */
[----:B------:R-:W5:Y:S01]  /*14300*/  LDL.LU.64 R8, [R1+0xf40] ;  /* 0x000f400001087983 */ /* 0x000f620000300a00 */
[----:B0-----:R0:W4:Y:S04]  /*14310*/  LDG.E.U16 R0, [R10.64] ;  /* 0x000000040a007981 */ /* 0x001128000c1e1500 */
[----:B0-----:R-:W4:Y:S04]  /*14320*/  LDL.LU.64 R10, [R1+0xf48] ;  /* 0x000f4800010a7983 */ /* 0x001f280000300a00 */
[----:B--2---:R-:W2:Y:S04]  /*14330*/  LDG.E.U16 R23, [R22.64] ;  /* 0x0000000416177981 */ /* 0x004ea8000c1e1500 */
[----:B---3--:R-:W3:Y:S04]  /*14340*/  LDG.E.U16 R25, [R24.64] ;  /* 0x0000000418197981 */ /* 0x008ee8000c1e1500 */
[----:B-----5:R0:W5:Y:S04]  /*14350*/  LDG.E.U16 R14, [R8.64] ;  /* 0x00000004080e7981 */ /* 0x020168000c1e1500 */
[----:B----4-:R4:W-:Y:S04]  /*14360*/  STL [R1+0x160], R0 ;  /* 0x0001600001007387 */ /* 0x0109e80000100800 */
[----:B----4-:R4:W2:Y:S04]  /*14370*/  LDG.E.U16 R0, [R12.64] ;  /* 0x000000040c007981 */ /* 0x0108a8000c1e1500 */
[----:B------:R0:W3:Y:S04]  /*14380*/  LDG.E.U16 R29, [R10.64] ;  /* 0x000000040a1d7981 */ /* 0x0000e8000c1e1500 */
[----:B----4-:R-:W4:Y:S04]  /*14390*/  LDL.LU.64 R12, [R1+0x1858] ;  /* 0x00185800010c7983 */ /* 0x010f280000300a00 */
[----:B--2---:R4:W-:Y:S04]  /*143a0*/  STL [R1+0x158], R0 ;  /* 0x0001580001007387 */ /* 0x0049e80000100800 */
[----:B----4-:R2:W4:Y:S04]  /*143b0*/  LDG.E.U16 R0, [R12.64] ;  /* 0x000000040c007981 */ /* 0x010528000c1e1500 */
[----:B--2---:R-:W2:Y:S01]  /*143c0*/  LDL.LU.64 R12, [R1+0xf50] ;  /* 0x000f5000010c7983 */ /* 0x004ea20000300a00 */
[----:B------:R0:W-:Y:S03]  /*143d0*/  STL [R1+0x17a0], R26 ;  /* 0x0017a01a01007387 */ /* 0x0001e60000100800 */
[----:B0-----:R-:W3:Y:S04]  /*143e0*/  LDL.LU.64 R26, [R1+0xee8] ;  /* 0x000ee800011a7983 */ /* 0x001ee80000300a00 */
[----:B----4-:R0:W-:Y:S04]  /*143f0*/  STL [R1+0x150], R0 ;  /* 0x0001500001007387 */ /* 0x0101e80000100800 */
[----:B0-----:R0:W4:Y:S04]  /*14400*/  LDG.E.U16 R0, [R20.64] ;  /* 0x0000000414007981 */ /* 0x001128000c1e1500 */
[----:B--2---:R2:W2:Y:S04]  /*14410*/  LDG.E.U16 R19, [R12.64] ;  /* 0x000000040c137981 */ /* 0x0044a8000c1e1500 */
[----:B0-----:R-:W2:Y:S04]  /*14420*/  LDL.LU.64 R20, [R1+0x1850] ;  /* 0x0018500001147983 */ /* 0x001ea80000300a00 */
[----:B---3--:R-:W3:Y:S04]  /*14430*/  LDG.E.U16 R27, [R26.64] ;  /* 0x000000041a1b7981 */ /* 0x008ee8000c1e1500 */
[----:B----4-:R0:W-:Y:S04]  /*14440*/  STL [R1+0x1b4], R0 ;  /* 0x0001b40001007387 */ /* 0x0101e80000100800 */
[----:B--2---:R-:W2:Y:S04]  /*14450*/  LDG.E.U16 R21, [R20.64] ;  /* 0x0000000414157981 */ /* 0x004ea8000c1e1500 */
[----:B---3--:R3:W-:Y:S04]  /*14460*/  STL [R1+0x1b0], R27 ;  /* 0x0001b01b01007387 */ /* 0x0087e80000100800 */
[----:B0-----:R0:W4:Y:S04]  /*14470*/  LDG.E.U16 R0, [R6.64] ;  /* 0x0000000406007981 */ /* 0x001128000c1e1500 */
[----:B---3--:R-:W3:Y:S04]  /*14480*/  LDL.LU.64 R26, [R1+0xf80] ;  /* 0x000f8000011a7983 */ /* 0x008ee80000300a00 */
[----:B---3--:R3:W-:Y:S04]  /*14490*/  STL.64 [R1+0x1828], R26 ;  /* 0x0018281a01007387 */ /* 0x0087e80000100a00 */
        /* <DEDUP_REMOVED lines=8> */
[----:B---3--:R-:W3:Y:S01]  /*14520*/  LDL.LU.64 R26, [R1+0xf58] ;  /* 0x000f5800011a7983 */ /* 0x008ee20000300a00 */
[----:B------:R0:W-:Y:S03]  /*14530*/  STL [R1+0x1ac], R25 ;  /* 0x0001ac1901007387 */ /* 0x0001e60000100800 */
[----:B0-----:R-:W3:Y:S01]  /*14540*/  LDL.LU.64 R24, [R1+0xf88] ;  /* 0x000f880001187983 */ /* 0x001ee20000300a00 */
[----:B------:R0:W-:Y:S03]  /*14550*/  STL [R1+0x1a8], R23 ;  /* 0x0001a81701007387 */ /* 0x0001e60000100800 */
[----:B0-----:R-:W3:Y:S01]  /*14560*/  LDL.LU.64 R22, [R1+0xf90] ;  /* 0x000f900001167983 */ /* 0x001ee20000300a00 */
[----:B--2---:R0:W-:Y:S03]  /*14570*/  STL [R1+0x1a4], R21 ;  /* 0x0001a41501007387 */ /* 0x0041e60000100800 */
[----:B0-----:R-:W2:Y:S01]  /*14580*/  LDL.LU.64 R20, [R1+0xf98] ;  /* 0x000f980001147983 */ /* 0x001ea20000300a00 */
[----:B------:R0:W-:Y:S03]  /*14590*/  STL [R1+0x1a0], R18 ;  /* 0x0001a01201007387 */ /* 0x0001e60000100800 */
[----:B0-----:R-:W2:Y:S01]  /*145a0*/  LDL.LU R18, [R1+0x33c] ;  /* 0x00033c0001127983 */ /* 0x001ea20000300800 */
[----:B-1----:R-:W2:Y:S02]  /*145b0*/  LDL.LU R17, [R1+0x334] ;  /* 0x0003340001117983 */ /* 0x002ea40000300800 */
[----:B------:R0:W-:Y:S02]  /*145c0*/  STL [R1+0x19c], R16 ;  /* 0x00019c1001007387 */ /* 0x0001e40000100800 */
[----:B0-----:R-:W2:Y:S01]  /*145d0*/  LDL.LU R16, [R1+0x324] ;  /* 0x0003240001107983 */ /* 0x001ea20000300800 */
[----:B------:R0:W-:Y:S03]  /*145e0*/  STL [R1+0x198], R15 ;  /* 0x0001980f01007387 */ /* 0x0001e60000100800 */
[----:B0-----:R-:W2:Y:S01]  /*145f0*/  LDL.LU R15, [R1+0x31c] ;  /* 0x00031c00010f7983 */ /* 0x001ea20000300800 */
[----:B------:R0:W-:Y:S03]  /*14600*/  STL [R1+0x194], R28 ;  /* 0x0001941c01007387 */ /* 0x0001e60000100800 */
[----:B0-----:R-:W2:Y:S01]  /*14610*/  LDL.LU R28, [R1+0x314] ;  /* 0x00031400011c7983 */ /* 0x001ea20000300800 */
[----:B------:R0:W-:Y:S03]  /*14620*/  STL [R1+0x190], R3 ;  /* 0x0001900301007387 */ /* 0x0001e60000100800 */
[----:B0-----:R-:W2:Y:S01]  /*14630*/  LDL.LU R3, [R1+0x304] ;  /* 0x0003040001037983 */ /* 0x001ea20000300800 */
[----:B------:R-:W2:Y:S02]  /*14640*/  LDL.LU R4, [R1+0x2fc] ;  /* 0x0002fc0001047983 */ /* 0x000ea40000300800 */
[----:B------:R-:W2:Y:S02]  /*14650*/  LDL.LU R5, [R1+0x2f4] ;  /* 0x0002f40001057983 */ /* 0x000ea40000300800 */
[----:B------:R0:W-:Y:S02]  /*14660*/  STL [R1+0x18c], R2 ;  /* 0x00018c0201007387 */ /* 0x0001e40000100800 */
[----:B0-----:R-:W2:Y:S01]  /*14670*/  LDL.LU R2, [R1+0x2e4] ;  /* 0x0002e40001027983 */ /* 0x001ea20000300800 */
[----:B------:R-:W2:Y:S02]  /*14680*/  LDL.LU R6, [R1+0x2d8] ;  /* 0x0002d80001067983 */ /* 0x000ea40000300800 */
[----:B------:R-:W2:Y:S02]  /*14690*/  LDL.LU R7, [R1+0x2c4] ;  /* 0x0002c40001077983 */ /* 0x000ea40000300800 */
[----:B------:R-:W2:Y:S01]  /*146a0*/  LDL.LU R8, [R1+0x2b8] ;  /* 0x0002b80001087983 */ /* 0x000ea20000300800 */
[----:B------:R-:W2:Y:S01]  /*146b0*/  LDL.LU R9, [R1+0x2a4] ;  /* 0x0002a40001097983 */ /* 0x000ea20000300800 */
[----:B----4-:R0:W-:Y:S02]  /*146c0*/  STL [R1+0x188], R0 ;  /* 0x0001880001007387 */ /* 0x0101e40000100800 */
[----:B------:R-:W4:Y:S01]  /*146d0*/  LDL.LU R11, [R1+0x298] ;  /* 0x00029800010b7983 */ /* 0x000f220000300800 */
[----:B0-----:R-:W2:Y:S01]  /*146e0*/  LDL.LU R0, [R1+0x284] ;  /* 0x0002840001007983 */ /* 0x001ea20000300800 */
[----:B------:R-:W2:Y:S02]  /*146f0*/  LDL.LU R12, [R1+0x278] ;  /* 0x00027800010c7983 */ /* 0x000ea40000300800 */
[----:B------:R-:W2:Y:S02]  /*14700*/  LDL.LU R13, [R1+0x264] ;  /* 0x00026400010d7983 */ /* 0x000ea40000300800 */
[----:B-----5:R0:W-:Y:S02]  /*14710*/  STL [R1+0x184], R14 ;  /* 0x0001840e01007387 */ /* 0x0201e40000100800 */
[----:B0-----:R-:W5:Y:S01]  /*14720*/  LDL.LU R14, [R1+0x258] ;  /* 0x00025800010e7983 */ /* 0x001f620000300800 */
[----:B------:R3:W-:Y:S03]  /*14730*/  STL [R1+0x180], R29 ;  /* 0x0001801d01007387 */ /* 0x0007e60000100800 */
[----:B---3--:R0:W3:Y:S04]  /*14740*/  LDG.E.U16 R29, [R26.64] ;  /* 0x000000041a1d7981 */ /* 0x0080e8000c1e1500 */
[----:B0-----:R-:W2:Y:S01]  /*14750*/  LDL.LU.64 R26, [R1+0x1848] ;  /* 0x00184800011a7983 */ /* 0x001ea20000300a00 */
[----:B------:R2:W-:Y:S03]  /*14760*/  STL [R1+0x17c], R19 ;  /* 0x00017c1301007387 */ /* 0x0005e60000100800 */
[----:B------:R-:W0:Y:S04]  /*14770*/  S2R R10, SR_TID.X ;  /* 0x00000000000a7919 */ /* 0x000e280000002100 */
[----:B------:R-:W3:Y:S04]  /*14780*/  LDG.E.U16 R24, [R24.64] ;  /* 0x0000000418187981 */ /* 0x000ee8000c1e1500 */
[----:B--2---:R1:W2:Y:S04]  /*14790*/  LDG.E.U16 R19, [R26.64] ;  /* 0x000000041a137981 */ /* 0x0042a8000c1e1500 */
[----:B-1----:R-:W2:Y:S01]  /*147a0*/  LDL.LU.64 R26, [R1+0x1840] ;  /* 0x00184000011a7983 */ /* 0x002ea20000300a00 */
[----:B---3--:R2:W-:Y:S03]  /*147b0*/  STL [R1+0x178], R29 ;  /* 0x0001781d01007387 */ /* 0x0085e60000100800 */
[----:B--2---:R1:W2:Y:S04]  /*147c0*/  LDG.E.U16 R29, [R26.64] ;  /* 0x000000041a1d7981 */ /* 0x0042a8000c1e1500 */
[----:B-1----:R-:W3:Y:S01]  /*147d0*/  LDL.LU.64 R26, [R1+0x1838] ;  /* 0x00183800011a7983 */ /* 0x002ee20000300a00 */
[----:B------:R3:W-:Y:S03]  /*147e0*/  STL [R1+0x174], R19 ;  /* 0x0001741301007387 */ /* 0x0007e60000100800 */
[----:B---3--:R1:W3:Y:S04]  /*147f0*/  LDG.E.U16 R19, [R26.64] ;  /* 0x000000041a137981 */ /* 0x0082e8000c1e1500 */
[----:B-1----:R-:W4:Y:S01]  /*14800*/  LDL.LU.64 R26, [R1+0x1830] ;  /* 0x00183000011a7983 */ /* 0x002f220000300a00 */
[----:B--2---:R-:W-:Y:S03]  /*14810*/  STL [R1+0x170], R29 ;  /* 0x0001701d01007387 */ /* 0x004fe60000100800 */
[----:B---3--:R4:W-:Y:S04]  /*14820*/  STL [R1+0x16c], R19 ;  /* 0x00016c1301007387 */ /* 0x0089e80000100800 */
[----:B----4-:R1:W2:Y:S04]  /*14830*/  LDG.E.U16 R19, [R26.64] ;  /* 0x000000041a137981 */ /* 0x0102a8000c1e1500 */
[----:B-1----:R-:W3:Y:S01]  /*14840*/  LDL.LU.64 R26, [R1+0x1828] ;  /* 0x00182800011a7983 */ /* 0x002ee20000300a00 */
[----:B0-----:R-:W-:-:S04]  /*14850*/  LOP3.LUT R10, R10, 0x7f, RZ, 0xc0, !PT ;  /* 0x0000007f0a0a7812 */ /* 0x001fc800078ec0ff */
[----:B------:R-:W-:Y:S01]  /*14860*/  SHF.L.U32 R29, R10, 0x1, RZ ;  /* 0x000000010a1d7819 */ /* 0x000fe200000006ff */
[----:B---3--:R0:W3:Y:S04]  /*14870*/  LDG.E.U16 R26, [R26.64] ;  /* 0x000000041a1a7981 */ /* 0x0080e8000c1e1500 */
[----:B0-----:R-:W4:Y:S04]  /*14880*/  LDG.E.U16 R27, [R20.64] ;  /* 0x00000004141b7981 */ /* 0x001f28000c1e1500 */
[----:B------:R-:W-:Y:S01]  /*14890*/  STL [R1+0x1818], R29 ;  /* 0x0018181d01007387 */ /* 0x000fe20000100800 */
[----:B--2---:R0:W-:Y:S01]  /*148a0*/  STL [R1+0x168], R19 ;  /* 0x0001681301007387 */ /* 0x0041e20000100800 */
[----:B------:R-:W-:-:S02]  /*148b0*/  LOP3.LUT R10, R29, 0x30, RZ, 0x3c, !PT ;  /* 0x000000301d0a7812 */ /* 0x000fc400078e3cff */
[----:B0-----:R-:W2:Y:S04]  /*148c0*/  LDG.E.U16 R19, [R22.64] ;  /* 0x0000000416137981 */ /* 0x001ea8000c1e1500 */
[----:B----4-:R-:W-:Y:S01]  /*148d0*/  STL [R1+0x1778], R27 ;  /* 0x0017781b01007387 */ /* 0x010fe20000100800 */
[----:B------:R-:W4:Y:S03]  /*148e0*/  LDL.LU R29, [R1+0x228] ;  /* 0x00022800011d7983 */ /* 0x000f260000300800 */
[----:B----4-:R0:W-:Y:S04]  /*148f0*/  STL [R1+0x181c], R29 ;  /* 0x00181c1d01007387 */ /* 0x0101e80000100800 */
[----:B0-----:R-:W4:Y:S04]  /*14900*/  LDL.LU R29, [R1+0x234] ;  /* 0x00023400011d7983 */ /* 0x001f280000300800 */
[----:B----4-:R0:W-:Y:S04]  /*14910*/  STL [R1+0x1820], R29 ;  /* 0x0018201d01007387 */ /* 0x0101e80000100800 */
[----:B0-----:R-:W4:Y:S04]  /*14920*/  LDL.LU R29, [R1+0x240] ;  /* 0x00024000011d7983 */ /* 0x001f280000300800 */
[----:B------:R-:W-:Y:S01]  /*14930*/  STS.U16 [R10+0x4300], R18 ;  /* 0x004300120a007388 */ /* 0x000fe20000000400 */
[----:B------:R-:W-:Y:S02]  /*14940*/  STS.U16 [R10+0x4b00], R17 ;  /* 0x004b00110a007388 */ /* 0x000fe40000000400 */
[----:B------:R-:W-:Y:S02]  /*14950*/  STS.U16 [R10+0x5300], R16 ;  /* 0x005300100a007388 */ /* 0x000fe40000000400 */
[----:B------:R-:W-:Y:S01]  /*14960*/  STS.U16 [R10+0x5b00], R15 ;  /* 0x005b000f0a007388 */ /* 0x000fe20000000400 */
        /* <DEDUP_REMOVED lines=13> */
[----:B-----5:R-:W-:Y:S03]  /*14a40*/  STS.U16 [R10+0xcb00], R14 ;  /* 0x00cb000e0a007388 */ /* 0x020fe60000000400 */
[----:B----4-:R0:W-:Y:S01]  /*14a50*/  STL [R1+0x1824], R29 ;  /* 0x0018241d01007387 */ /* 0x0101e20000100800 */
[----:B---3--:R1:W-:Y:S03]  /*14a60*/  STL [R1+0x164], R26 ;  /* 0x0001641a01007387 */ /* 0x0083e60000100800 */
[----:B0-----:R-:W3:Y:S01]  /*14a70*/  LDL.LU R29, [R1+0x24c] ;  /* 0x00024c00011d7983 */ /* 0x001ee20000300800 */
[----:B------:R0:W-:Y:S02]  /*14a80*/  STL [R1+0x15c], R24 ;  /* 0x00015c1801007387 */ /* 0x0001e40000100800 */
[----:B------:R-:W4:Y:S02]  /*14a90*/  LDL.LU R9, [R1+0x21c] ;  /* 0x00021c0001097983 */ /* 0x000f240000300800 */
[----:B------:R-:W5:Y:S01]  /*14aa0*/  LDL.LU R11, [R1+0x210] ;  /* 0x00021000010b7983 */ /* 0x000f620000300800 */
[----:B------:R-:W4:Y:S01]  /*14ab0*/  LDL.LU R0, [R1+0x204] ;  /* 0x0002040001007983 */ /* 0x000f220000300800 */
[----:B--2---:R2:W-:Y:S02]  /*14ac0*/  STL [R1+0x154], R19 ;  /* 0x0001541301007387 */ /* 0x0045e40000100800 */
[----:B------:R-:W4:Y:S02]  /*14ad0*/  LDL.LU R12, [R1+0x1f0] ;  /* 0x0001f000010c7983 */ /* 0x000f240000300800 */
[----:B------:R-:W4:Y:S01]  /*14ae0*/  LDL.LU R13, [R1+0x1e8] ;  /* 0x0001e800010d7983 */ /* 0x000f220000300800 */
[----:B------:R-:W4:Y:S01]  /*14af0*/  LDL.LU R14, [R1+0x1e4] ;  /* 0x0001e400010e7983 */ /* 0x000f220000300800 */
[----:B------:R-:W4:Y:S02]  /*14b00*/  LDL.LU R27, [R1+0x1e0] ;  /* 0x0001e000011b7983 */ /* 0x000f240000300800 */
[----:B-1----:R-:W4:Y:S02]  /*14b10*/  LDL.LU R26, [R1+0x1dc] ;  /* 0x0001dc00011a7983 */ /* 0x002f240000300800 */
[----:B------:R-:W4:Y:S01]  /*14b20*/  LDL.LU R25, [R1+0x1d8] ;  /* 0x0001d80001197983 */ /* 0x000f220000300800 */
[----:B0-----:R-:W4:Y:S01]  /*14b30*/  LDL.LU R24, [R1+0x1d4] ;  /* 0x0001d40001187983 */ /* 0x001f220000300800 */
[----:B------:R-:W4:Y:S02]  /*14b40*/  LDL.LU R23, [R1+0x1d0] ;  /* 0x0001d00001177983 */ /* 0x000f240000300800 */
[----:B------:R-:W4:Y:S02]  /*14b50*/  LDL.LU R22, [R1+0xf0] ;  /* 0x0000f00001167983 */ /* 0x000f240000300800 */
[----:B------:R-:W4:Y:S01]  /*14b60*/  LDL.LU R21, [R1+0xe0] ;  /* 0x0000e00001157983 */ /* 0x000f220000300800 */
[----:B------:R-:W4:Y:S01]  /*14b70*/  LDL.LU R20, [R1+0xd0] ;  /* 0x0000d00001147983 */ /* 0x000f220000300800 */
[----:B--2---:R-:W5:Y:S02]  /*14b80*/  LDL.LU R19, [R1+0xc0] ;  /* 0x0000c00001137983 */ /* 0x004f640000300800 */
[----:B------:R-:W5:Y:S02]  /*14b90*/  LDL.LU R18, [R1+0xb0] ;  /* 0x0000b00001127983 */ /* 0x000f640000300800 */
[----:B------:R-:W5:Y:S01]  /*14ba0*/  LDL.LU R17, [R1+0xa0] ;  /* 0x0000a00001117983 */ /* 0x000f620000300800 */
[----:B------:R-:W5:Y:S01]  /*14bb0*/  LDL.LU R16, [R1+0x90] ;  /* 0x0000900001107983 */ /* 0x000f620000300800 */
[----:B------:R-:W5:Y:S02]  /*14bc0*/  LDL.LU R15, [R1+0x80] ;  /* 0x00008000010f7983 */ /* 0x000f640000300800 */
[----:B------:R-:W5:Y:S02]  /*14bd0*/  LDL.LU R28, [R1+0x70] ;  /* 0x00007000011c7983 */ /* 0x000f640000300800 */
[----:B------:R-:W5:Y:S01]  /*14be0*/  LDL.LU R3, [R1+0x60] ;  /* 0x0000600001037983 */ /* 0x000f620000300800 */
[----:B------:R-:W5:Y:S01]  /*14bf0*/  LDL.LU R4, [R1+0x50] ;  /* 0x0000500001047983 */ /* 0x000f620000300800 */
[----:B------:R-:W5:Y:S02]  /*14c00*/  LDL.LU R5, [R1+0x40] ;  /* 0x0000400001057983 */ /* 0x000f640000300800 */
[----:B------:R-:W5:Y:S02]  /*14c10*/  LDL.LU R2, [R1+0x30] ;  /* 0x0000300001027983 */ /* 0x000f640000300800 */
[----:B------:R-:W5:Y:S01]  /*14c20*/  LDL.LU R6, [R1+0x20] ;  /* 0x0000200001067983 */ /* 0x000f620000300800 */
[----:B------:R-:W5:Y:S01]  /*14c30*/  LDL.LU R7, [R1+0x10] ;  /* 0x0000100001077983 */ /* 0x000f620000300800 */
[----:B------:R-:W5:Y:S03]  /*14c40*/  LDL.LU R8, [R1] ;  /* 0x0000000001087983 */ /* 0x000f660000300800 */
[----:B---3--:R0:W-:Y:S04]  /*14c50*/  STS.U16 [R10+0xd300], R29 ;  /* 0x00d3001d0a007388 */ /* 0x0081e80000000400 */
[----:B0-----:R-:W3:Y:S04]  /*14c60*/  LDL.LU R29, [R1+0x1824] ;  /* 0x00182400011d7983 */ /* 0x001ee80000300800 */
[----:B---3--:R0:W-:Y:S04]  /*14c70*/  STS.U16 [R10+0xdb00], R29 ;  /* 0x00db001d0a007388 */ /* 0x0081e80000000400 */
[----:B0-----:R-:W3:Y:S04]  /*14c80*/  LDL.LU R29, [R1+0x1820] ;  /* 0x00182000011d7983 */ /* 0x001ee80000300800 */
[----:B---3--:R0:W-:Y:S04]  /*14c90*/  STS.U16 [R10+0xe300], R29 ;  /* 0x00e3001d0a007388 */ /* 0x0081e80000000400 */
[----:B0-----:R-:W3:Y:S04]  /*14ca0*/  LDL.LU R29, [R1+0x181c] ;  /* 0x00181c00011d7983 */ /* 0x001ee80000300800 */
[----:B---3--:R0:W-:Y:S01]  /*14cb0*/  STS.U16 [R10+0xeb00], R29 ;  /* 0x00eb001d0a007388 */ /* 0x0081e20000000400 */
[----:B----4-:R1:W-:Y:S02]  /*14cc0*/  STS.U16 [R10+0xf300], R9 ;  /* 0x00f300090a007388 */ /* 0x0103e40000000400 */
[----:B-----5:R3:W-:Y:S02]  /*14cd0*/  STS.U16 [R10+0xfb00], R11 ;  /* 0x00fb000b0a007388 */ /* 0x0207e40000000400 */
[----:B------:R4:W-:Y:S01]  /*14ce0*/  STS.U16 [R10+0x10300], R0 ;  /* 0x010300000a007388 */ /* 0x0009e20000000400 */
[----:B------:R5:W-:Y:S01]  /*14cf0*/  STS.U16 [R10+0x10b00], R12 ;  /* 0x010b000c0a007388 */ /* 0x000be20000000400 */
[----:B------:R5:W-:Y:S03]  /*14d00*/  STS.U16 [R10+0x11300], R13 ;  /* 0x0113000d0a007388 */ /* 0x000be60000000400 */
[----:B0-----:R-:W2:Y:S01]  /*14d10*/  LDL.LU R29, [R1+0x1818] ;  /* 0x00181800011d7983 */ /* 0x001ea20000300800 */
[----:B-1----:R-:W2:Y:S02]  /*14d20*/  LDL.LU R9, [R1+0x1814] ;  /* 0x0018140001097983 */ /* 0x002ea40000300800 */
[----:B---3--:R-:W3:Y:S02]  /*14d30*/  LDL.LU R11, [R1+0x1810] ;  /* 0x00181000010b7983 */ /* 0x008ee40000300800 */
[----:B----4-:R-:W4:Y:S01]  /*14d40*/  LDL.LU R0, [R1+0x180c] ;  /* 0x00180c0001007983 */ /* 0x010f220000300800 */
[----:B-----5:R-:W5:Y:S01]  /*14d50*/  LDL.LU R12, [R1+0x1808] ;  /* 0x00180800010c7983 */ /* 0x020f620000300800 */
[----:B------:R-:W3:Y:S03]  /*14d60*/  LDL.LU R13, [R1+0x1804] ;  /* 0x00180400010d7983 */ /* 0x000ee60000300800 */
[----:B------:R0:W-:Y:S04]  /*14d70*/  STS.U16 [R10+0x11b00], R14 ;  /* 0x011b000e0a007388 */ /* 0x0001e80000000400 */
[----:B0-----:R-:W3:Y:S01]  /*14d80*/  LDL.LU R14, [R1+0x1800] ;  /* 0x00180000010e7983 */ /* 0x001ee20000300800 */
[----:B------:R0:W-:Y:S02]  /*14d90*/  STS.U16 [R10+0x12300], R27 ;  /* 0x0123001b0a007388 */ /* 0x0001e40000000400 */
[----:B------:R1:W-:Y:S02]  /*14da0*/  STS.U16 [R10+0x12b00], R26 ;  /* 0x012b001a0a007388 */ /* 0x0003e40000000400 */
[----:B------:R1:W-:Y:S01]  /*14db0*/  STS.U16 [R10+0x13300], R25 ;  /* 0x013300190a007388 */ /* 0x0003e20000000400 */
[----:B------:R1:W-:Y:S01]  /*14dc0*/  STS.U16 [R10+0x13b00], R24 ;  /* 0x013b00180a007388 */ /* 0x0003e20000000400 */
[----:B------:R1:W-:Y:S02]  /*14dd0*/  STS.U16 [R10+0x14300], R23 ;  /* 0x014300170a007388 */ /* 0x0003e40000000400 */
[----:B------:R1:W-:Y:S02]  /*14de0*/  STS.U16 [R10+0x14b00], R22 ;  /* 0x014b00160a007388 */ /* 0x0003e40000000400 */
[----:B------:R1:W-:Y:S01]  /*14df0*/  STS.U16 [R10+0x15300], R21 ;  /* 0x015300150a007388 */ /* 0x0003e20000000400 */
[----:B------:R1:W-:Y:S04]  /*14e00*/  STS.U16 [R10+0x15b00], R20 ;  /* 0x015b00140a007388 */ /* 0x0003e80000000400 */
[----:B0-----:R-:W4:Y:S01]  /*14e10*/  LDL.LU R27, [R1+0xa98] ;  /* 0x000a9800011b7983 */ /* 0x001f220000300800 */
[----:B-1----:R-:W4:Y:S03]  /*14e20*/  LDL.LU R26, [R1+0x9bc] ;  /* 0x0009bc00011a7983 */ /* 0x002f260000300800 */
[----:B------:R0:W-:Y:S04]  /*14e30*/  STS.U16 [R10+0x16300], R19 ;  /* 0x016300130a007388 */ /* 0x0001e80000000400 */
[----:B------:R-:W4:Y:S01]  /*14e40*/  LDL.LU R25, [R1+0x810] ;  /* 0x0008100001197983 */ /* 0x000f220000300800 */
[----:B------:R-:W4:Y:S02]  /*14e50*/  LDL.LU R24, [R1+0x45c] ;  /* 0x00045c0001187983 */ /* 0x000f240000300800 */
[----:B------:R-:W4:Y:S02]  /*14e60*/  LDL.LU R23, [R1+0xfbc] ;  /* 0x000fbc0001177983 */ /* 0x000f240000300800 */
[----:B------:R1:W-:Y:S01]  /*14e70*/  STS.U16 [R10+0x16b00], R18 ;  /* 0x016b00120a007388 */ /* 0x0003e20000000400 */
[----:B------:R-:W4:Y:S04]  /*14e80*/  LDL.LU R22, [R1+0x9f4] ;  /* 0x0009f40001167983 */ /* 0x000f280000300800 */
[----:B------:R1:W-:Y:S01]  /*14e90*/  STS.U16 [R10+0x17300], R17 ;  /* 0x017300110a007388 */ /* 0x0003e20000000400 */
[----:B------:R-:W4:Y:S02]  /*14ea0*/  LDL.LU R21, [R1+0x9cc] ;  /* 0x0009cc0001157983 */ /* 0x000f240000300800 */
[----:B------:R1:W-:Y:S02]  /*14eb0*/  STS.U16 [R10+0x17b00], R16 ;  /* 0x017b00100a007388 */ /* 0x0003e40000000400 */
[----:B------:R-:W4:Y:S01]  /*14ec0*/  LDL.LU R20, [R1+0x9a8] ;  /* 0x0009a80001147983 */ /* 0x000f220000300800 */
[----:B------:R1:W-:Y:S04]  /*14ed0*/  STS.U16 [R10+0x18300], R15 ;  /* 0x0183000f0a007388 */ /* 0x0003e80000000400 */
[----:B0-----:R-:W4:Y:S01]  /*14ee0*/  LDL.LU R19, [R1+0x828] ;  /* 0x0008280001137983 */ /* 0x001f220000300800 */
[----:B------:R0:W-:Y:S02]  /*14ef0*/  STS.U16 [R10+0x18b00], R28 ;  /* 0x018b001c0a007388 */ /* 0x0001e40000000400 */
[----:B-1----:R-:W4:Y:S01]  /*14f00*/  LDL.LU R18, [R1+0x4dc] ;  /* 0x0004dc0001127983 */ /* 0x002f220000300800 */
[----:B------:R1:W-:Y:S04]  /*14f10*/  STS.U16 [R10+0x19300], R3 ;  /* 0x019300030a007388 */ /* 0x0003e80000000400 */
[----:B------:R-:W-:Y:S04]  /*14f20*/  STS.U16 [R10+0x19b00], R4 ;  /* 0x019b00040a007388 */ /* 0x000fe80000000400 */
[----:B------:R-:W4:Y:S01]  /*14f30*/  LDL.LU R17, [R1+0x490] ;  /* 0x0004900001117983 */ /* 0x000f220000300800 */
[----:B------:R-:W4:Y:S02]  /*14f40*/  LDL.LU R16, [R1+0x424] ;  /* 0x0004240001107983 */ /* 0x000f240000300800 */
[----:B------:R1:W-:Y:S02]  /*14f50*/  STS.U16 [R10+0x1a300], R5 ;  /* 0x01a300050a007388 */ /* 0x0003e40000000400 */
[----:B------:R1:W-:Y:S01]  /*14f60*/  STS.U16 [R10+0x1ab00], R2 ;  /* 0x01ab00020a007388 */ /* 0x0003e20000000400 */
[----:B------:R-:W4:Y:S01]  /*14f70*/  LDL.LU R15, [R1+0xfc0] ;  /* 0x000fc000010f7983 */ /* 0x000f220000300800 */
[----:B0-----:R-:W4:Y:S03]  /*14f80*/  LDL.LU R28, [R1+0xa9c] ;  /* 0x000a9c00011c7983 */ /* 0x001f260000300800 */
[----:B------:R0:W-:Y:S04]  /*14f90*/  STS.U16 [R10+0x1b300], R6 ;  /* 0x01b300060a007388 */ /* 0x0001e80000000400 */
[----:B-1----:R-:W4:Y:S01]  /*14fa0*/  LDL.LU R3, [R1+0xa90] ;  /* 0x000a900001037983 */ /* 0x002f220000300800 */
[----:B------:R-:W-:Y:S02]  /*14fb0*/  STS.U16 [R10+0x1bb00], R7 ;  /* 0x01bb00070a007388 */ /* 0x000fe40000000400 */
[----:B------:R-:W-:Y:S01]  /*14fc0*/  STS.U16 [R10+0x1c300], R8 ;  /* 0x01c300080a007388 */ /* 0x000fe20000000400 */
[----:B------:R-:W4:Y:S01]  /*14fd0*/  LDL.LU R5, [R1+0x9e8] ;  /* 0x0009e80001057983 */ /* 0x000f220000300800 */
[----:B------:R-:W4:Y:S03]  /*14fe0*/  LDL.LU R2, [R1+0x9d4] ;  /* 0x0009d40001027983 */ /* 0x000f260000300800 */
[----:B0-----:R-:W4:Y:S01]  /*14ff0*/  LDL.LU R6, [R1+0x9c4] ;  /* 0x0009c40001067983 */ /* 0x001f220000300800 */
[----:B--2---:R-:W-:-:S03]  /*15000*/  LOP3.LUT R4, R29, 0x40, RZ, 0x3c, !PT ;  /* 0x000000401d047812 */ /* 0x004fc600078e3cff */
[----:B---3--:R0:W-:Y:S01]  /*15010*/  STS.U16 [R10+0x1cb00], R14 ;  /* 0x01cb000e0a007388 */ /* 0x0081e20000000400 */
[----:B------:R1:W-:Y:S02]  /*15020*/  STS.U16 [R10+0x1d300], R13 ;  /* 0x01d3000d0a007388 */ /* 0x0003e40000000400 */
[----:B-----5:R2:W-:Y:S02]  /*15030*/  STS.U16 [R10+0x1db00], R12 ;  /* 0x01db000c0a007388 */ /* 0x0205e40000000400 */
[----:B----4-:R3:W-:Y:S01]  /*15040*/  STS.U16 [R10+0x1e300], R0 ;  /* 0x01e300000a007388 */ /* 0x0107e20000000400 */
[----:B------:R4:W-:Y:S04]  /*15050*/  STS.U16 [R10+0x1eb00], R11 ;  /* 0x01eb000b0a007388 */ /* 0x0009e80000000400 */
[----:B0-----:R-:W5:Y:S01]  /*15060*/  LDL.LU R14, [R1+0x4a4] ;  /* 0x0004a400010e7983 */ /* 0x001f620000300800 */
[----:B-1----:R-:W5:Y:S02]  /*15070*/  LDL.LU R13, [R1+0x9e0] ;  /* 0x0009e000010d7983 */ /* 0x002f640000300800 */
[----:B--2---:R-:W2:Y:S02]  /*15080*/  LDL.LU R12, [R1+0x848] ;  /* 0x00084800010c7983 */ /* 0x004ea40000300800 */
[----:B------:R-:W2:Y:S01]  /*15090*/  LDL.LU R7, [R1+0x9b4] ;  /* 0x0009b40001077983 */ /* 0x000ea20000300800 */
[----:B------:R-:W2:Y:S01]  /*150a0*/  LDL.LU R8, [R1+0x850] ;  /* 0x0008500001087983 */ /* 0x000ea20000300800 */
[----:B------:R-:W2:Y:S03]  /*150b0*/  LDL.LU R29, [R1+0x82c] ;  /* 0x00082c00011d7983 */ /* 0x000ea60000300800 */
[----:B---3--:R-:W3:Y:S01]  /*150c0*/  LDL.LU R0, [R1+0x340] ;  /* 0x0003400001007983 */ /* 0x008ee20000300800 */
[----:B----4-:R-:W4:Y:S03]  /*150d0*/  LDL.LU R10, [R1+0x17fc] ;  /* 0x0017fc00010a7983 */ /* 0x010f260000300800 */
[----:B------:R-:W0:Y:S02]  /*150e0*/  S2R R11, SR_TID.X ;  /* 0x00000000000b7919 */ /* 0x000e240000002100 */
[----:B0-----:R-:W-:-:S05]  /*150f0*/  LOP3.LUT R11, R11, 0x7f, RZ, 0xc0, !PT ;  /* 0x0000007f0b0b7812 */ /* 0x001fca00078ec0ff */
[----:B------:R-:W-:-:S05]  /*15100*/  IMAD.SHL.U32 R11, R11, 0x2, RZ ;  /* 0x000000020b0b7824 */ /* 0x000fca00078e00ff */
[----:B------:R-:W-:-:S05]  /*15110*/  LOP3.LUT R11, R11, 0x30, RZ, 0x3c, !PT ;  /* 0x000000300b0b7812 */ /* 0x000fca00078e3cff */
[----:B----4-:R-:W-:Y:S01]  /*15120*/  STS.U16 [R11+0x1f300], R10 ;  /* 0x01f3000a0b007388 */ /* 0x010fe20000000400 */
[----:B------:R-:W-:Y:S02]  /*15130*/  STS.U16 [R11+0x1fb00], R9 ;  /* 0x01fb00090b007388 */ /* 0x000fe40000000400 */
[----:B---3--:R-:W-:Y:S02]  /*15140*/  STS.U16 [R4+0x400], R0 ;  /* 0x0004000004007388 */ /* 0x008fe40000000400 */
[----:B--2---:R-:W-:Y:S01]  /*15150*/  STS.U16 [R4+0xc00], R12 ;  /* 0x000c000c04007388 */ /* 0x004fe20000000400 */
[----:B-----5:R-:W-:Y:S01]  /*15160*/  STS.U16 [R4+0x1400], R13 ;  /* 0x0014000d04007388 */ /* 0x020fe20000000400 */
        /* <DEDUP_REMOVED lines=13> */
[----:B------:R0:W-:Y:S02]  /*15240*/  STS.U16 [R4+0x8400], R15 ;  /* 0x0084000f04007388 */ /* 0x0001e40000000400 */
[----:B------:R-:W-:Y:S01]  /*15250*/  STS.U16 [R4+0x8c00], R28 ;  /* 0x008c001c04007388 */ /* 0x000fe20000000400 */
[----:B------:R1:W-:Y:S04]  /*15260*/  STS.U16 [R4+0x9400], R3 ;  /* 0x0094000304007388 */ /* 0x0003e80000000400 */
[----:B0-----:R-:W2:Y:S01]  /*15270*/  LDL.LU R15, [R1+0x818] ;  /* 0x00081800010f7983 */ /* 0x001ea20000300800 */
[----:B-1----:R-:W3:Y:S03]  /*15280*/  LDL.LU R3, [R1+0x4a0] ;  /* 0x0004a00001037983 */ /* 0x002ee60000300800 */
[----:B---3--:R0:W-:Y:S04]  /*15290*/  STL [R1+0x17f4], R3 ;  /* 0x0017f40301007387 */ /* 0x0081e80000100800 */
[----:B0-----:R-:W3:Y:S01]  /*152a0*/  LDL.LU R3, [R1+0x4cc] ;  /* 0x0004cc0001037983 */ /* 0x001ee20000300800 */
[----:B------:R-:W-:Y:S02]  /*152b0*/  STS.U16 [R4+0x9c00], R5 ;  /* 0x009c000504007388 */ /* 0x000fe40000000400 */
[----:B------:R-:W-:Y:S02]  /*152c0*/  STS.U16 [R4+0xa400], R2 ;  /* 0x00a4000204007388 */ /* 0x000fe40000000400 */
[----:B------:R-:W-:Y:S01]  /*152d0*/  STS.U16 [R4+0xac00], R6 ;  /* 0x00ac000604007388 */ /* 0x000fe20000000400 */
[----:B------:R-:W-:Y:S01]  /*152e0*/  STS.U16 [R4+0xb400], R7 ;  /* 0x00b4000704007388 */ /* 0x000fe20000000400 */
[----:B------:R-:W-:Y:S02]  /*152f0*/  STS.U16 [R4+0xbc00], R8 ;  /* 0x00bc000804007388 */ /* 0x000fe40000000400 */
[----:B------:R-:W-:Y:S01]  /*15300*/  STS.U16 [R4+0xc400], R29 ;  /* 0x00c4001d04007388 */ /* 0x000fe20000000400 */
[----:B---3--:R0:W-:Y:S04]  /*15310*/  STL [R1+0x17f8], R3 ;  /* 0x0017f80301007387 */ /* 0x0081e80000100800 */
[----:B0-----:R-:W3:Y:S01]  /*15320*/  LDL.LU R3, [R1+0x500] ;  /* 0x0005000001037983 */ /* 0x001ee20000300800 */
[----:B------:R-:W4:Y:S02]  /*15330*/  LDL.LU R5, [R1+0x46c] ;  /* 0x00046c0001057983 */ /* 0x000f240000300800 */
[----:B------:R-:W5:Y:S02]  /*15340*/  LDL.LU R2, [R1+0x438] ;  /* 0x0004380001027983 */ /* 0x000f640000300800 */
[----:B------:R-:W4:Y:S01]  /*15350*/  LDL.LU R6, [R1+0x3fc] ;  /* 0x0003fc0001067983 */ /* 0x000f220000300800 */
[----:B------:R-:W4:Y:S01]  /*15360*/  LDL.LU R7, [R1+0x200] ;  /* 0x0002000001077983 */ /* 0x000f220000300800 */
[----:B------:R-:W4:Y:S02]  /*15370*/  LDL.LU R8, [R1+0x1ec] ;  /* 0x0001ec0001087983 */ /* 0x000f240000300800 */
[----:B------:R-:W4:Y:S02]  /*15380*/  LDL.LU R29, [R1+0x144] ;  /* 0x00014400011d7983 */ /* 0x000f240000300800 */
        /* <DEDUP_REMOVED lines=18> */
[----:B------:R-:W4:Y:S03]  /*154b0*/  LDL.LU R17, [R1+0x2c] ;  /* 0x00002c0001117983 */ /* 0x000f260000300800 */
[----:B--2---:R0:W-:Y:S01]  /*154c0*/  STS.U16 [R4+0xcc00], R15 ;  /* 0x00cc000f04007388 */ /* 0x0041e20000000400 */
[----:B------:R-:W5:Y:S03]  /*154d0*/  LDL.LU R16, [R1+0x1c] ;  /* 0x00001c0001107983 */ /* 0x000f660000300800 */
[----:B0-----:R-:W5:Y:S04]  /*154e0*/  LDL.LU R15, [R1+0xc] ;  /* 0x00000c00010f7983 */ /* 0x001f680000300800 */
        /* <DEDUP_REMOVED lines=15> */
[----:B------:R-:W2:Y:S03]  /*155e0*/  LDL.LU R8, [R1+0x17dc] ;  /* 0x0017dc0001087983 */ /* 0x000ea60000300800 */
[----:B------:R0:W-:Y:S04]  /*155f0*/  STS.U16 [R4+0x11400], R29 ;  /* 0x0114001d04007388 */ /* 0x0001e80000000400 */
[----:B0-----:R-:W2:Y:S01]  /*15600*/  LDL.LU R29, [R1+0x17d8] ;  /* 0x0017d800011d7983 */ /* 0x001ea20000300800 */
        /* <DEDUP_REMOVED lines=15> */
[----:B------:R0:W-:Y:S01]  /*15700*/  STS.U16 [R4+0x19400], R28 ;  /* 0x0194001c04007388 */ /* 0x0001e20000000400 */
[----:B------:R-:W-:Y:S02]  /*15710*/  STS.U16 [R4+0x19c00], R19 ;  /* 0x019c001304007388 */ /* 0x000fe40000000400 */
[----:B------:R-:W-:Y:S02]  /*15720*/  STS.U16 [R4+0x1a400], R18 ;  /* 0x01a4001204007388 */ /* 0x000fe40000000400 */
[----:B------:R-:W-:Y:S01]  /*15730*/  STS.U16 [R4+0x1ac00], R17 ;  /* 0x01ac001104007388 */ /* 0x000fe20000000400 */
[----:B0-----:R-:W0:Y:S04]  /*15740*/  S2R R28, SR_TID.X ;  /* 0x00000000001c7919 */ /* 0x001e280000002100 */
[----:B------:R-:W-:Y:S01]  /*15750*/  STS.U16 [R4+0x1b400], R16 ;  /* 0x01b4001004007388 */ /* 0x000fe20000000400 */
[----:B------:R-:W-:Y:S01]  /*15760*/  STS.U16 [R4+0x1bc00], R15 ;  /* 0x01bc000f04007388 */ /* 0x000fe20000000400 */
[----:B0-----:R-:W-:-:S04]  /*15770*/  LOP3.LUT R28, R28, 0x7f, RZ, 0xc0, !PT ;  /* 0x0000007f1c1c7812 */ /* 0x001fc800078ec0ff */
[----:B------:R-:W-:-:S04]  /*15780*/  SHF.L.U32 R0, R28, 0x1, RZ ;  /* 0x000000011c007819 */ /* 0x000fc800000006ff */
[----:B------:R-:W-:Y:S01]  /*15790*/  LOP3.LUT R21, R0, 0x50, RZ, 0x3c, !PT ;  /* 0x0000005000157812 */ /* 0x000fe200078e3cff */
[----:B--2---:R0:W-:Y:S04]  /*157a0*/  STS.U16 [R4+0x1c400], R29 ;  /* 0x01c4001d04007388 */ /* 0x0041e80000000400 */
[----:B0-----:R-:W2:Y:S01]  /*157b0*/  LDL.LU R29, [R1+0x9b8] ;  /* 0x0009b800011d7983 */ /* 0x001ea20000300800 */
[----:B------:R-:W2:Y:S02]  /*157c0*/  LDL.LU R9, [R1+0x800] ;  /* 0x0008000001097983 */ /* 0x000ea40000300800 */
[----:B------:R-:W2:Y:S02]  /*157d0*/  LDL.LU R10, [R1+0x458] ;  /* 0x00045800010a7983 */ /* 0x000ea40000300800 */
[----:B------:R-:W2:Y:S01]  /*157e0*/  LDL.LU R11, [R1+0x378] ;  /* 0x00037800010b7983 */ /* 0x000ea20000300800 */
[----:B------:R-:W2:Y:S01]  /*157f0*/  LDL.LU R12, [R1+0x364] ;  /* 0x00036400010c7983 */ /* 0x000ea20000300800 */
        /* <DEDUP_REMOVED lines=15> */
[----:B------:R0:W-:Y:S01]  /*158f0*/  STS.U16 [R4+0x1cc00], R8 ;  /* 0x01cc000804007388 */ /* 0x0001e20000000400 */
[----:B-----5:R1:W-:Y:S02]  /*15900*/  STS.U16 [R4+0x1d400], R7 ;  /* 0x01d4000704007388 */ /* 0x0203e40000000400 */
[----:B----4-:R4:W-:Y:S02]  /*15910*/  STS.U16 [R4+0x1dc00], R6 ;  /* 0x01dc000604007388 */ /* 0x0109e40000000400 */
[----:B---3--:R-:W-:Y:S01]  /*15920*/  STS.U16 [R4+0x1e400], R2 ;  /* 0x01e4000204007388 */ /* 0x008fe20000000400 */
[----:B------:R-:W-:Y:S04]  /*15930*/  STS.U16 [R4+0x1ec00], R5 ;  /* 0x01ec000504007388 */ /* 0x000fe80000000400 */
[----:B0-----:R-:W3:Y:S01]  /*15940*/  LDL.LU R8, [R1+0xa94] ;  /* 0x000a940001087983 */ /* 0x001ee20000300800 */
[----:B-1----:R-:W5:Y:S02]  /*15950*/  LDL.LU R7, [R1+0x494] ;  /* 0x0004940001077983 */ /* 0x002f640000300800 */
[----:B----4-:R-:W4:Y:S02]  /*15960*/  LDL.LU R6, [R1+0x9d0] ;  /* 0x0009d00001067983 */ /* 0x010f240000300800 */
[----:B------:R0:W-:Y:S02]  /*15970*/  STL [R1+0x17c4], R0 ;  /* 0x0017c40001007387 */ /* 0x0001e40000100800 */
[----:B0-----:R-:W2:Y:S01]  /*15980*/  LDL.LU R0, [R1+0x814] ;  /* 0x0008140001007983 */ /* 0x001ea20000300800 */
[----:B------:R-:W2:Y:S02]  /*15990*/  LDL R2, [R1+0x9e4] ;  /* 0x0009e40001027983 */ /* 0x000ea40000100800 */
[----:B------:R-:W2:Y:S01]  /*159a0*/  LDL.LU R4, [R1+0x17d4] ;  /* 0x0017d40001047983 */ /* 0x000ea20000300800 */
[----:B------:R-:W0:Y:S02]  /*159b0*/  S2R R5, SR_TID.X ;  /* 0x0000000000057919 */ /* 0x000e240000002100 */
[----:B0-----:R-:W-:-:S04]  /*159c0*/  LOP3.LUT R5, R5, 0x7f, RZ, 0xc0, !PT ;  /* 0x0000007f05057812 */ /* 0x001fc800078ec0ff */
[----:B------:R-:W-:-:S04]  /*159d0*/  SHF.L.U32 R5, R5, 0x1, RZ ;  /* 0x0000000105057819 */ /* 0x000fc800000006ff */
[----:B------:R-:W-:-:S05]  /*159e0*/  LOP3.LUT R5, R5, 0x40, RZ, 0x3c, !PT ;  /* 0x0000004005057812 */ /* 0x000fca00078e3cff */
[----:B--2---:R-:W-:Y:S01]  /*159f0*/  STS.U16 [R5+0x1f400], R4 ;  /* 0x01f4000405007388 */ /* 0x004fe20000000400 */
[----:B------:R-:W-:Y:S02]  /*15a00*/  STS.U16 [R5+0x1fc00], R3 ;  /* 0x01fc000305007388 */ /* 0x000fe40000000400 */
[----:B------:R-:W-:Y:S02]  /*15a10*/  STS.U16 [R21+0x500], R2 ;  /* 0x0005000215007388 */ /* 0x000fe40000000400 */
[----:B------:R0:W-:Y:S02]  /*15a20*/  STS.U16 [R21+0xd00], R0 ;  /* 0x000d000015007388 */ /* 0x0001e40000000400 */
[----:B0-----:R-:W2:Y:S04]  /*15a30*/  LDL.LU R0, [R1+0x388] ;  /* 0x0003880001007983 */ /* 0x001ea80000300800 */
[----:B--2---:R0:W-:Y:S04]  /*15a40*/  STL [R1+0x17c8], R0 ;  /* 0x0017c80001007387 */ /* 0x0041e80000100800 */
[----:B0-----:R-:W2:Y:S04]  /*15a50*/  LDL.LU R0, [R1+0x38c] ;  /* 0x00038c0001007983 */ /* 0x001ea80000300800 */
[----:B--2---:R0:W-:Y:S04]  /*15a60*/  STL [R1+0x17cc], R0 ;  /* 0x0017cc0001007387 */ /* 0x0041e80000100800 */
[----:B0-----:R-:W2:Y:S04]  /*15a70*/  LDL.LU R0, [R1+0x3b8] ;  /* 0x0003b80001007983 */ /* 0x001ea80000300800 */
[----:B----4-:R-:W-:Y:S01]  /*15a80*/  STS.U16 [R21+0x1500], R6 ;  /* 0x0015000615007388 */ /* 0x010fe20000000400 */
[----:B-----5:R-:W-:Y:S02]  /*15a90*/  STS.U16 [R21+0x1d00], R7 ;  /* 0x001d000715007388 */ /* 0x020fe40000000400 */
[----:B---3--:R-:W-:Y:S02]  /*15aa0*/  STS.U16 [R21+0x2500], R8 ;  /* 0x0025000815007388 */ /* 0x008fe40000000400 */
        /* <DEDUP_REMOVED lines=17> */
[----:B------:R-:W-:Y:S04]  /*15bc0*/  STS.U16 [R21+0xb500], R16 ;  /* 0x00b5001015007388 */ /* 0x000fe80000000400 */
[----:B--2---:R0:W-:Y:S04]  /*15bd0*/  STL [R1+0x17d0], R0 ;  /* 0x0017d00001007387 */ /* 0x0041e80000100800 */
[----:B0-----:R-:W2:Y:S01]  /*15be0*/  LDL.LU R0, [R1+0x3bc] ;  /* 0x0003bc0001007983 */ /* 0x001ea20000300800 */
[----:B------:R-:W3:Y:S02]  /*15bf0*/  LDL.LU R20, [R1+0x384] ;  /* 0x0003840001147983 */ /* 0x000ee40000300800 */
[----:B------:R-:W4:Y:S02]  /*15c00*/  LDL.LU R19, [R1+0x380] ;  /* 0x0003800001137983 */ /* 0x000f240000300800 */
[----:B------:R-:W5:Y:S01]  /*15c10*/  LDL.LU R18, [R1+0x37c] ;  /* 0x00037c0001127983 */ /* 0x000f620000300800 */
[----:B------:R-:W3:Y:S04]  /*15c20*/  LDL.LU R17, [R1+0x1fc] ;  /* 0x0001fc0001117983 */ /* 0x000ee80000300800 */
[----:B------:R0:W-:Y:S01]  /*15c30*/  STS.U16 [R21+0xbd00], R15 ;  /* 0x00bd000f15007388 */ /* 0x0001e20000000400 */
[----:B------:R-:W3:Y:S02]  /*15c40*/  LDL.LU R16, [R1+0x14c] ;  /* 0x00014c0001107983 */ /* 0x000ee40000300800 */
[----:B------:R1:W-:Y:S01]  /*15c50*/  STS.U16 [R21+0xc500], R28 ;  /* 0x00c5001c15007388 */ /* 0x0003e20000000400 */
[----:B0-----:R-:W3:Y:S01]  /*15c60*/  LDL.LU R15, [R1+0x140] ;  /* 0x00014000010f7983 */ /* 0x001ee20000300800 */
[----:B-1----:R-:W3:Y:S02]  /*15c70*/  LDL.LU R28, [R1+0x134] ;  /* 0x00013400011c7983 */ /* 0x002ee40000300800 */
[----:B------:R-:W3:Y:S02]  /*15c80*/  LDL.LU R3, [R1+0x128] ;  /* 0x0001280001037983 */ /* 0x000ee40000300800 */
[----:B------:R-:W3:Y:S01]  /*15c90*/  LDL.LU R4, [R1+0x11c] ;  /* 0x00011c0001047983 */ /* 0x000ee20000300800 */
[----:B------:R-:W3:Y:S01]  /*15ca0*/  LDL.LU R5, [R1+0x110] ;  /* 0x0001100001057983 */ /* 0x000ee20000300800 */
[----:B------:R-:W3:Y:S02]  /*15cb0*/  LDL.LU R2, [R1+0x104] ;  /* 0x0001040001027983 */ /* 0x000ee40000300800 */
        /* <DEDUP_REMOVED lines=15> */
[----:B------:R-:W3:Y:S03]  /*15db0*/  LDL.LU R22, [R1+0x8] ;  /* 0x0000080001167983 */ /* 0x000ee60000300800 */
[----:B--2---:R0:W-:Y:S04]  /*15dc0*/  STS.U16 [R21+0xcd00], R0 ;  /* 0x00cd000015007388 */ /* 0x0041e80000000400 */
[----:B0-----:R-:W2:Y:S04]  /*15dd0*/  LDL.LU R0, [R1+0x17d0] ;  /* 0x0017d00001007983 */ /* 0x001ea80000300800 */
[----:B--2---:R0:W-:Y:S04]  /*15de0*/  STS.U16 [R21+0xd500], R0 ;  /* 0x00d5000015007388 */ /* 0x0041e80000000400 */
[----:B0-----:R-:W2:Y:S04]  /*15df0*/  LDL.LU R0, [R1+0x17cc] ;  /* 0x0017cc0001007983 */ /* 0x001ea80000300800 */
[----:B--2---:R0:W-:Y:S04]  /*15e00*/  STS.U16 [R21+0xdd00], R0 ;  /* 0x00dd000015007388 */ /* 0x0041e80000000400 */
[----:B0-----:R-:W2:Y:S04]  /*15e10*/  LDL.LU R0, [R1+0x17c8] ;  /* 0x0017c80001007983 */ /* 0x001ea80000300800 */
[----:B--2---:R0:W-:Y:S01]  /*15e20*/  STS.U16 [R21+0xe500], R0 ;  /* 0x00e5000015007388 */ /* 0x0041e20000000400 */
[----:B---3--:R1:W-:Y:S02]  /*15e30*/  STS.U16 [R21+0xed00], R20 ;  /* 0x00ed001415007388 */ /* 0x0083e40000000400 */
[----:B----4-:R2:W-:Y:S02]  /*15e40*/  STS.U16 [R21+0xf500], R19 ;  /* 0x00f5001315007388 */ /* 0x0105e40000000400 */
[----:B-----5:R3:W-:Y:S01]  /*15e50*/  STS.U16 [R21+0xfd00], R18 ;  /* 0x00fd001215007388 */ /* 0x0207e20000000400 */
[----:B------:R4:W-:Y:S01]  /*15e60*/  STS.U16 [R21+0x10500], R17 ;  /* 0x0105001115007388 */ /* 0x0009e20000000400 */
[----:B------:R4:W-:Y:S03]  /*15e70*/  STS.U16 [R21+0x10d00], R16 ;  /* 0x010d001015007388 */ /* 0x0009e60000000400 */
[----:B0-----:R-:W3:Y:S01]  /*15e80*/  LDL.LU R0, [R1+0x17c4] ;  /* 0x0017c40001007983 */ /* 0x001ee20000300800 */
[----:B-1----:R-:W3:Y:S02]  /*15e90*/  LDL.LU R20, [R1+0x17c0] ;  /* 0x0017c00001147983 */ /* 0x002ee40000300800 */
[----:B--2---:R-:W2:Y:S02]  /*15ea0*/  LDL.LU R19, [R1+0x17bc] ;  /* 0x0017bc0001137983 */ /* 0x004ea40000300800 */
[----:B---3--:R-:W3:Y:S01]  /*15eb0*/  LDL.LU R18, [R1+0x17b8] ;  /* 0x0017b80001127983 */ /* 0x008ee20000300800 */
[----:B----4-:R-:W4:Y:S01]  /*15ec0*/  LDL.LU R17, [R1+0x17b4] ;  /* 0x0017b40001117983 */ /* 0x010f220000300800 */
[----:B------:R-:W2:Y:S03]  /*15ed0*/  LDL.LU R16, [R1+0x17b0] ;  /* 0x0017b00001107983 */ /* 0x000ea60000300800 */
[----:B------:R0:W-:Y:S01]  /*15ee0*/  STS.U16 [R21+0x11500], R15 ;  /* 0x0115000f15007388 */ /* 0x0001e20000000400 */
[----:B------:R1:W-:Y:S03]  /*15ef0*/  STS.U16 [R21+0x11d00], R28 ;  /* 0x011d001c15007388 */ /* 0x0003e60000000400 */
[----:B0-----:R-:W2:Y:S01]  /*15f00*/  LDL.LU R15, [R1+0x17ac] ;  /* 0x0017ac00010f7983 */ /* 0x001ea20000300800 */
[----:B-1----:R-:W2:Y:S02]  /*15f10*/  LDL.LU R28, [R1+0x17a8] ;  /* 0x0017a800011c7983 */ /* 0x002ea40000300800 */
        /* <DEDUP_REMOVED lines=17> */
[----:B------:R1:W-:Y:S01]  /*16030*/  STS.U16 [R21+0x1ad00], R24 ;  /* 0x01ad001815007388 */ /* 0x0003e20000000400 */
[----:B------:R1:W-:Y:S01]  /*16040*/  STS.U16 [R21+0x1b500], R23 ;  /* 0x01b5001715007388 */ /* 0x0003e20000000400 */
[----:B------:R1:W-:Y:S03]  /*16050*/  STS.U16 [R21+0x1bd00], R22 ;  /* 0x01bd001615007388 */ /* 0x0003e60000000400 */
[----:B0-----:R-:W3:Y:S01]  /*16060*/  LDL.LU R27, [R1+0x84c] ;  /* 0x00084c00011b7983 */ /* 0x001ee20000300800 */
[----:B-1----:R-:W3:Y:S03]  /*16070*/  LDL.LU R24, [R1+0x4a8] ;  /* 0x0004a80001187983 */ /* 0x002ee60000300800 */
        /* <DEDUP_REMOVED lines=16> */
[----:B------:R-:W3:Y:S04]  /*16180*/  LDL.LU R25, [R1+0x260] ;  /* 0x0002600001197983 */ /* 0x000ee80000300800 */
[----:B--2---:R0:W-:Y:S01]  /*16190*/  STS.U16 [R21+0x1c500], R28 ;  /* 0x01c5001c15007388 */ /* 0x0041e20000000400 */
[----:B------:R1:W-:Y:S02]  /*161a0*/  STS.U16 [R21+0x1cd00], R15 ;  /* 0x01cd000f15007388 */ /* 0x0003e40000000400 */
[----:B------:R2:W-:Y:S02]  /*161b0*/  STS.U16 [R21+0x1d500], R16 ;  /* 0x01d5001015007388 */ /* 0x0005e40000000400 */
[----:B----4-:R4:W-:Y:S01]  /*161c0*/  STS.U16 [R21+0x1dd00], R17 ;  /* 0x01dd001115007388 */ /* 0x0109e20000000400 */
[----:B---3--:R3:W-:Y:S01]  /*161d0*/  STS.U16 [R21+0x1e500], R18 ;  /* 0x01e5001215007388 */ /* 0x0087e20000000400 */
[----:B------:R3:W-:Y:S03]  /*161e0*/  STS.U16 [R21+0x1ed00], R19 ;  /* 0x01ed001315007388 */ /* 0x0007e60000000400 */
[----:B0-----:R-:W2:Y:S01]  /*161f0*/  LDL.LU R28, [R1+0x9ec] ;  /* 0x0009ec00011c7983 */ /* 0x001ea20000300800 */
[----:B-1----:R-:W2:Y:S02]  /*16200*/  LDL.LU R15, [R1+0xfb8] ;  /* 0x000fb800010f7983 */ /* 0x002ea40000300800 */
[----:B--2---:R-:W2:Y:S01]  /*16210*/  LDL.LU R16, [R1+0x434] ;  /* 0x0004340001107983 */ /* 0x004ea20000300800 */
[----:B----4-:R-:W4:Y:S04]  /*16220*/  LDL.LU R17, [R1+0x4e4] ;  /* 0x0004e40001117983 */ /* 0x010f280000300800 */
[----:B---3--:R-:W3:Y:S01]  /*16230*/  LDL.LU R18, [R1+0x9ac] ;  /* 0x0009ac0001127983 */ /* 0x008ee20000300800 */
[----:B------:R-:W2:Y:S03]  /*16240*/  LDL.LU R19, [R1+0x468] ;  /* 0x0004680001137983 */ /* 0x000ea60000300800 */
[----:B------:R0:W-:Y:S04]  /*16250*/  STS.U16 [R21+0x1f500], R20 ;  /* 0x01f5001415007388 */ /* 0x0001e80000000400 */
[----:B0-----:R-:W2:Y:S01]  /*16260*/  LDL.LU R21, [R1+0x17a4] ;  /* 0x0017a40001157983 */ /* 0x001ea20000300800 */
[----:B------:R-:W-:-:S02]  /*16270*/  LOP3.LUT R20, R0, 0x50, RZ, 0x3c, !PT ;  /* 0x0000005000147812 */ /* 0x000fc400078e3cff */
[----:B------:R-:W-:-:S03]  /*16280*/  LOP3.LUT R2, R0, 0x60, RZ, 0x3c, !PT ;  /* 0x0000006000027812 */ /* 0x000fc600078e3cff */
[----:B--2---:R-:W-:Y:S02]  /*16290*/  STS.U16 [R20+0x1fd00], R21 ;  /* 0x01fd001514007388 */ /* 0x004fe40000000400 */
[----:B------:R0:W-:Y:S02]  /*162a0*/  STS.U16 [R2+0x600], R27 ;  /* 0x0006001b02007388 */ /* 0x0001e40000000400 */
[----:B------:R1:W-:Y:S02]  /*162b0*/  STS.U16 [R2+0xe00], R24 ;  /* 0x000e001802007388 */ /* 0x0003e40000000400 */
[----:B------:R2:W-:Y:S01]  /*162c0*/  STS.U16 [R2+0x1600], R23 ;  /* 0x0016001702007388 */ /* 0x0005e20000000400 */
[----:B------:R-:W-:Y:S01]  /*162d0*/  STS.U16 [R2+0x1e00], R19 ;  /* 0x001e001302007388 */ /* 0x000fe20000000400 */
[----:B------:R3:W-:Y:S03]  /*162e0*/  STS.U16 [R2+0x2600], R22 ;  /* 0x0026001602007388 */ /* 0x0007e60000000400 */
[----:B0-----:R-:W5:Y:S01]  /*162f0*/  LDL.LU R27, [R1+0x254] ;  /* 0x00025400011b7983 */ /* 0x001f620000300800 */
[----:B-1----:R-:W5:Y:S02]  /*16300*/  LDL.LU R24, [R1+0x248] ;  /* 0x0002480001187983 */ /* 0x002f640000300800 */
[----:B--2---:R-:W2:Y:S01]  /*16310*/  LDL.LU R23, [R1+0x23c] ;  /* 0x00023c0001177983 */ /* 0x004ea20000300800 */
[----:B---3--:R-:W3:Y:S01]  /*16320*/  LDL.LU R22, [R1+0x230] ;  /* 0x0002300001167983 */ /* 0x008ee20000300800 */
[----:B------:R-:W-:Y:S02]  /*16330*/  STS.U16 [R2+0x2e00], R18 ;  /* 0x002e001202007388 */ /* 0x000fe40000000400 */
[----:B----4-:R-:W-:Y:S02]  /*16340*/  STS.U16 [R2+0x3600], R17 ;  /* 0x0036001102007388 */ /* 0x010fe40000000400 */
        /* <DEDUP_REMOVED lines=16> */
[----:B------:R0:W-:Y:S01]  /*16450*/  STS.U16 [R2+0xbe00], R26 ;  /* 0x00be001a02007388 */ /* 0x0001e20000000400 */
[----:B------:R1:W-:Y:S04]  /*16460*/  STS.U16 [R2+0xc600], R25 ;  /* 0x00c6001902007388 */ /* 0x0003e80000000400 */
[----:B0-----:R-:W4:Y:S01]  /*16470*/  LDL.LU R26, [R1+0x224] ;  /* 0x00022400011a7983 */ /* 0x001f220000300800 */
[----:B-1----:R-:W4:Y:S02]  /*16480*/  LDL.LU R25, [R1+0x218] ;  /* 0x0002180001197983 */ /* 0x002f240000300800 */
[----:B------:R-:W4:Y:S02]  /*16490*/  LDL.LU R12, [R1+0x20c] ;  /* 0x00020c00010c7983 */ /* 0x000f240000300800 */
[----:B------:R-:W4:Y:S01]  /*164a0*/  LDL.LU R13, [R1+0x1f8] ;  /* 0x0001f800010d7983 */ /* 0x000f220000300800 */
[----:B------:R-:W4:Y:S04]  /*164b0*/  LDL.LU R14, [R1+0x148] ;  /* 0x00014800010e7983 */ /* 0x000f280000300800 */
[----:B-----5:R-:W-:Y:S01]  /*164c0*/  STS.U16 [R2+0xce00], R27 ;  /* 0x00ce001b02007388 */ /* 0x020fe20000000400 */
[----:B------:R0:W-:Y:S02]  /*164d0*/  STS.U16 [R2+0xd600], R24 ;  /* 0x00d6001802007388 */ /* 0x0001e40000000400 */
[----:B--2---:R1:W-:Y:S01]  /*164e0*/  STS.U16 [R2+0xde00], R23 ;  /* 0x00de001702007388 */ /* 0x0043e20000000400 */
[----:B---3--:R2:W-:Y:S04]  /*164f0*/  STS.U16 [R2+0xe600], R22 ;  /* 0x00e6001602007388 */ /* 0x0085e80000000400 */
[----:B0-----:R-:W3:Y:S01]  /*16500*/  LDL.LU R24, [R1+0x13c] ;  /* 0x00013c0001187983 */ /* 0x001ee20000300800 */
[----:B------:R-:W5:Y:S02]  /*16510*/  LDL.LU R27, [R1+0x130] ;  /* 0x00013000011b7983 */ /* 0x000f640000300800 */
[----:B-1----:R-:W5:Y:S02]  /*16520*/  LDL.LU R23, [R1+0x124] ;  /* 0x0001240001177983 */ /* 0x002f640000300800 */
[----:B--2---:R-:W2:Y:S01]  /*16530*/  LDL.LU R22, [R1+0x118] ;  /* 0x0001180001167983 */ /* 0x004ea20000300800 */
        /* <DEDUP_REMOVED lines=17> */
[----:B------:R-:W2:Y:S03]  /*16650*/  LDL.LU R11, [R1+0x4] ;  /* 0x00000400010b7983 */ /* 0x000ea60000300800 */
[----:B----4-:R0:W-:Y:S01]  /*16660*/  STS.U16 [R2+0xee00], R26 ;  /* 0x00ee001a02007388 */ /* 0x0101e20000000400 */
[----:B------:R1:W-:Y:S02]  /*16670*/  STS.U16 [R2+0xf600], R25 ;  /* 0x00f6001902007388 */ /* 0x0003e40000000400 */
[----:B------:R4:W-:Y:S02]  /*16680*/  STS.U16 [R2+0xfe00], R12 ;  /* 0x00fe000c02007388 */ /* 0x0009e40000000400 */
[----:B------:R4:W-:Y:S01]  /*16690*/  STS.U16 [R2+0x10600], R13 ;  /* 0x0106000d02007388 */ /* 0x0009e20000000400 */
[----:B------:R4:W-:Y:S04]  /*166a0*/  STS.U16 [R2+0x10e00], R14 ;  /* 0x010e000e02007388 */ /* 0x0009e80000000400 */
[----:B0-----:R-:W2:Y:S01]  /*166b0*/  LDL.LU R26, [R1+0x17a0] ;  /* 0x0017a000011a7983 */ /* 0x001ea20000300800 */
[----:B-1----:R-:W2:Y:S02]  /*166c0*/  LDL.LU R25, [R1+0x179c] ;  /* 0x00179c0001197983 */ /* 0x002ea40000300800 */
[----:B----4-:R-:W4:Y:S01]  /*166d0*/  LDL.LU R12, [R1+0x160] ;  /* 0x00016000010c7983 */ /* 0x010f220000300800 */
[----:B------:R-:W4:Y:S04]  /*166e0*/  LDL.LU R13, [R1+0x158] ;  /* 0x00015800010d7983 */ /* 0x000f280000300800 */
[----:B------:R-:W4:Y:S04]  /*166f0*/  LDL.LU R14, [R1+0x150] ;  /* 0x00015000010e7983 */ /* 0x000f280000300800 */
[----:B---3--:R0:W-:Y:S01]  /*16700*/  STS.U16 [R2+0x11600], R24 ;  /* 0x0116001802007388 */ /* 0x0081e20000000400 */
[----:B-----5:R1:W-:Y:S02]  /*16710*/  STS.U16 [R2+0x11e00], R27 ;  /* 0x011e001b02007388 */ /* 0x0203e40000000400 */
[----:B------:R3:W-:Y:S02]  /*16720*/  STS.U16 [R2+0x12600], R23 ;  /* 0x0126001702007388 */ /* 0x0007e40000000400 */
[----:B--2---:R2:W-:Y:S01]  /*16730*/  STS.U16 [R2+0x12e00], R22 ;  /* 0x012e001602007388 */ /* 0x0045e20000000400 */
[----:B0-----:R-:W5:Y:S01]  /*16740*/  LDL.LU R24, [R1+0x1798] ;  /* 0x0017980001187983 */ /* 0x001f620000300800 */
[----:B-1----:R-:W4:Y:S02]  /*16750*/  LDL.LU R27, [R1+0x4ac] ;  /* 0x0004ac00011b7983 */ /* 0x002f240000300800 */
[----:B---3--:R-:W3:Y:S01]  /*16760*/  LDL.LU R23, [R1+0x1794] ;  /* 0x0017940001177983 */ /* 0x008ee20000300800 */
[----:B--2---:R-:W2:Y:S04]  /*16770*/  LDL.LU R22, [R1+0x1790] ;  /* 0x0017900001167983 */ /* 0x004ea80000300800 */
        /* <DEDUP_REMOVED lines=17> */
[----:B------:R-:W-:Y:S03]  /*16890*/  STS.U16 [R2+0x1be00], R11 ;  /* 0x01be000b02007388 */ /* 0x000fe60000000400 */
[----:B--2---:R-:W-:Y:S01]  /*168a0*/  STS.U16 [R2+0x1c600], R22 ;  /* 0x01c6001602007388 */ /* 0x004fe20000000400 */
[----:B---3--:R-:W-:Y:S02]  /*168b0*/  STS.U16 [R2+0x1ce00], R23 ;  /* 0x01ce001702007388 */ /* 0x008fe40000000400 */
[----:B-----5:R-:W-:Y:S02]  /*168c0*/  STS.U16 [R2+0x1d600], R24 ;  /* 0x01d6001802007388 */ /* 0x020fe40000000400 */
[----:B------:R-:W-:Y:S01]  /*168d0*/  STS.U16 [R2+0x1de00], R25 ;  /* 0x01de001902007388 */ /* 0x000fe20000000400 */
[----:B----4-:R-:W-:Y:S01]  /*168e0*/  STS.U16 [R2+0x1e600], R12 ;  /* 0x01e6000c02007388 */ /* 0x010fe20000000400 */
[----:B------:R-:W-:Y:S02]  /*168f0*/  STS.U16 [R2+0x1ee00], R13 ;  /* 0x01ee000d02007388 */ /* 0x000fe40000000400 */
[----:B------:R-:W-:Y:S02]  /*16900*/  STS.U16 [R2+0x1f600], R14 ;  /* 0x01f6000e02007388 */ /* 0x000fe40000000400 */
[----:B------:R0:W-:Y:S02]  /*16910*/  STS.U16 [R2+0x1fe00], R26 ;  /* 0x01fe001a02007388 */ /* 0x0001e40000000400 */
[----:B0-----:R-:W2:Y:S04]  /*16920*/  LDL.LU R26, [R1+0x9f0] ;  /* 0x0009f000011a7983 */ /* 0x001ea80000300800 */
[----:B--2---:R0:W-:Y:S04]  /*16930*/  STL [R1+0x1784], R26 ;  /* 0x0017841a01007387 */ /* 0x0041e80000100800 */
[----:B0-----:R-:W2:Y:S04]  /*16940*/  LDL.LU R26, [R1+0x43c] ;  /* 0x00043c00011a7983 */ /* 0x001ea80000300800 */
[----:B--2---:R0:W-:Y:S04]  /*16950*/  STL [R1+0x1788], R26 ;  /* 0x0017881a01007387 */ /* 0x0041e80000100800 */
[----:B0-----:R-:W2:Y:S01]  /*16960*/  LDL.LU R26, [R1+0x9b0] ;  /* 0x0009b000011a7983 */ /* 0x001ea20000300800 */
[----:B------:R-:W-:-:S03]  /*16970*/  LOP3.LUT R0, R0, 0x70, RZ, 0x3c, !PT ;  /* 0x0000007000007812 */ /* 0x000fc600078e3cff */
[----:B--2---:R0:W-:Y:S04]  /*16980*/  STL [R1+0x178c], R26 ;  /* 0x00178c1a01007387 */ /* 0x0041e80000100800 */
[----:B0-----:R-:W2:Y:S01]  /*16990*/  LDL.LU R26, [R1+0x470] ;  /* 0x00047000011a7983 */ /* 0x001ea20000300800 */
[----:B------:R-:W3:Y:S02]  /*169a0*/  LDL.LU R25, [R1+0x9a0] ;  /* 0x0009a00001197983 */ /* 0x000ee40000300800 */
[----:B------:R-:W4:Y:S02]  /*169b0*/  LDL.LU R24, [R1+0x4e0] ;  /* 0x0004e00001187983 */ /* 0x000f240000300800 */
[----:B------:R-:W5:Y:S01]  /*169c0*/  LDL.LU R23, [R1+0x430] ;  /* 0x0004300001177983 */ /* 0x000f620000300800 */
        /* <DEDUP_REMOVED lines=22> */
[----:B------:R0:W-:Y:S01]  /*16b30*/  STS.U16 [R0+0x700], R27 ;  /* 0x0007001b00007388 */ /* 0x0001e20000000400 */
[----:B------:R-:W3:Y:S03]  /*16b40*/  LDL.LU R14, [R1+0x214] ;  /* 0x00021400010e7983 */ /* 0x000ee60000300800 */
[----:B0-----:R-:W3:Y:S04]  /*16b50*/  LDL.LU R27, [R1+0x208] ;  /* 0x00020800011b7983 */ /* 0x001ee80000300800 */
[----:B--2---:R0:W-:Y:S04]  /*16b60*/  STS.U16 [R0+0xf00], R26 ;  /* 0x000f001a00007388 */ /* 0x0041e80000000400 */
[----:B0-----:R-:W2:Y:S04]  /*16b70*/  LDL.LU R26, [R1+0x178c] ;  /* 0x00178c00011a7983 */ /* 0x001ea80000300800 */
[----:B--2---:R0:W-:Y:S04]  /*16b80*/  STS.U16 [R0+0x1700], R26 ;  /* 0x0017001a00007388 */ /* 0x0041e80000000400 */
[----:B0-----:R-:W2:Y:S04]  /*16b90*/  LDL.LU R26, [R1+0x1788] ;  /* 0x00178800011a7983 */ /* 0x001ea80000300800 */
[----:B--2---:R0:W-:Y:S04]  /*16ba0*/  STS.U16 [R0+0x1f00], R26 ;  /* 0x001f001a00007388 */ /* 0x0041e80000000400 */
[----:B0-----:R-:W2:Y:S04]  /*16bb0*/  LDL.LU R26, [R1+0x1784] ;  /* 0x00178400011a7983 */ /* 0x001ea80000300800 */
[----:B--2---:R-:W-:Y:S01]  /*16bc0*/  STS.U16 [R0+0x2700], R26 ;  /* 0x0027001a00007388 */ /* 0x004fe20000000400 */
[----:B---3--:R-:W-:Y:S02]  /*16bd0*/  STS.U16 [R0+0x2f00], R25 ;  /* 0x002f001900007388 */ /* 0x008fe40000000400 */
[----:B----4-:R-:W-:Y:S02]  /*16be0*/  STS.U16 [R0+0x3700], R24 ;  /* 0x0037001800007388 */ /* 0x010fe40000000400 */
[----:B-----5:R-:W-:Y:S01]  /*16bf0*/  STS.U16 [R0+0x3f00], R23 ;  /* 0x003f001700007388 */ /* 0x020fe20000000400 */
        /* <DEDUP_REMOVED lines=23> */
[----:B------:R1:W-:Y:S01]  /*16d70*/  STS.U16 [R0+0xff00], R27 ;  /* 0x00ff001b00007388 */ /* 0x0003e20000000400 */
[----:B0-----:R-:W2:Y:S01]  /*16d80*/  LDL.LU R14, [R1+0x1f4] ;  /* 0x0001f400010e7983 */ /* 0x001ea20000300800 */
[----:B-1----:R-:W3:Y:S03]  /*16d90*/  LDL.LU R27, [R1+0x1c4] ;  /* 0x0001c400011b7983 */ /* 0x002ee60000300800 */
[----:B---3--:R0:W-:Y:S04]  /*16da0*/  STL [R1+0x177c], R27 ;  /* 0x00177c1b01007387 */ /* 0x0081e80000100800 */
[----:B0-----:R-:W3:Y:S04]  /*16db0*/  LDL.LU R27, [R1+0x1c8] ;  /* 0x0001c800011b7983 */ /* 0x001ee80000300800 */
        /* <DEDUP_REMOVED lines=27> */
[----:B------:R-:W4:Y:S01]  /*16f70*/  LDL.LU R13, [R1+0x154] ;  /* 0x00015400010d7983 */ /* 0x000f220000300800 */
[----:B--2---:R0:W-:Y:S04]  /*16f80*/  STS.U16 [R0+0x10700], R14 ;  /* 0x0107000e00007388 */ /* 0x0041e80000000400 */
[----:B0-----:R-:W2:Y:S04]  /*16f90*/  LDL.LU R14, [R1+0x4c8] ;  /* 0x0004c800010e7983 */ /* 0x001ea80000300800 */
[----:B---3--:R0:W-:Y:S04]  /*16fa0*/  STS.U16 [R0+0x10f00], R27 ;  /* 0x010f001b00007388 */ /* 0x0081e80000000400 */
[----:B0-----:R-:W3:Y:S04]  /*16fb0*/  LDL.LU R27, [R1+0x1780] ;  /* 0x00178000011b7983 */ /* 0x001ee80000300800 */
[----:B---3--:R0:W-:Y:S04]  /*16fc0*/  STS.U16 [R0+0x11700], R27 ;  /* 0x0117001b00007388 */ /* 0x0081e80000000400 */
[----:B0-----:R-:W3:Y:S04]  /*16fd0*/  LDL.LU R27, [R1+0x177c] ;  /* 0x00177c00011b7983 */ /* 0x001ee80000300800 */
[----:B---3--:R0:W-:Y:S04]  /*16fe0*/  STS.U16 [R0+0x11f00], R27 ;  /* 0x011f001b00007388 */ /* 0x0081e80000000400 */
[----:B0-----:R-:W3:Y:S01]  /*16ff0*/  LDL.LU R27, [R1+0x1778] ;  /* 0x00177800011b7983 */ /* 0x001ee20000300800 */
[----:B----4-:R-:W-:Y:S02]  /*17000*/  STS.U16 [R0+0x12700], R26 ;  /* 0x0127001a00007388 */ /* 0x010fe40000000400 */
[----:B-----5:R-:W-:Y:S02]  /*17010*/  STS.U16 [R0+0x12f00], R25 ;  /* 0x012f001900007388 */ /* 0x020fe40000000400 */
        /* <DEDUP_REMOVED lines=14> */
[----:B------:R0:W-:Y:S02]  /*17100*/  STS.U16 [R0+0x1a700], R2 ;  /* 0x01a7000200007388 */ /* 0x0001e40000000400 */
        /* <DEDUP_REMOVED lines=9> */
[----:B0-----:R-:W-:Y:S01]  /*171a0*/  IMAD.MOV.U32 R2, RZ, RZ, 0x3f800000 ;  /* 0x3f800000ff027424 */ /* 0x001fe200078e00ff */
[----:B------:R-:W-:-:S04]  /*171b0*/  MOV R3, 0xff800000 ;  /* 0xff80000000037802 */ /* 0x000fc80000000f00 */
[----:B------:R0:W-:Y:S02]  /*171c0*/  STL [R1+0xa3c], R2 ;  /* 0x000a3c0201007387 */ /* 0x0001e40000100800 */
[----:B0-----:R-:W-:Y:S02]  /*171d0*/  IMAD.MOV.U32 R2, RZ, RZ, -0x800000 ;  /* 0xff800000ff027424 */ /* 0x001fe400078e00ff */
[----:B---3--:R-:W-:Y:S01]  /*171e0*/  STS.U16 [R0+0x1f700], R27 ;  /* 0x01f7001b00007388 */ /* 0x008fe20000000400 */
[----:B--2---:R0:W-:Y:S02]  /*171f0*/  STS.U16 [R0+0x1ff00], R14 ;  /* 0x01ff000e00007388 */ /* 0x0041e40000000400 */
[----:B0-----:R-:W-:-:S05]  /*17200*/  MOV R0, 0xff800000 ;  /* 0xff80000000007802 */ /* 0x001fca0000000f00 */
[----:B------:R-:W-:Y:S01]  /*17210*/  STL [R1+0x918], R0 ;  /* 0x0009180001007387 */ /* 0x000fe20000100800 */
[----:B------:R-:W-:Y:S02]  /*17220*/  STL [R1+0x914], R3 ;  /* 0x0009140301007387 */ /* 0x000fe40000100800 */
[----:B------:R-:W-:Y:S02]  /*17230*/  STL [R1+0x910], R2 ;  /* 0x0009100201007387 */ /* 0x000fe40000100800 */
[----:B------:R-:W-:Y:S01]  /*17240*/  STL [R1+0x90c], R0 ;  /* 0x00090c0001007387 */ /* 0x000fe20000100800 */
        /* <DEDUP_REMOVED lines=9> */
[----:B------:R0:W-:Y:S02]  /*172e0*/  STL [R1+0x924], R3 ;  /* 0x0009240301007387 */ /* 0x0001e40000100800 */
[----:B------:R1:W-:Y:S02]  /*172f0*/  STL [R1+0x920], R2 ;  /* 0x0009200201007387 */ /* 0x0003e40000100800 */
[----:B------:R2:W-:Y:S01]  /*17300*/  STL [R1+0x91c], R0 ;  /* 0x00091c0001007387 */ /* 0x0005e20000100800 */
[----:B0-----:R-:W-:-:S02]  /*17310*/  MOV R3, 0x3f800000 ;  /* 0x3f80000000037802 */ /* 0x001fc40000000f00 */
[----:B-1----:R-:W-:Y:S01]  /*17320*/  MOV R2, 0x3f800000 ;  /* 0x3f80000000027802 */ /* 0x002fe20000000f00 */
[----:B--2---:R-:W-:Y:S02]  /*17330*/  IMAD.MOV.U32 R0, RZ, RZ, 0x3f800000 ;  /* 0x3f800000ff007424 */ /* 0x004fe400078e00ff */
[----:B------:R-:W-:Y:S02]  /*17340*/  STL [R1+0xa40], R3 ;  /* 0x000a400301007387 */ /* 0x000fe40000100800 */
        /* <DEDUP_REMOVED lines=13> */
[----:B------:R-:W-:Y:S02]  /*17420*/  STL [R1+0x640], RZ ;  /* 0x000640ff01007387 */ /* 0x000fe40000100800 */
[----:B------:R0:W-:Y:S01]  /*17430*/  STL [R1+0xa78], R0 ;  /* 0x000a780001007387 */ /* 0x0001e20000100800 */
[----:B------:R1:W-:Y:S01]  /*17440*/  STL [R1+0x644], RZ ;  /* 0x000644ff01007387 */ /* 0x0003e20000100800 */
[----:B------:R1:W-:Y:S02]  /*17450*/  STL [R1+0x648], RZ ;  /* 0x000648ff01007387 */ /* 0x0003e40000100800 */
[----:B------:R1:W-:Y:S02]  /*17460*/  STL [R1+0x64c], RZ ;  /* 0x00064cff01007387 */ /* 0x0003e40000100800 */
[----:B------:R1:W-:Y:S01]  /*17470*/  STL [R1+0x630], RZ ;  /* 0x000630ff01007387 */ /* 0x0003e20000100800 */
        /* <DEDUP_REMOVED lines=494> */
[----:B------:R1:W-:Y:S01]  /*19360*/  STL [R1+0x8bc], RZ ;  /* 0x0008bcff01007387 */ /* 0x0003e20000100800 */
[----:B------:R-:W0:Y:S01]  /*19370*/  S2R R17, SR_TID.X ;  /* 0x0000000000117919 */ /* 0x000e220000002100 */
[----:B------:R1:W-:Y:S02]  /*19380*/  STL [R1+0x8c0], RZ ;  /* 0x0008c0ff01007387 */ /* 0x0003e40000100800 */
[----:B------:R1:W-:Y:S02]  /*19390*/  STL [R1+0x8c4], RZ ;  /* 0x0008c4ff01007387 */ /* 0x0003e40000100800 */
[----:B------:R1:W-:Y:S01]  /*193a0*/  STL [R1+0x8c8], RZ ;  /* 0x0008c8ff01007387 */ /* 0x0003e20000100800 */
[----:B------:R1:W-:Y:S04]  /*193b0*/  STL [R1+0x8cc], RZ ;  /* 0x0008ccff01007387 */ /* 0x0003e80000100800 */
[----:B------:R-:W2:Y:S01]  /*193c0*/  S2R R14, SR_TID.X ;  /* 0x00000000000e7919 */ /* 0x000ea20000002100 */
        /* <DEDUP_REMOVED lines=8> */
[----:B0-----:R-:W-:-:S04]  /*19450*/  SHF.L.U32 R0, R17, 0xc, RZ ;  /* 0x0000000c11007819 */ /* 0x001fc800000006ff */
[----:B------:R-:W-:Y:S02]  /*19460*/  LOP3.LUT R0, R0, 0x6000, RZ, 0xc0, !PT ;  /* 0x0000600000007812 */ /* 0x000fe400078ec0ff */
[----:B--2---:R-:W-:-:S04]  /*19470*/  LOP3.LUT R28, R14, 0x7f, RZ, 0xc0, !PT ;  /* 0x0000007f0e1c7812 */ /* 0x004fc800078ec0ff */
[----:B------:R-:W-:Y:S01]  /*19480*/  LEA R0, R28, R0, 0x4 ;  /* 0x000000001c007211 */ /* 0x000fe200078e20ff */
[----:B------:R-:W-:Y:S05]  /*19490*/  @!P0 BRA `(.L_x_0) ;  /* 0x0002b4d000008947 */ /* 0x000fea0003800000 */
[----:B-1----:R-:W-:Y:S01]  /*194a0*/  SHF.R.S32.HI R3, RZ, 0x4, R17 ;  /* 0x00000004ff037819 */ /* 0x002fe20000011411 */
[C---:B------:R-:W-:Y:S01]  /*194b0*/  IMAD.SHL.U32 R11, R17.reuse, 0x8, RZ ;  /* 0x00000008110b7824 */ /* 0x040fe200078e00ff */
[----:B------:R-:W-:Y:S01]  /*194c0*/  LOP3.LUT R8, R17, 0x20, RZ, 0xc0, !PT ;  /* 0x0000002011087812 */ /* 0x000fe200078ec0ff */
[----:B------:R-:W0:Y:S01]  /*194d0*/  S2R R15, SR_CTAID.Y ;  /* 0x00000000000f7919 */ /* 0x000e220000002600 */
[----:B------:R-:W-:Y:S02]  /*194e0*/  SGXT R3, R3, 0x1 ;  /* 0x000000010303781a */ /* 0x000fe40000000200 */
[----:B------:R-:W-:Y:S01]  /*194f0*/  SHF.R.U32.HI R2, RZ, 0x1, R8 ;  /* 0x00000001ff027819 */ /* 0x000fe20000011608 */
[----:B------:R-:W1:Y:S01]  /*19500*/  S2R R29, SR_TID.X ;  /* 0x00000000001d7919 */ /* 0x000e620000002100 */
[C---:B------:R-:W-:Y:S02]  /*19510*/  LOP3.LUT P0, R9, R17.reuse, 0x3, RZ, 0xc0, !PT ;  /* 0x0000000311097812 */ /* 0x040fe4000780c0ff */
[----:B------:R-:W-:-:S02]  /*19520*/  LOP3.LUT R6, R17, 0x10, RZ, 0xc0, !PT ;  /* 0x0000001011067812 */ /* 0x000fc400078ec0ff */
[----:B------:R-:W-:Y:S02]  /*19530*/  LOP3.LUT R0, R11, 0x60, RZ, 0xc0, !PT ;  /* 0x000000600b007812 */ /* 0x000fe400078ec0ff */
[----:B------:R-:W-:Y:S02]  /*19540*/  LOP3.LUT R7, R17, 0x7, RZ, 0xc0, !PT ;  /* 0x0000000711077812 */ /* 0x000fe400078ec0ff */
[----:B------:R-:W-:Y:S01]  /*19550*/  LOP3.LUT R3, R2, 0x90, R3, 0x78, !PT ;  /* 0x0000009002037812 */ /* 0x000fe200078e7803 */
[----:B------:R-:W-:Y:S01]  /*19560*/  IMAD R2, R6, 0x2, R9 ;  /* 0x0000000206027824 */ /* 0x000fe200078e0209 */
[----:B------:R-:W-:Y:S02]  /*19570*/  LEA R5, R9, R0, 0x2 ;  /* 0x0000000009057211 */ /* 0x000fe400078e10ff */
[C---:B------:R-:W-:Y:S02]  /*19580*/  LEA R8, R7.reuse, R8, 0x2 ;  /* 0x0000000807087211 */ /* 0x040fe400078e10ff */
[C---:B------:R-:W-:Y:S01]  /*19590*/  SHF.L.U32 R9, R7.reuse, 0x4, RZ ;  /* 0x0000000407097819 */ /* 0x040fe200000006ff */
[----:B------:R-:W-:Y:S01]  /*195a0*/  IMAD R7, R7, 0x110, RZ ;  /* 0x0000011007077824 */ /* 0x000fe200078e02ff */
[----:B------:R-:W-:-:S02]  /*195b0*/  SHF.L.U32 R14, R17, 0x1, RZ ;  /* 0x00000001110e7819 */ /* 0x000fc400000006ff */
[----:B------:R-:W-:Y:S02]  /*195c0*/  SHF.R.U32.HI R4, RZ, 0x4, R17 ;  /* 0x00000004ff047819 */ /* 0x000fe40000011611 */
[----:B------:R-:W-:Y:S02]  /*195d0*/  SHF.L.U32 R6, R6, 0x7, RZ ;  /* 0x0000000706067819 */ /* 0x000fe400000006ff */
[--C-:B------:R-:W-:Y:S02]  /*195e0*/  LOP3.LUT R7, R7, 0x10, R14.reuse, 0x78, !PT ;  /* 0x0000001007077812 */ /* 0x100fe400078e780e */
[----:B------:R-:W-:Y:S02]  /*195f0*/  SGXT.U32 R4, R4, 0x3 ;  /* 0x000000030404781a */ /* 0x000fe40000000000 */
[----:B------:R-:W-:Y:S02]  /*19600*/  LOP3.LUT R11, R11, 0x300, RZ, 0xc0, !PT ;  /* 0x000003000b0b7812 */ /* 0x000fe400078ec0ff */
[----:B------:R-:W-:Y:S01]  /*19610*/  LOP3.LUT R9, R9, 0x30, R14, 0x78, !PT ;  /* 0x0000003009097812 */ /* 0x000fe200078e780e */
[----:B------:R-:W-:Y:S01]  /*19620*/  IMAD R4, R4, c[0x0][0x1b8], RZ ;  /* 0x00006e0004047a24 */ /* 0x000fe200078e02ff */
[----:B------:R-:W-:Y:S01]  /*19630*/  LOP3.LUT R0, R17, 0xf, RZ, 0xc0, !PT ;  /* 0x0000000f11007812 */ /* 0x000fe200078ec0ff */
[----:B------:R-:W-:Y:S01]  /*19640*/  IMAD.U32 R2, R2, 0x20, R11 ;  /* 0x0000002002027824 */ /* 0x000fe200078e000b */
[----:B------:R-:W-:Y:S01]  /*19650*/  LOP3.LUT R6, R7, R6, RZ, 0xfc, !PT ;  /* 0x0000000607067212 */ /* 0x000fe200078efcff */
[----:B------:R-:W-:Y:S01]  /*19660*/  IMAD.MOV.U32 R7, RZ, RZ, c[0x0][0x1b8] ;  /* 0x00006e00ff077624 */ /* 0x000fe200078e00ff */
[----:B------:R-:W-:Y:S01]  /*19670*/  LEA R8, R8, R9, 0x8 ;  /* 0x0000000908087211 */ /* 0x000fe200078e40ff */
[----:B0-----:R-:W-:Y:S01]  /*19680*/  IMAD R11, R15, c[0x0][0x1b0], RZ ;  /* 0x00006c000f0b7a24 */ /* 0x001fe200078e02ff */
[----:B------:R-:W-:Y:S01]  /*19690*/  SHF.R.S32.HI R10, RZ, 0x2, R17 ;  /* 0x00000002ff0a7819 */ /* 0x000fe20000011411 */
[----:B------:R-:W-:Y:S01]  /*196a0*/  IMAD R0, R0, c[0x0][0x1b4], RZ ;  /* 0x00006d0000007a24 */ /* 0x000fe200078e02ff */
[----:B-1----:R-:W-:Y:S01]  /*196b0*/  SHF.L.U32 R29, R29, 0x5, RZ ;  /* 0x000000051d1d7819 */ /* 0x002fe200000006ff */
[----:B------:R-:W-:Y:S01]  /*196c0*/  IMAD R13, R7, 0x8, R4 ;  /* 0x00000008070d7824 */ /* 0x000fe200078e0204 */
[----:B------:R0:W-:Y:S01]  /*196d0*/  STL [R1+0x8f4], R8 ;  /* 0x0008f40801007387 */ /* 0x0001e20000100800 */
[C---:B------:R-:W-:Y:S01]  /*196e0*/  SHF.L.U32 R12, R11.reuse, 0x1, RZ ;  /* 0x000000010b0c7819 */ /* 0x040fe200000006ff */
[----:B------:R-:W-:Y:S01]  /*196f0*/  IMAD.HI R11, R11, 0x2, RZ ;  /* 0x000000020b0b7827 */ /* 0x000fe200078e02ff */
[----:B------:R-:W-:Y:S01]  /*19700*/  SGXT R10, R10, 0x1 ;  /* 0x000000010a0a781a */ /* 0x000fe20000000200 */
[----:B------:R1:W-:Y:S01]  /*19710*/  STL [R1+0x410], R6 ;  /* 0x0004100601007387 */ /* 0x0003e20000100800 */
[----:B------:R-:W-:-:S02]  /*19720*/  LEA R24, R7, R13, 0x3 ;  /* 0x0000000d07187211 */ /* 0x000fc400078e18ff */
[----:B------:R-:W-:Y:S02]  /*19730*/  LOP3.LUT R10, R10, 0x90, RZ, 0xc0, !PT ;  /* 0x000000900a0a7812 */ /* 0x000fe400078ec0ff */
[----:B------:R-:W-:Y:S01]  /*19740*/  IADD3 R3, R3, R5, RZ ;  /* 0x0000000503037210 */ /* 0x000fe20007ffe0ff */
[----:B------:R-:W-:Y:S01]  /*19750*/  IMAD R25, R7, 0x8, R24 ;  /* 0x0000000807197824 */ /* 0x000fe200078e0218 */
[----:B------:R-:W-:Y:S01]  /*19760*/  LOP3.LUT R21, R10, 0x160, R29, 0xf8, !PT ;  /* 0x000001600a157812 */ /* 0x000fe200078ef81d */
[----:B0-----:R-:W-:Y:S01]  /*19770*/  IMAD R8, R28, c[0x0][0x1a8], RZ ;  /* 0x00006a001c087a24 */ /* 0x001fe200078e02ff */
[----:B------:R-:W-:Y:S01]  /*19780*/  LOP3.LUT R10, R10, 0x10, R14, 0x78, !PT ;  /* 0x000000100a0a7812 */ /* 0x000fe200078e780e */
[----:B------:R-:W-:Y:S01]  /*19790*/  IMAD.MOV.U32 R5, RZ, RZ, c[0x0][0x1a8] ;  /* 0x00006a00ff057624 */ /* 0x000fe200078e00ff */
[C---:B-1----:R-:W-:Y:S01]  /*197a0*/  SHF.L.U32 R6, R0.reuse, 0x1, RZ ;  /* 0x0000000100067819 */ /* 0x042fe200000006ff */
[----:B------:R-:W-:Y:S01]  /*197b0*/  IMAD.HI R0, R0, 0x2, RZ ;  /* 0x0000000200007827 */ /* 0x000fe200078e02ff */
[----:B------:R0:W-:Y:S01]  /*197c0*/  STL [R1+0x65c], R3 ;  /* 0x00065c0301007387 */ /* 0x0001e20000100800 */
[----:B------:R-:W-:-:S02]  /*197d0*/  LEA.HI R14, R17, 0x38, RZ, 0x1c ;  /* 0x00000038110e7811 */ /* 0x000fc400078fe0ff */
[----:B------:R-:W-:Y:S01]  /*197e0*/  IADD3 R12, P1, P2, R6, c[0x0][0x170], R12 ;  /* 0x00005c00060c7a10 */ /* 0x000fe20007a3e00c */
[----:B------:R-:W-:Y:S01]  /*197f0*/  IMAD.IADD R2, R10, 0x1, R2 ;  /* 0x000000010a027824 */ /* 0x000fe200078e0202 */
[----:B------:R-:W-:Y:S01]  /*19800*/  STL.64 [R1+0x1788], R24 ;  /* 0x0017881801007387 */ /* 0x000fe20000100a00 */
[----:B------:R-:W-:Y:S01]  /*19810*/  LEA.HI R20, R17, 0x78, RZ, 0x1c ;  /* 0x0000007811147811 */ /* 0x000fe200078fe0ff */
[----:B------:R-:W-:Y:S01]  /*19820*/  IMAD R14, R14, c[0x0][0x1b8], RZ ;  /* 0x00006e000e0e7a24 */ /* 0x000fe200078e02ff */
[----:B------:R-:W-:Y:S01]  /*19830*/  IADD3.X R11, R0, c[0x0][0x174], R11, P1, P2 ;  /* 0x00005d00000b7a10 */ /* 0x000fe20000fe440b */
[----:B------:R-:W-:Y:S01]  /*19840*/  IMAD R0, R15, c[0x0][0x1a0], RZ ;  /* 0x000068000f007a24 */ /* 0x000fe200078e02ff */
[----:B------:R-:W-:Y:S01]  /*19850*/  LEA R15, R7, R25, 0x3 ;  /* 0x00000019070f7211 */ /* 0x000fe200078e18ff */
[----:B------:R1:W-:Y:S01]  /*19860*/  STL [R1+0x940], R2 ;  /* 0x0009400201007387 */ /* 0x0003e20000100800 */
[----:B0-----:R-:W-:Y:S01]  /*19870*/  LEA R3, R5, R8, 0x7 ;  /* 0x0000000805037211 */ /* 0x001fe200078e38ff */
[----:B------:R-:W-:Y:S01]  /*19880*/  IMAD R20, R20, c[0x0][0x1b8], RZ ;  /* 0x00006e0014147a24 */ /* 0x000fe200078e02ff */
[----:B------:R-:W-:-:S02]  /*19890*/  LEA R6, P1, R0, c[0x0][0x168], 0x1 ;  /* 0x00005a0000067a11 */ /* 0x000fc400078208ff */
[C---:B------:R-:W-:Y:S02]  /*198a0*/  LEA R9, R7.reuse, R15, 0x3 ;  /* 0x0000000f07097211 */ /* 0x040fe400078e18ff */
[----:B------:R-:W-:Y:S02]  /*198b0*/  LEA.HI.X.SX32 R0, R0, c[0x0][0x16c], 0x1, P1 ;  /* 0x00005b0000007a11 */ /* 0x000fe400008f0eff */
[----:B------:R-:W-:Y:S02]  /*198c0*/  LEA R18, R7, R9, 0x3 ;  /* 0x0000000907127211 */ /* 0x000fe400078e18ff */
[CC--:B------:R-:W-:Y:S02]  /*198d0*/  LEA R22, P1, R8.reuse, R6.reuse, 0x1 ;  /* 0x0000000608167211 */ /* 0x0c0fe400078208ff */
[----:B------:R-:W-:Y:S01]  /*198e0*/  LEA R28, P2, R3, R6, 0x1 ;  /* 0x00000006031c7211 */ /* 0x000fe200078408ff */
[----:B------:R-:W-:Y:S01]  /*198f0*/  IMAD R16, R7, 0x10, R18 ;  /* 0x0000001007107824 */ /* 0x000fe200078e0212 */
[----:B------:R-:W-:-:S02]  /*19900*/  LEA.HI.X.SX32 R23, R8, R0, 0x1, P1 ;  /* 0x0000000008177211 */ /* 0x000fc400008f0eff */
[----:B-1----:R-:W-:Y:S02]  /*19910*/  LEA R2, R5, R3, 0x7 ;  /* 0x0000000305027211 */ /* 0x002fe400078e38ff */
[----:B------:R-:W-:Y:S01]  /*19920*/  LEA.HI.X.SX32 R29, R3, R0, 0x1, P2 ;  /* 0x00000000031d7211 */ /* 0x000fe200010f0eff */
[----:B------:R0:W-:Y:S01]  /*19930*/  STL.64 [R1+0x960], R22 ;  /* 0x0009601601007387 */ /* 0x0001e20000100a00 */
[----:B------:R-:W-:Y:S02]  /*19940*/  LEA R5, R5, R2, 0x7 ;  /* 0x0000000205057211 */ /* 0x000fe400078e38ff */
[CC--:B------:R-:W-:Y:S02]  /*19950*/  LEA R26, P1, R2.reuse, R6.reuse, 0x1 ;  /* 0x00000006021a7211 */ /* 0x0c0fe400078208ff */
[----:B------:R-:W-:Y:S02]  /*19960*/  LEA R24, P3, R5, R6, 0x1 ;  /* 0x0000000605187211 */ /* 0x000fe400078608ff */
[----:B------:R-:W-:-:S02]  /*19970*/  LEA.HI.X.SX32 R27, R2, R0, 0x1, P1 ;  /* 0x00000000021b7211 */ /* 0x000fc400008f0eff */
[----:B------:R-:W-:Y:S02]  /*19980*/  LEA.HI.X.SX32 R25, R5, R0, 0x1, P3 ;  /* 0x0000000005197211 */ /* 0x000fe400018f0eff */
[----:B------:R-:W-:Y:S02]  /*19990*/  LEA.HI R0, R17, 0x1b8, RZ, 0x1c ;  /* 0x000001b811007811 */ /* 0x000fe400078fe0ff */
[----:B0-----:R-:W-:Y:S02]  /*199a0*/  LEA R23, R7, R16, 0x3 ;  /* 0x0000001007177211 */ /* 0x001fe400078e18ff */
[----:B------:R-:W-:-:S03]  /*199b0*/  LEA.HI R8, R17, 0x1f8, RZ, 0x1c ;  /* 0x000001f811087811 */ /* 0x000fc600078fe0ff */
[C---:B------:R-:W-:Y:S01]  /*199c0*/  IMAD R3, R7.reuse, 0x8, R23 ;  /* 0x0000000807037824 */ /* 0x040fe200078e0217 */
[----:B------:R-:W-:Y:S04]  /*199d0*/  STL [R1+0x17c0], R23 ;  /* 0x0017c01701007387 */ /* 0x000fe80000100800 */
[C---:B------:R-:W-:Y:S01]  /*199e0*/  LEA R6, R7.reuse, R3, 0x3 ;  /* 0x0000000307067211 */ /* 0x040fe200078e18ff */
[----:B------:R0:W-:Y:S03]  /*199f0*/  STL.64 [R1+0x958], R28 ;  /* 0x0009581c01007387 */ /* 0x0001e60000100a00 */
[C---:B------:R-:W-:Y:S01]  /*19a00*/  LEA R10, R7.reuse, R6, 0x3 ;  /* 0x00000006070a7211 */ /* 0x040fe200078e18ff */
[----:B------:R1:W-:Y:S04]  /*19a10*/  STL.64 [R1+0x950], R26 ;  /* 0x0009501a01007387 */ /* 0x0003e80000100a00 */
[----:B------:R-:W-:Y:S01]  /*19a20*/  IMAD R2, R7, 0x8, R10 ;  /* 0x0000000807027824 */ /* 0x000fe200078e020a */
[----:B------:R2:W-:Y:S01]  /*19a30*/  STL.64 [R1+0x948], R24 ;  /* 0x0009481801007387 */ /* 0x0005e20000100a00 */
[----:B0-----:R-:W-:-:S03]  /*19a40*/  LEA.HI R29, R17, 0xf8, RZ, 0x1c ;  /* 0x000000f8111d7811 */ /* 0x001fc600078fe0ff */
[----:B------:R0:W-:Y:S01]  /*19a50*/  STL.64 [R1+0x1780], R2 ;  /* 0x0017800201007387 */ /* 0x0001e20000100a00 */
[C---:B------:R-:W-:Y:S02]  /*19a60*/  LEA.HI R28, R17.reuse, 0x138, RZ, 0x1c ;  /* 0x00000138111c7811 */ /* 0x040fe400078fe0ff */
[----:B-1----:R-:W-:Y:S01]  /*19a70*/  LEA.HI R26, R17, 0xb8, RZ, 0x1c ;  /* 0x000000b8111a7811 */ /* 0x002fe200078fe0ff */
[----:B------:R-:W-:Y:S01]  /*19a80*/  IMAD R29, R29, c[0x0][0x1b8], RZ ;  /* 0x00006e001d1d7a24 */ /* 0x000fe200078e02ff */
[----:B------:R-:W-:Y:S01]  /*19a90*/  LEA.HI R27, R17, 0x178, RZ, 0x1c ;  /* 0x00000178111b7811 */ /* 0x000fe200078fe0ff */
[----:B------:R-:W-:Y:S01]  /*19aa0*/  IMAD R28, R28, c[0x0][0x1b8], RZ ;  /* 0x00006e001c1c7a24 */ /* 0x000fe200078e02ff */
[----:B------:R-:W-:Y:S01]  /*19ab0*/  LEA R17, R7, R2, 0x3 ;  /* 0x0000000207117211 */ /* 0x000fe200078e18ff */
[----:B------:R-:W-:Y:S01]  /*19ac0*/  IMAD R26, R26, c[0x0][0x1b8], RZ ;  /* 0x00006e001a1a7a24 */ /* 0x000fe200078e02ff */
[-C--:B--2---:R-:W-:Y:S01]  /*19ad0*/  LEA R24, P2, R13, R12.reuse, 0x1 ;  /* 0x0000000c0d187211 */ /* 0x084fe200078408ff */
[----:B------:R-:W-:Y:S01]  /*19ae0*/  IMAD R27, R27, c[0x0][0x1b8], RZ ;  /* 0x00006e001b1b7a24 */ /* 0x000fe200078e02ff */
[----:B------:R-:W-:Y:S01]  /*19af0*/  LEA R5, R7, R17, 0x4 ;  /* 0x0000001107057211 */ /* 0x000fe200078e20ff */
[----:B------:R1:W-:Y:S01]  /*19b00*/  STL.64 [R1+0x1790], R16 ;  /* 0x0017901001007387 */ /* 0x0003e20000100a00 */
[----:B0-----:R-:W-:Y:S01]  /*19b10*/  IMAD R3, R8, c[0x0][0x1b8], RZ ;  /* 0x00006e0008037a24 */ /* 0x001fe200078e02ff */
[----:B------:R-:W-:-:S02]  /*19b20*/  LEA R2, P3, R4, R12, 0x1 ;  /* 0x0000000c04027211 */ /* 0x000fc400078608ff */
[----:B------:R-:W-:Y:S01]  /*19b30*/  IMAD R8, R7, 0x8, R5 ;  /* 0x0000000807087824 */ /* 0x000fe200078e0205 */
[----:B------:R-:W-:-:S04]  /*19b40*/  LEA R22, P1, R26, R12, 0x1 ;  /* 0x0000000c1a167211 */ /* 0x000fc800078208ff */
[----:B------:R-:W-:Y:S01]  /*19b50*/  LEA R19, R7, R8, 0x3 ;  /* 0x0000000807137211 */ /* 0x000fe200078e18ff */
[----:B-1----:R-:W-:-:S05]  /*19b60*/  IMAD R16, R0, c[0x0][0x1b8], RZ ;  /* 0x00006e0000107a24 */ /* 0x002fca00078e02ff */
[----:B------:R0:W-:Y:S04]  /*19b70*/  STL.64 [R1+0x17b0], R16 ;  /* 0x0017b01001007387 */ /* 0x0001e80000100a00 */
[----:B------:R-:W-:Y:S04]  /*19b80*/  STL [R1+0x17ac], R3 ;  /* 0x0017ac0301007387 */ /* 0x000fe80000100800 */
[----:B------:R1:W-:Y:S01]  /*19b90*/  STL.64 [R1+0x17b8], R14 ;  /* 0x0017b80e01007387 */ /* 0x0003e20000100a00 */
[----:B0-----:R-:W-:-:S03]  /*19ba0*/  LEA R16, P6, R14, R12, 0x1 ;  /* 0x0000000c0e107211 */ /* 0x001fc600078c08ff */
[----:B------:R-:W-:Y:S01]  /*19bb0*/  STL [R1+0xc78], R2 ;  /* 0x000c780201007387 */ /* 0x000fe20000100800 */
[----:B------:R-:W-:-:S03]  /*19bc0*/  LEA R0, R7, R19, 0x3 ;  /* 0x0000001307007211 */ /* 0x000fc600078e18ff */
[----:B------:R0:W-:Y:S01]  /*19bd0*/  STL.64 [R1+0x1798], R8 ;  /* 0x0017980801007387 */ /* 0x0001e20000100a00 */
[----:B-1----:R-:W-:-:S03]  /*19be0*/  LEA R14, P4, R29, R12, 0x1 ;  /* 0x0000000c1d0e7211 */ /* 0x002fc600078808ff */
[----:B------:R-:W-:Y:S04]  /*19bf0*/  STL [R1+0xc58], R22 ;  /* 0x000c581601007387 */ /* 0x000fe80000100800 */
[----:B------:R-:W2:Y:S04]  /*19c00*/  LDL.LU R23, [R1+0x17c0] ;  /* 0x0017c00001177983 */ /* 0x000ea80000300800 */
[----:B------:R1:W-:Y:S01]  /*19c10*/  STL.64 [R1+0x17a0], R18 ;  /* 0x0017a01201007387 */ /* 0x0003e20000100a00 */
[----:B0-----:R-:W-:Y:S01]  /*19c20*/  IMAD.MOV.U32 R9, RZ, RZ, R3 ;  /* 0x000000ffff097224 */ /* 0x001fe200078e0003 */
[----:B------:R-:W-:-:S02]  /*19c30*/  LEA.HI.X.SX32 R25, R13, R11, 0x1, P2 ;  /* 0x0000000b0d197211 */ /* 0x000fc400010f0eff */
[----:B------:R0:W-:Y:S01]  /*19c40*/  STL [R1+0xc50], R14 ;  /* 0x000c500e01007387 */ /* 0x0001e20000100800 */
[----:B------:R-:W-:Y:S02]  /*19c50*/  MOV R8, R2 ;  /* 0x0000000200087202 */ /* 0x000fe40000000f00 */
[----:B-1----:R-:W-:Y:S01]  /*19c60*/  MOV R18, R14 ;  /* 0x0000000e00127202 */ /* 0x002fe20000000f00 */
[----:B------:R-:W-:Y:S01]  /*19c70*/  IMAD.MOV.U32 R19, RZ, RZ, R15 ;  /* 0x000000ffff137224 */ /* 0x000fe200078e000f */
[----:B------:R-:W-:Y:S01]  /*19c80*/  LEA.HI.X.SX32 R9, R4, R11, 0x1, P3 ;  /* 0x0000000b04097211 */ /* 0x000fe200018f0eff */
[----:B0-----:R-:W3:Y:S01]  /*19c90*/  LDL.LU.64 R14, [R1+0x17b8] ;  /* 0x0017b800010e7983 */ /* 0x001ee20000300a00 */
[----:B------:R-:W-:-:S03]  /*19ca0*/  LEA R2, P5, R20, R12, 0x1 ;  /* 0x0000000c14027211 */ /* 0x000fc600078a08ff */
[----:B------:R0:W-:Y:S04]  /*19cb0*/  STL [R1+0x17a8], R18 ;  /* 0x0017a81201007387 */ /* 0x0001e80000100800 */
[----:B0-----:R0:W4:Y:S04]  /*19cc0*/  LDL.64 R18, [R1+0xc58] ;  /* 0x000c580001127983 */ /* 0x0011280000100a00 */
[----:B------:R-:W-:Y:S04]  /*19cd0*/  STL [R1+0xc7c], R9 ;  /* 0x000c7c0901007387 */ /* 0x000fe80000100800 */
[----:B------:R-:W-:Y:S01]  /*19ce0*/  STL.64 [R1+0xc70], R24 ;  /* 0x000c701801007387 */ /* 0x000fe20000100a00 */
[----:B---3--:R-:W-:-:S05]  /*19cf0*/  LEA.HI.X.SX32 R17, R14, R11, 0x1, P6 ;  /* 0x0000000b0e117211 */ /* 0x008fca00030f0eff */
[----:B------:R1:W-:Y:S04]  /*19d00*/  STL.64 [R1+0xc68], R16 ;  /* 0x000c681001007387 */ /* 0x0003e80000100a00 */
[----:B-1----:R-:W3:Y:S01]  /*19d10*/  LDL.LU.64 R16, [R1+0x17b0] ;  /* 0x0017b00001107983 */ /* 0x002ee20000300a00 */
[-C--:B------:R-:W-:Y:S02]  /*19d20*/  LEA.HI.X.SX32 R3, R20, R11.reuse, 0x1, P5 ;  /* 0x0000000b14037211 */ /* 0x080fe400028f0eff */
[----:B----4-:R-:W-:-:S03]  /*19d30*/  LEA.HI.X.SX32 R19, R26, R11, 0x1, P1 ;  /* 0x0000000b1a137211 */ /* 0x010fc600008f0eff */
[----:B------:R1:W-:Y:S04]  /*19d40*/  STL.64 [R1+0xc60], R2 ;  /* 0x000c600201007387 */ /* 0x0003e80000100a00 */
[----:B-1----:R-:W4:Y:S01]  /*19d50*/  LDL.LU R3, [R1+0x17ac] ;  /* 0x0017ac0001037983 */ /* 0x002f220000300800 */
[----:B---3--:R-:W-:-:S05]  /*19d60*/  LEA R16, P6, R16, R12, 0x1 ;  /* 0x0000000c10107211 */ /* 0x008fca00078c08ff */
[----:B------:R-:W-:Y:S04]  /*19d70*/  STL [R1+0xc28], R16 ;  /* 0x000c281001007387 */ /* 0x000fe80000100800 */
[----:B------:R1:W-:Y:S04]  /*19d80*/  STL [R1+0xc5c], R19 ;  /* 0x000c5c1301007387 */ /* 0x0003e80000100800 */
[----:B------:R0:W3:Y:S04]  /*19d90*/  LDL.LU R18, [R1+0x17a8] ;  /* 0x0017a80001127983 */ /* 0x0000e80000300800 */
[----:B------:R-:W5:Y:S04]  /*19da0*/  S2R R13, SR_TID.X ;  /* 0x00000000000d7919 */ /* 0x000f680000002100 */
[----:B------:R-:W0:Y:S01]  /*19db0*/  S2R R20, SR_TID.X ;  /* 0x0000000000147919 */ /* 0x000e220000002100 */
[----:B------:R-:W-:-:S02]  /*19dc0*/  LEA R8, P3, R28, R12, 0x1 ;  /* 0x0000000c1c087211 */ /* 0x000fc400078608ff */
[-C--:B-1----:R-:W-:Y:S02]  /*19dd0*/  LEA.HI.X.SX32 R19, R29, R11.reuse, 0x1, P4 ;  /* 0x0000000b1d137211 */ /* 0x082fe400020f0eff */
[-C--:B------:R-:W-:Y:S02]  /*19de0*/  LEA R24, P2, R27, R12.reuse, 0x1 ;  /* 0x0000000c1b187211 */ /* 0x080fe400078408ff */
[-C--:B------:R-:W-:Y:S01]  /*19df0*/  LEA.HI.X.SX32 R9, R28, R11.reuse, 0x1, P3 ;  /* 0x0000000b1c097211 */ /* 0x080fe200018f0eff */
[----:B------:R3:W-:Y:S01]  /*19e00*/  STL [R1+0xc54], R19 ;  /* 0x000c541301007387 */ /* 0x0007e20000100800 */
[----:B----4-:R-:W-:Y:S02]  /*19e10*/  LEA R2, P5, R3, R12, 0x1 ;  /* 0x0000000c03027211 */ /* 0x010fe400078a08ff */
[----:B------:R-:W-:Y:S02]  /*19e20*/  LEA.HI.X.SX32 R25, R27, R11, 0x1, P2 ;  /* 0x0000000b1b197211 */ /* 0x000fe400010f0eff */
[----:B------:R-:W-:-:S02]  /*19e30*/  MOV R28, R16 ;  /* 0x00000010001c7202 */ /* 0x000fc40000000f00 */
[----:B------:R-:W-:Y:S02]  /*19e40*/  MOV R29, R17 ;  /* 0x00000011001d7202 */ /* 0x000fe40000000f00 */
[----:B-----5:R-:W-:-:S05]  /*19e50*/  LEA.HI R3, R13, 0x1b8, RZ, 0x1c ;  /* 0x000001b80d037811 */ /* 0x020fca00078fe0ff */
[----:B------:R-:W-:-:S05]  /*19e60*/  IMAD R3, R3, c[0x0][0x1b8], RZ ;  /* 0x00006e0003037a24 */ /* 0x000fca00078e02ff */
[----:B------:R-:W-:Y:S02]  /*19e70*/  LEA.HI.X.SX32 R29, R3, R11, 0x1, P6 ;  /* 0x0000000b031d7211 */ /* 0x000fe400030f0eff */
[----:B0-----:R-:W-:-:S05]  /*19e80*/  LEA.HI R3, R20, 0x1f8, RZ, 0x1c ;  /* 0x000001f814037811 */ /* 0x001fca00078fe0ff */
[----:B------:R-:W-:-:S05]  /*19e90*/  IMAD R3, R3, c[0x0][0x1b8], RZ ;  /* 0x00006e0003037a24 */ /* 0x000fca00078e02ff */
[----:B------:R-:W-:Y:S01]  /*19ea0*/  LEA.HI.X.SX32 R3, R3, R11, 0x1, P5 ;  /* 0x0000000b03037211 */ /* 0x000fe200028f0eff */
[----:B---3--:R-:W3:Y:S04]  /*19eb0*/  LDL.LU.64 R18, [R1+0x17a0] ;  /* 0x0017a00001127983 */ /* 0x008ee80000300a00 */
[----:B------:R0:W-:Y:S04]  /*19ec0*/  STL.64 [R1+0xc48], R8 ;  /* 0x000c480801007387 */ /* 0x0001e80000100a00 */
[----:B0-----:R-:W4:Y:S04]  /*19ed0*/  LDL.LU.64 R8, [R1+0x1798] ;  /* 0x0017980001087983 */ /* 0x001f280000300a00 */
[----:B------:R-:W5:Y:S04]  /*19ee0*/  LDL.LU.64 R16, [R1+0x1790] ;  /* 0x0017900001107983 */ /* 0x000f680000300a00 */
[----:B------:R0:W-:Y:S04]  /*19ef0*/  STL.64 [R1+0xc30], R24 ;  /* 0x000c301801007387 */ /* 0x0001e80000100a00 */
[----:B0-----:R-:W2:Y:S04]  /*19f00*/  LDL.LU.64 R24, [R1+0x1788] ;  /* 0x0017880001187983 */ /* 0x001ea80000300a00 */
[----:B------:R-:W-:Y:S04]  /*19f10*/  STL [R1+0xc2c], R29 ;  /* 0x000c2c1d01007387 */ /* 0x000fe80000100800 */
[----:B------:R0:W-:Y:S04]  /*19f20*/  STL.64 [R1+0xc20], R2 ;  /* 0x000c200201007387 */ /* 0x0001e80000100a00 */
[----:B0-----:R-:W3:Y:S01]  /*19f30*/  LDL.LU.64 R2, [R1+0x1780] ;  /* 0x0017800001027983 */ /* 0x001ee20000300a00 */
[----:B------:R-:W-:-:S04]  /*19f40*/  LEA R22, R7, R0, 0x3 ;  /* 0x0000000007167211 */ /* 0x000fc800078e18ff */
[----:B------:R-:W-:-:S05]  /*19f50*/  LEA R4, R7, R22, 0x3 ;  /* 0x0000001607047211 */ /* 0x000fca00078e18ff */
[----:B------:R-:W-:-:S04]  /*19f60*/  IMAD R14, R7, 0x8, R4 ;  /* 0x00000008070e7824 */ /* 0x000fc800078e0204 */
[----:B------:R-:W-:-:S05]  /*19f70*/  IMAD R13, R7, 0x10, R14 ;  /* 0x00000010070d7824 */ /* 0x000fca00078e020e */
[----:B------:R-:W-:-:S05]  /*19f80*/  LEA R20, R7, R13, 0x3 ;  /* 0x0000000d07147211 */ /* 0x000fca00078e18ff */
[----:B------:R0:W-:Y:S01]  /*19f90*/  STL.64 [R1+0x1778], R20 ;  /* 0x0017781401007387 */ /* 0x0001e20000100a00 */
[CC--:B--2---:R-:W-:Y:S02]  /*19fa0*/  LEA R28, P1, R24.reuse, R12.reuse, 0x1 ;  /* 0x0000000c181c7211 */ /* 0x0c4fe400078208ff */
[C---:B------:R-:W-:Y:S02]  /*19fb0*/  LEA R26, P2, R25.reuse, R12, 0x1 ;  /* 0x0000000c191a7211 */ /* 0x040fe400078408ff */
[-C--:B------:R-:W-:Y:S02]  /*19fc0*/  LEA.HI.X.SX32 R29, R24, R11.reuse, 0x1, P1 ;  /* 0x0000000b181d7211 */ /* 0x080fe400008f0eff */
[----:B------:R-:W-:Y:S02]  /*19fd0*/  LEA.HI.X.SX32 R27, R25, R11, 0x1, P2 ;  /* 0x0000000b191b7211 */ /* 0x000fe400010f0eff */
[----:B------:R-:W-:Y:S01]  /*19fe0*/  LEA R24, R7, R20, 0x3 ;  /* 0x0000001407187211 */ /* 0x000fe200078e18ff */
[----:B------:R4:W-:Y:S01]  /*19ff0*/  STL.64 [R1+0xc40], R28 ;  /* 0x000c401c01007387 */ /* 0x0009e20000100a00 */
[----:B0-----:R-:W-:-:S03]  /*1a000*/  LEA R20, P1, R15, R12, 0x1 ;  /* 0x0000000c0f147211 */ /* 0x001fc600078208ff */
[----:B------:R3:W-:Y:S01]  /*1a010*/  STL.64 [R1+0xc38], R26 ;  /* 0x000c381a01007387 */ /* 0x0007e20000100a00 */
[-C--:B------:R-:W-:Y:S02]  /*1a020*/  LEA.HI.X.SX32 R21, R15, R11.reuse, 0x1, P1 ;  /* 0x0000000b0f157211 */ /* 0x080fe400008f0eff */
[CC--:B----4-:R-:W-:Y:S02]  /*1a030*/  LEA R28, P2, R9.reuse, R12.reuse, 0x1 ;  /* 0x0000000c091c7211 */ /* 0x0d0fe400078408ff */
[CC--:B---3--:R-:W-:Y:S02]  /*1a040*/  LEA R26, P3, R18.reuse, R12.reuse, 0x1 ;  /* 0x0000000c121a7211 */ /* 0x0c8fe400078608ff */
[-C--:B------:R-:W-:Y:S02]  /*1a050*/  LEA.HI.X.SX32 R29, R9, R11.reuse, 0x1, P2 ;  /* 0x0000000b091d7211 */ /* 0x080fe400010f0eff */
[----:B------:R-:W-:Y:S01]  /*1a060*/  LEA.HI.X.SX32 R27, R18, R11, 0x1, P3 ;  /* 0x0000000b121b7211 */ /* 0x000fe200018f0eff */
[----:B------:R0:W-:Y:S04]  /*1a070*/  STL.64 [R1+0xc18], R20 ;  /* 0x000c181401007387 */ /* 0x0001e80000100a00 */
[----:B------:R5:W-:Y:S04]  /*1a080*/  STL.64 [R1+0xc10], R28 ;  /* 0x000c101c01007387 */ /* 0x000be80000100a00 */
[----:B------:R1:W-:Y:S01]  /*1a090*/  STL.64 [R1+0xc08], R26 ;  /* 0x000c081a01007387 */ /* 0x0003e20000100a00 */
[----:B0-----:R-:W-:-:S02]  /*1a0a0*/  LEA R20, P3, R3, R12, 0x1 ;  /* 0x0000000c03147211 */ /* 0x001fc400078608ff */
[CC--:B-----5:R-:W-:Y:S02]  /*1a0b0*/  LEA R28, P1, R16.reuse, R12.reuse, 0x1 ;  /* 0x0000000c101c7211 */ /* 0x0e0fe400078208ff */
[CC--:B-1----:R-:W-:Y:S02]  /*1a0c0*/  LEA R26, P2, R23.reuse, R12.reuse, 0x1 ;  /* 0x0000000c171a7211 */ /* 0x0c2fe400078408ff */
[-C--:B------:R-:W-:Y:S02]  /*1a0d0*/  LEA.HI.X.SX32 R29, R16, R11.reuse, 0x1, P1 ;  /* 0x0000000b101d7211 */ /* 0x080fe400008f0eff */
[-C--:B------:R-:W-:Y:S02]  /*1a0e0*/  LEA.HI.X.SX32 R27, R23, R11.reuse, 0x1, P2 ;  /* 0x0000000b171b7211 */ /* 0x080fe400010f0eff */
[----:B------:R-:W-:Y:S01]  /*1a0f0*/  LEA.HI.X.SX32 R21, R3, R11, 0x1, P3 ;  /* 0x0000000b03157211 */ /* 0x000fe200018f0eff */
[----:B------:R0:W-:Y:S04]  /*1a100*/  STL.64 [R1+0xc00], R28 ;  /* 0x000c001c01007387 */ /* 0x0001e80000100a00 */
[----:B------:R1:W-:Y:S04]  /*1a110*/  STL.64 [R1+0xbf8], R26 ;  /* 0x000bf81a01007387 */ /* 0x0003e80000100a00 */
[----:B------:R2:W-:Y:S01]  /*1a120*/  STL.64 [R1+0xbf0], R20 ;  /* 0x000bf01401007387 */ /* 0x0005e20000100a00 */
[----:B0-----:R-:W-:-:S02]  /*1a130*/  LEA R28, P1, R6, R12, 0x1 ;  /* 0x0000000c061c7211 */ /* 0x001fc400078208ff */
[-C--:B-1----:R-:W-:Y:S02]  /*1a140*/  LEA R26, P2, R10, R12.reuse, 0x1 ;  /* 0x0000000c0a1a7211 */ /* 0x082fe400078408ff */
[-C--:B------:R-:W-:Y:S02]  /*1a150*/  LEA.HI.X.SX32 R29, R6, R11.reuse, 0x1, P1 ;  /* 0x0000000b061d7211 */ /* 0x080fe400008f0eff */
[-C--:B--2---:R-:W-:Y:S02]  /*1a160*/  LEA R20, P3, R2, R12.reuse, 0x1 ;  /* 0x0000000c02147211 */ /* 0x084fe400078608ff */
[-C--:B------:R-:W-:Y:S02]  /*1a170*/  LEA.HI.X.SX32 R27, R10, R11.reuse, 0x1, P2 ;  /* 0x0000000b0a1b7211 */ /* 0x080fe400010f0eff */
[----:B------:R-:W-:Y:S01]  /*1a180*/  LEA.HI.X.SX32 R21, R2, R11, 0x1, P3 ;  /* 0x0000000b02157211 */ /* 0x000fe200018f0eff */
[----:B------:R0:W-:Y:S04]  /*1a190*/  STL.64 [R1+0xbe8], R28 ;  /* 0x000be81c01007387 */ /* 0x0001e80000100a00 */
[----:B------:R-:W-:Y:S04]  /*1a1a0*/  STL.64 [R1+0xbe0], R26 ;  /* 0x000be01a01007387 */ /* 0x000fe80000100a00 */
[----:B------:R1:W-:Y:S01]  /*1a1b0*/  STL.64 [R1+0xbd8], R20 ;  /* 0x000bd81401007387 */ /* 0x0003e20000100a00 */
[----:B0-----:R-:W-:-:S04]  /*1a1c0*/  LEA R28, P1, R17, R12, 0x1 ;  /* 0x0000000c111c7211 */ /* 0x001fc800078208ff */
[----:B------:R-:W-:Y:S02]  /*1a1d0*/  LEA.HI.X.SX32 R29, R17, R11, 0x1, P1 ;  /* 0x0000000b111d7211 */ /* 0x000fe400008f0eff */
[----:B-1----:R-:W-:-:S04]  /*1a1e0*/  LEA R20, P3, R8, R12, 0x1 ;  /* 0x0000000c08147211 */ /* 0x002fc800078608ff */
[----:B------:R-:W-:Y:S01]  /*1a1f0*/  LEA.HI.X.SX32 R21, R8, R11, 0x1, P3 ;  /* 0x0000000b08157211 */ /* 0x000fe200018f0eff */
[----:B------:R-:W-:Y:S01]  /*1a200*/  STL.64 [R1+0xbd0], R28 ;  /* 0x000bd01c01007387 */ /* 0x000fe20000100a00 */
[----:B------:R-:W-:-:S03]  /*1a210*/  LEA R26, P2, R5, R12, 0x1 ;  /* 0x0000000c051a7211 */ /* 0x000fc600078408ff */
[----:B------:R0:W-:Y:S01]  /*1a220*/  STL.64 [R1+0xbc0], R20 ;  /* 0x000bc01401007387 */ /* 0x0001e20000100a00 */
[----:B------:R-:W-:Y:S02]  /*1a230*/  LEA.HI.X.SX32 R27, R5, R11, 0x1, P2 ;  /* 0x0000000b051b7211 */ /* 0x000fe400010f0eff */
[----:B0-----:R-:W-:-:S04]  /*1a240*/  LEA R20, P1, R19, R12, 0x1 ;  /* 0x0000000c13147211 */ /* 0x001fc800078208ff */
[----:B------:R-:W-:Y:S01]  /*1a250*/  LEA.HI.X.SX32 R21, R19, R11, 0x1, P1 ;  /* 0x0000000b13157211 */ /* 0x000fe200008f0eff */
[----:B------:R-:W-:Y:S04]  /*1a260*/  STL.64 [R1+0xbc8], R26 ;  /* 0x000bc81a01007387 */ /* 0x000fe80000100a00 */
[----:B------:R0:W-:Y:S04]  /*1a270*/  STL.64 [R1+0xbb8], R20 ;  /* 0x000bb81401007387 */ /* 0x0001e80000100a00 */
[----:B0-----:R-:W2:Y:S01]  /*1a280*/  LDL.LU.64 R20, [R1+0x1778] ;  /* 0x0017780001147983 */ /* 0x001ea20000300a00 */
[----:B------:R-:W-:-:S05]  /*1a290*/  IMAD R25, R7, 0x8, R24 ;  /* 0x0000000807197824 */ /* 0x000fca00078e0218 */
[----:B------:R-:W-:-:S04]  /*1a2a0*/  LEA R9, R7, R25, 0x3 ;  /* 0x0000001907097211 */ /* 0x000fc800078e18ff */
[----:B------:R-:W-:-:S05]  /*1a2b0*/  LEA R15, R7, R9, 0x3 ;  /* 0x00000009070f7211 */ /* 0x000fca00078e18ff */
[----:B------:R-:W-:Y:S01]  /*1a2c0*/  IMAD R3, R7, 0x8, R15 ;  /* 0x0000000807037824 */ /* 0x000fe200078e020f */
[----:B------:R-:W-:-:S04]  /*1a2d0*/  LEA R28, P2, R0, R12, 0x1 ;  /* 0x0000000c001c7211 */ /* 0x000fc800078408ff */
[C---:B------:R-:W-:Y:S02]  /*1a2e0*/  LEA R16, R7.reuse, R3, 0x4 ;  /* 0x0000000307107211 */ /* 0x040fe400078e20ff */
[----:B------:R-:W-:Y:S02]  /*1a2f0*/  LEA R26, P3, R22, R12, 0x1 ;  /* 0x0000000c161a7211 */ /* 0x000fe400078608ff */
[C---:B------:R-:W-:Y:S02]  /*1a300*/  LEA R6, R7.reuse, R16, 0x3 ;  /* 0x0000001007067211 */ /* 0x040fe400078e18ff */
[-C--:B------:R-:W-:Y:S02]  /*1a310*/  LEA.HI.X.SX32 R29, R0, R11.reuse, 0x1, P2 ;  /* 0x0000000b001d7211 */ /* 0x080fe400010f0eff */
[----:B------:R-:W-:Y:S01]  /*1a320*/  LEA.HI.X.SX32 R27, R22, R11, 0x1, P3 ;  /* 0x0000000b161b7211 */ /* 0x000fe200018f0eff */
[C---:B------:R-:W-:Y:S02]  /*1a330*/  IMAD R2, R7.reuse, 0x8, R6 ;  /* 0x0000000807027824 */ /* 0x040fe400078e0206 */
[----:B------:R0:W-:Y:S03]  /*1a340*/  STL.64 [R1+0xbb0], R28 ;  /* 0x000bb01c01007387 */ /* 0x0001e60000100a00 */
[----:B------:R-:W-:Y:S01]  /*1a350*/  LEA R5, R7, R2, 0x3 ;  /* 0x0000000207057211 */ /* 0x000fe200078e18ff */
[----:B------:R1:W-:Y:S01]  /*1a360*/  STL.64 [R1+0xba8], R26 ;  /* 0x000ba81a01007387 */ /* 0x0003e20000100a00 */
[----:B------:R-:W-:-:S02]  /*1a370*/  LEA R18, P3, R13, R12, 0x1 ;  /* 0x0000000c0d127211 */ /* 0x000fc400078608ff */
[----:B------:R-:W-:Y:S02]  /*1a380*/  LEA R8, R7, R5, 0x3 ;  /* 0x0000000507087211 */ /* 0x000fe400078e18ff */
[-C--:B0-----:R-:W-:Y:S02]  /*1a390*/  LEA R28, P1, R4, R12.reuse, 0x1 ;  /* 0x0000000c041c7211 */ /* 0x081fe400078208ff */
[-C--:B-1----:R-:W-:Y:S02]  /*1a3a0*/  LEA R26, P2, R14, R12.reuse, 0x1 ;  /* 0x0000000c0e1a7211 */ /* 0x082fe400078408ff */
[-C--:B------:R-:W-:Y:S02]  /*1a3b0*/  LEA.HI.X.SX32 R29, R4, R11.reuse, 0x1, P1 ;  /* 0x0000000b041d7211 */ /* 0x080fe400008f0eff */
[-C--:B------:R-:W-:Y:S02]  /*1a3c0*/  LEA.HI.X.SX32 R27, R14, R11.reuse, 0x1, P2 ;  /* 0x0000000b0e1b7211 */ /* 0x080fe400010f0eff */
[----:B------:R-:W-:Y:S01]  /*1a3d0*/  LEA.HI.X.SX32 R19, R13, R11, 0x1, P3 ;  /* 0x0000000b0d137211 */ /* 0x000fe200018f0eff */
[----:B------:R-:W-:Y:S01]  /*1a3e0*/  IMAD R10, R7, 0x8, R8 ;  /* 0x00000008070a7824 */ /* 0x000fe200078e0208 */
[----:B------:R-:W-:Y:S01]  /*1a3f0*/  STL.64 [R1+0xba0], R28 ;  /* 0x000ba01c01007387 */ /* 0x000fe20000100a00 */
[----:B------:R-:W-:-:S03]  /*1a400*/  LEA R22, P2, R24, R12, 0x1 ;  /* 0x0000000c18167211 */ /* 0x000fc600078408ff */
[----:B------:R-:W-:Y:S01]  /*1a410*/  STL.64 [R1+0xb98], R26 ;  /* 0x000b981a01007387 */ /* 0x000fe20000100a00 */
[----:B------:R-:W-:-:S03]  /*1a420*/  LEA R0, R7, R10, 0x3 ;  /* 0x0000000a07007211 */ /* 0x000fc600078e18ff */
[----:B------:R0:W-:Y:S01]  /*1a430*/  STL.64 [R1+0xb90], R18 ;  /* 0x000b901201007387 */ /* 0x0001e20000100a00 */
[----:B------:R-:W-:Y:S02]  /*1a440*/  LEA.HI.X.SX32 R23, R24, R11, 0x1, P2 ;  /* 0x0000000b18177211 */ /* 0x000fe400010f0eff */
[----:B------:R-:W-:Y:S02]  /*1a450*/  LEA R4, R7, R0, 0x4 ;  /* 0x0000000007047211 */ /* 0x000fe400078e20ff */
[----:B0-----:R-:W-:-:S04]  /*1a460*/  LEA R18, P3, R25, R12, 0x1 ;  /* 0x0000000c19127211 */ /* 0x001fc800078608ff */
[----:B------:R-:W-:Y:S01]  /*1a470*/  LEA.HI.X.SX32 R19, R25, R11, 0x1, P3 ;  /* 0x0000000b19137211 */ /* 0x000fe200018f0eff */
[----:B------:R-:W-:-:S05]  /*1a480*/  IMAD R13, R7, 0x8, R4 ;  /* 0x00000008070d7824 */ /* 0x000fca00078e0204 */
[----:B------:R-:W-:-:S04]  /*1a490*/  LEA R17, R7, R13, 0x3 ;  /* 0x0000000d07117211 */ /* 0x000fc800078e18ff */
[----:B------:R-:W-:Y:S02]  /*1a4a0*/  LEA R14, R7, R17, 0x3 ;  /* 0x00000011070e7211 */ /* 0x000fe400078e18ff */
[----:B--2---:R-:W-:-:S04]  /*1a4b0*/  LEA R26, P1, R20, R12, 0x1 ;  /* 0x0000000c141a7211 */ /* 0x004fc800078208ff */
[----:B------:R-:W-:-:S05]  /*1a4c0*/  LEA.HI.X.SX32 R27, R20, R11, 0x1, P1 ;  /* 0x0000000b141b7211 */ /* 0x000fca00008f0eff */
[----:B------:R0:W-:Y:S04]  /*1a4d0*/  STL.64 [R1+0xb88], R26 ;  /* 0x000b881a01007387 */ /* 0x0001e80000100a00 */
[----:B------:R1:W-:Y:S04]  /*1a4e0*/  STL.64 [R1+0xb80], R22 ;  /* 0x000b801601007387 */ /* 0x0003e80000100a00 */
[----:B------:R2:W-:Y:S01]  /*1a4f0*/  STL.64 [R1+0xb78], R18 ;  /* 0x000b781201007387 */ /* 0x0005e20000100a00 */
[-C--:B0-----:R-:W-:Y:S02]  /*1a500*/  LEA R26, P1, R9, R12.reuse, 0x1 ;  /* 0x0000000c091a7211 */ /* 0x081fe400078208ff */
[----:B-1----:R-:W-:-:S02]  /*1a510*/  LEA R22, P2, R15, R12, 0x1 ;  /* 0x0000000c0f167211 */ /* 0x002fc400078408ff */
[-C--:B------:R-:W-:Y:S02]  /*1a520*/  LEA.HI.X.SX32 R27, R9, R11.reuse, 0x1, P1 ;  /* 0x0000000b091b7211 */ /* 0x080fe400008f0eff */
[-C--:B--2---:R-:W-:Y:S02]  /*1a530*/  LEA R18, P3, R3, R12.reuse, 0x1 ;  /* 0x0000000c03127211 */ /* 0x084fe400078608ff */
[-C--:B------:R-:W-:Y:S02]  /*1a540*/  LEA.HI.X.SX32 R23, R15, R11.reuse, 0x1, P2 ;  /* 0x0000000b0f177211 */ /* 0x080fe400010f0eff */
[----:B------:R-:W-:Y:S01]  /*1a550*/  LEA.HI.X.SX32 R19, R3, R11, 0x1, P3 ;  /* 0x0000000b03137211 */ /* 0x000fe200018f0eff */
[----:B------:R-:W-:Y:S01]  /*1a560*/  STL.64 [R1+0xb70], R26 ;  /* 0x000b701a01007387 */ /* 0x000fe20000100a00 */
[----:B------:R-:W-:-:S03]  /*1a570*/  LEA R24, P1, R16, R12, 0x1 ;  /* 0x0000000c10187211 */ /* 0x000fc600078208ff */
[----:B------:R0:W-:Y:S01]  /*1a580*/  STL.64 [R1+0xb68], R22 ;  /* 0x000b681601007387 */ /* 0x0001e20000100a00 */
[----:B------:R-:W-:-:S03]  /*1a590*/  LEA.HI.X.SX32 R25, R16, R11, 0x1, P1 ;  /* 0x0000000b10197211 */ /* 0x000fc600008f0eff */
[----:B------:R1:W-:Y:S01]  /*1a5a0*/  STL.64 [R1+0xb60], R18 ;  /* 0x000b601201007387 */ /* 0x0003e20000100a00 */
[C---:B------:R-:W-:Y:S01]  /*1a5b0*/  IMAD R3, R7.reuse, 0x8, R14 ;  /* 0x0000000807037824 */ /* 0x040fe200078e020e */
[-C--:B0-----:R-:W-:Y:S02]  /*1a5c0*/  LEA R22, P2, R6, R12.reuse, 0x1 ;  /* 0x0000000c06167211 */ /* 0x081fe400078408ff */
[----:B-1----:R-:W-:Y:S02]  /*1a5d0*/  LEA R18, P3, R2, R12, 0x1 ;  /* 0x0000000c02127211 */ /* 0x002fe400078608ff */
[-C--:B------:R-:W-:Y:S02]  /*1a5e0*/  LEA.HI.X.SX32 R23, R6, R11.reuse, 0x1, P2 ;  /* 0x0000000b06177211 */ /* 0x080fe400010f0eff */
[----:B------:R-:W-:Y:S01]  /*1a5f0*/  LEA.HI.X.SX32 R19, R2, R11, 0x1, P3 ;  /* 0x0000000b02137211 */ /* 0x000fe200018f0eff */
[----:B------:R0:W-:Y:S01]  /*1a600*/  STL.64 [R1+0xb58], R24 ;  /* 0x000b581801007387 */ /* 0x0001e20000100a00 */
[----:B------:R-:W-:-:S03]  /*1a610*/  LEA R9, R7, R3, 0x3 ;  /* 0x0000000307097211 */ /* 0x000fc600078e18ff */
[----:B------:R1:W-:Y:S04]  /*1a620*/  STL.64 [R1+0xb50], R22 ;  /* 0x000b501601007387 */ /* 0x0003e80000100a00 */
[----:B------:R2:W-:Y:S01]  /*1a630*/  STL.64 [R1+0xb48], R18 ;  /* 0x000b481201007387 */ /* 0x0005e20000100a00 */
[CC--:B0-----:R-:W-:Y:S02]  /*1a640*/  LEA R24, P1, R5.reuse, R12.reuse, 0x1 ;  /* 0x0000000c05187211 */ /* 0x0c1fe400078208ff */
[-C--:B-1----:R-:W-:Y:S02]  /*1a650*/  LEA R22, P2, R8, R12.reuse, 0x1 ;  /* 0x0000000c08167211 */ /* 0x082fe400078408ff */
[----:B------:R-:W-:Y:S02]  /*1a660*/  LEA.HI.X.SX32 R25, R5, R11, 0x1, P1 ;  /* 0x0000000b05197211 */ /* 0x000fe400008f0eff */
[----:B--2---:R-:W-:-:S02]  /*1a670*/  LEA R18, P3, R10, R12, 0x1 ;  /* 0x0000000c0a127211 */ /* 0x004fc400078608ff */
[C---:B------:R-:W-:Y:S02]  /*1a680*/  LEA R6, R7.reuse, R9, 0x3 ;  /* 0x0000000907067211 */ /* 0x040fe400078e18ff */
[-C--:B------:R-:W-:Y:S02]  /*1a690*/  LEA.HI.X.SX32 R23, R8, R11.reuse, 0x1, P2 ;  /* 0x0000000b08177211 */ /* 0x080fe400010f0eff */
[----:B------:R-:W-:Y:S01]  /*1a6a0*/  LEA.HI.X.SX32 R19, R10, R11, 0x1, P3 ;  /* 0x0000000b0a137211 */ /* 0x000fe200018f0eff */
[----:B------:R0:W-:Y:S01]  /*1a6b0*/  STL.64 [R1+0xb40], R24 ;  /* 0x000b401801007387 */ /* 0x0001e20000100a00 */
[----:B------:R-:W-:-:S03]  /*1a6c0*/  IMAD R2, R7, 0x10, R6 ;  /* 0x0000001007027824 */ /* 0x000fc600078e0206 */
[----:B------:R1:W-:Y:S04]  /*1a6d0*/  STL.64 [R1+0xb38], R22 ;  /* 0x000b381601007387 */ /* 0x0003e80000100a00 */
[----:B------:R2:W-:Y:S01]  /*1a6e0*/  STL.64 [R1+0xb30], R18 ;  /* 0x000b301201007387 */ /* 0x0005e20000100a00 */
[-C--:B0-----:R-:W-:Y:S02]  /*1a6f0*/  LEA R24, P1, R0, R12.reuse, 0x1 ;  /* 0x0000000c00187211 */ /* 0x081fe400078208ff */
[-C--:B-1----:R-:W-:Y:S02]  /*1a700*/  LEA R22, P2, R4, R12.reuse, 0x1 ;  /* 0x0000000c04167211 */ /* 0x082fe400078408ff */
[----:B------:R-:W-:Y:S02]  /*1a710*/  LEA.HI.X.SX32 R25, R0, R11, 0x1, P1 ;  /* 0x0000000b00197211 */ /* 0x000fe400008f0eff */
[----:B--2---:R-:W-:-:S02]  /*1a720*/  LEA R18, P3, R13, R12, 0x1 ;  /* 0x0000000c0d127211 */ /* 0x004fc400078608ff */
[----:B------:R-:W-:Y:S02]  /*1a730*/  LEA R5, R7, R2, 0x3 ;  /* 0x0000000207057211 */ /* 0x000fe400078e18ff */
[-C--:B------:R-:W-:Y:S02]  /*1a740*/  LEA.HI.X.SX32 R23, R4, R11.reuse, 0x1, P2 ;  /* 0x0000000b04177211 */ /* 0x080fe400010f0eff */
[----:B------:R-:W-:Y:S01]  /*1a750*/  LEA.HI.X.SX32 R19, R13, R11, 0x1, P3 ;  /* 0x0000000b0d137211 */ /* 0x000fe200018f0eff */
[----:B------:R0:W-:Y:S01]  /*1a760*/  STL.64 [R1+0xb28], R24 ;  /* 0x000b281801007387 */ /* 0x0001e20000100a00 */
[----:B------:R-:W-:-:S03]  /*1a770*/  LEA R8, R7, R5, 0x3 ;  /* 0x0000000507087211 */ /* 0x000fc600078e18ff */
[----:B------:R-:W-:Y:S04]  /*1a780*/  STL.64 [R1+0xb20], R22 ;  /* 0x000b201601007387 */ /* 0x000fe80000100a00 */
[----:B------:R1:W-:Y:S01]  /*1a790*/  STL.64 [R1+0xb18], R18 ;  /* 0x000b181201007387 */ /* 0x0003e20000100a00 */
[----:B------:R-:W-:Y:S01]  /*1a7a0*/  IMAD R0, R7, 0x8, R8 ;  /* 0x0000000807007824 */ /* 0x000fe200078e0208 */
[----:B0-----:R-:W-:-:S04]  /*1a7b0*/  LEA R24, P1, R17, R12, 0x1 ;  /* 0x0000000c11187211 */ /* 0x001fc800078208ff */
[-C--:B------:R-:W-:Y:S02]  /*1a7c0*/  LEA.HI.X.SX32 R25, R17, R11.reuse, 0x1, P1 ;  /* 0x0000000b11197211 */ /* 0x080fe400008f0eff */
[CC--:B-1----:R-:W-:Y:S02]  /*1a7d0*/  LEA R18, P3, R3.reuse, R12.reuse, 0x1 ;  /* 0x0000000c03127211 */ /* 0x0c2fe400078608ff */
[C---:B------:R-:W-:Y:S02]  /*1a7e0*/  LEA R22, P2, R14.reuse, R12, 0x1 ;  /* 0x0000000c0e167211 */ /* 0x040fe400078408ff */
[-C--:B------:R-:W-:Y:S01]  /*1a7f0*/  LEA.HI.X.SX32 R19, R3, R11.reuse, 0x1, P3 ;  /* 0x0000000b03137211 */ /* 0x080fe200018f0eff */
[----:B------:R-:W-:Y:S01]  /*1a800*/  STL.64 [R1+0xb10], R24 ;  /* 0x000b101801007387 */ /* 0x000fe20000100a00 */
[C---:B------:R-:W-:Y:S02]  /*1a810*/  LEA R4, R7.reuse, R0, 0x3 ;  /* 0x0000000007047211 */ /* 0x040fe400078e18ff */
[----:B------:R-:W-:Y:S01]  /*1a820*/  LEA.HI.X.SX32 R23, R14, R11, 0x1, P2 ;  /* 0x0000000b0e177211 */ /* 0x000fe200010f0eff */
[----:B------:R0:W-:Y:S01]  /*1a830*/  STL.64 [R1+0xb00], R18 ;  /* 0x000b001201007387 */ /* 0x0001e20000100a00 */
[----:B------:R-:W-:-:S02]  /*1a840*/  LEA R3, R7, R4, 0x3 ;  /* 0x0000000407037211 */ /* 0x000fc400078e18ff */
[-C--:B------:R-:W-:Y:S02]  /*1a850*/  LEA R16, P2, R6, R12.reuse, 0x1 ;  /* 0x0000000c06107211 */ /* 0x080fe400078408ff */
[-C--:B------:R-:W-:Y:S01]  /*1a860*/  LEA R14, P3, R2, R12.reuse, 0x1 ;  /* 0x0000000c020e7211 */ /* 0x080fe200078608ff */
[----:B------:R-:W-:Y:S01]  /*1a870*/  IMAD R10, R7, 0x8, R3 ;  /* 0x00000008070a7824 */ /* 0x000fe200078e0203 */
[-C--:B------:R-:W-:Y:S02]  /*1a880*/  LEA.HI.X.SX32 R17, R6, R11.reuse, 0x1, P2 ;  /* 0x0000000b06117211 */ /* 0x080fe400010f0eff */
[C---:B0-----:R-:W-:Y:S02]  /*1a890*/  LEA R18, P1, R9.reuse, R12, 0x1 ;  /* 0x0000000c09127211 */ /* 0x041fe400078208ff */
[-C--:B------:R-:W-:Y:S02]  /*1a8a0*/  LEA.HI.X.SX32 R15, R2, R11.reuse, 0x1, P3 ;  /* 0x0000000b020f7211 */ /* 0x080fe400018f0eff */
[----:B------:R-:W-:Y:S01]  /*1a8b0*/  LEA.HI.X.SX32 R19, R9, R11, 0x1, P1 ;  /* 0x0000000b09137211 */ /* 0x000fe200008f0eff */
[----:B------:R-:W-:Y:S01]  /*1a8c0*/  STL.64 [R1+0xb08], R22 ;  /* 0x000b081601007387 */ /* 0x000fe20000100a00 */
[----:B------:R-:W-:-:S03]  /*1a8d0*/  LEA R6, R7, R10, 0x4 ;  /* 0x0000000a07067211 */ /* 0x000fc600078e20ff */
[----:B------:R0:W-:Y:S04]  /*1a8e0*/  STL.64 [R1+0xaf8], R18 ;  /* 0x000af81201007387 */ /* 0x0001e80000100a00 */
[----:B------:R1:W-:Y:S04]  /*1a8f0*/  STL.64 [R1+0xaf0], R16 ;  /* 0x000af01001007387 */ /* 0x0003e80000100a00 */
[----:B------:R2:W-:Y:S01]  /*1a900*/  STL.64 [R1+0xae8], R14 ;  /* 0x000ae80e01007387 */ /* 0x0005e20000100a00 */
[-C--:B0-----:R-:W-:Y:S02]  /*1a910*/  LEA R18, P1, R5, R12.reuse, 0x1 ;  /* 0x0000000c05127211 */ /* 0x081fe400078208ff */
[----:B-1----:R-:W-:-:S02]  /*1a920*/  LEA R16, P2, R8, R12, 0x1 ;  /* 0x0000000c08107211 */ /* 0x002fc400078408ff */
[-C--:B------:R-:W-:Y:S02]  /*1a930*/  LEA.HI.X.SX32 R19, R5, R11.reuse, 0x1, P1 ;  /* 0x0000000b05137211 */ /* 0x080fe400008f0eff */
[----:B--2---:R-:W-:Y:S02]  /*1a940*/  LEA R14, P3, R0, R12, 0x1 ;  /* 0x0000000c000e7211 */ /* 0x004fe400078608ff */
[C---:B------:R-:W-:Y:S02]  /*1a950*/  LEA R2, R7.reuse, R6, 0x3 ;  /* 0x0000000607027211 */ /* 0x040fe400078e18ff */
[-C--:B------:R-:W-:Y:S02]  /*1a960*/  LEA.HI.X.SX32 R17, R8, R11.reuse, 0x1, P2 ;  /* 0x0000000b08117211 */ /* 0x080fe400010f0eff */
[----:B------:R-:W-:Y:S01]  /*1a970*/  LEA.HI.X.SX32 R15, R0, R11, 0x1, P3 ;  /* 0x0000000b000f7211 */ /* 0x000fe200018f0eff */
[----:B------:R-:W-:Y:S01]  /*1a980*/  STL.64 [R1+0xae0], R18 ;  /* 0x000ae01201007387 */ /* 0x000fe20000100a00 */
[----:B------:R-:W-:-:S03]  /*1a990*/  IMAD R5, R7, 0x8, R2 ;  /* 0x0000000807057824 */ /* 0x000fc600078e0202 */
[----:B------:R0:W-:Y:S01]  /*1a9a0*/  STL.64 [R1+0xad8], R16 ;  /* 0x000ad81001007387 */ /* 0x0001e20000100a00 */
[----:B------:R-:W-:-:S03]  /*1a9b0*/  LEA R8, P3, R10, R12, 0x1 ;  /* 0x0000000c0a087211 */ /* 0x000fc600078608ff */
[----:B------:R1:W-:Y:S01]  /*1a9c0*/  STL.64 [R1+0xad0], R14 ;  /* 0x000ad00e01007387 */ /* 0x0003e20000100a00 */
[----:B------:R-:W-:-:S03]  /*1a9d0*/  LEA R0, R7, R5, 0x3 ;  /* 0x0000000507007211 */ /* 0x000fc600078e18ff */
[----:B------:R-:W2:Y:S01]  /*1a9e0*/  S2R R26, SR_TID.X ;  /* 0x00000000001a7919 */ /* 0x000ea20000002100 */
[CC--:B0-----:R-:W-:Y:S02]  /*1a9f0*/  LEA R16, P1, R4.reuse, R12.reuse, 0x1 ;  /* 0x0000000c04107211 */ /* 0x0c1fe400078208ff */
[C---:B-1----:R-:W-:Y:S02]  /*1aa00*/  LEA R14, P2, R3.reuse, R12, 0x1 ;  /* 0x0000000c030e7211 */ /* 0x042fe400078408ff */
[-C--:B------:R-:W-:Y:S02]  /*1aa10*/  LEA.HI.X.SX32 R17, R4, R11.reuse, 0x1, P1 ;  /* 0x0000000b04117211 */ /* 0x080fe400008f0eff */
[-C--:B------:R-:W-:Y:S02]  /*1aa20*/  LEA.HI.X.SX32 R15, R3, R11.reuse, 0x1, P2 ;  /* 0x0000000b030f7211 */ /* 0x080fe400010f0eff */
[----:B------:R-:W-:Y:S01]  /*1aa30*/  LEA.HI.X.SX32 R9, R10, R11, 0x1, P3 ;  /* 0x0000000b0a097211 */ /* 0x000fe200018f0eff */
[----:B------:R0:W-:Y:S01]  /*1aa40*/  STL.64 [R1+0xac8], R16 ;  /* 0x000ac81001007387 */ /* 0x0001e20000100a00 */
[----:B------:R-:W-:-:S03]  /*1aa50*/  LEA R3, R7, R0, 0x3 ;  /* 0x0000000007037211 */ /* 0x000fc600078e18ff */
[----:B------:R1:W-:Y:S01]  /*1aa60*/  STL.64 [R1+0xac0], R14 ;  /* 0x000ac00e01007387 */ /* 0x0003e20000100a00 */
[----:B------:R-:W-:-:S03]  /*1aa70*/  LEA R4, R7, R3, 0x3 ;  /* 0x0000000307047211 */ /* 0x000fc600078e18ff */
[----:B------:R3:W-:Y:S01]  /*1aa80*/  STL.64 [R1+0xab8], R8 ;  /* 0x000ab80801007387 */ /* 0x0007e20000100a00 */
[-C--:B0-----:R-:W-:Y:S02]  /*1aa90*/  LEA R16, P1, R6, R12.reuse, 0x1 ;  /* 0x0000000c06107211 */ /* 0x081fe400078208ff */
[-C--:B-1----:R-:W-:Y:S02]  /*1aaa0*/  LEA R14, P2, R2, R12.reuse, 0x1 ;  /* 0x0000000c020e7211 */ /* 0x082fe400078408ff */
[-C--:B------:R-:W-:Y:S02]  /*1aab0*/  LEA.HI.X.SX32 R17, R6, R11.reuse, 0x1, P1 ;  /* 0x0000000b06117211 */ /* 0x080fe400008f0eff */
[-C--:B---3--:R-:W-:Y:S02]  /*1aac0*/  LEA R8, P3, R5, R12.reuse, 0x1 ;  /* 0x0000000c05087211 */ /* 0x088fe400078608ff */
[-C--:B------:R-:W-:Y:S01]  /*1aad0*/  LEA.HI.X.SX32 R15, R2, R11.reuse, 0x1, P2 ;  /* 0x0000000b020f7211 */ /* 0x080fe200010f0eff */
[----:B------:R-:W-:Y:S01]  /*1aae0*/  IMAD R7, R7, 0x8, R4 ;  /* 0x0000000807077824 */ /* 0x000fe200078e0204 */
[----:B------:R-:W-:Y:S01]  /*1aaf0*/  LEA.HI.X.SX32 R9, R5, R11, 0x1, P3 ;  /* 0x0000000b05097211 */ /* 0x000fe200018f0eff */
[----:B------:R0:W-:Y:S01]  /*1ab00*/  STL.64 [R1+0xab0], R16 ;  /* 0x000ab01001007387 */ /* 0x0001e20000100a00 */
[----:B------:R-:W-:-:S03]  /*1ab10*/  LEA R18, P1, R0, R12, 0x1 ;  /* 0x0000000c00127211 */ /* 0x000fc600078208ff */
[----:B------:R1:W-:Y:S01]  /*1ab20*/  STL.64 [R1+0xaa8], R14 ;  /* 0x000aa80e01007387 */ /* 0x0003e20000100a00 */
[----:B------:R-:W-:-:S03]  /*1ab30*/  LEA.HI.X.SX32 R19, R0, R11, 0x1, P1 ;  /* 0x0000000b00137211 */ /* 0x000fc600008f0eff */
[----:B------:R3:W-:Y:S01]  /*1ab40*/  STL.64 [R1+0xaa0], R8 ;  /* 0x000aa00801007387 */ /* 0x0007e20000100a00 */
[CC--:B0-----:R-:W-:Y:S02]  /*1ab50*/  LEA R16, P2, R3.reuse, R12.reuse, 0x1 ;  /* 0x0000000c03107211 */ /* 0x0c1fe400078408ff */
[CC--:B-1----:R-:W-:Y:S02]  /*1ab60*/  LEA R14, P3, R4.reuse, R12.reuse, 0x1 ;  /* 0x0000000c040e7211 */ /* 0x0c2fe400078608ff */
[-C--:B------:R-:W-:Y:S02]  /*1ab70*/  LEA.HI.X.SX32 R17, R3, R11.reuse, 0x1, P2 ;  /* 0x0000000b03117211 */ /* 0x080fe400010f0eff */
[C---:B---3--:R-:W-:Y:S02]  /*1ab80*/  LEA R8, P4, R7.reuse, R12, 0x1 ;  /* 0x0000000c07087211 */ /* 0x048fe400078808ff */
[-C--:B------:R-:W-:Y:S02]  /*1ab90*/  LEA.HI.X.SX32 R15, R4, R11.reuse, 0x1, P3 ;  /* 0x0000000b040f7211 */ /* 0x080fe400018f0eff */
[----:B------:R-:W-:Y:S01]  /*1aba0*/  LEA.HI.X.SX32 R9, R7, R11, 0x1, P4 ;  /* 0x0000000b07097211 */ /* 0x000fe200020f0eff */
[----:B------:R-:W-:Y:S01]  /*1abb0*/  STL.64 [R1+0xa98], R18 ;  /* 0x000a981201007387 */ /* 0x000fe20000100a00 */
[----:B--2---:R-:W-:-:S02]  /*1abc0*/  LOP3.LUT R3, R21, 0x10, R26, 0x78, !PT ;  /* 0x0000001015037812 */ /* 0x004fc400078e781a */
[----:B------:R-:W-:Y:S01]  /*1abd0*/  MOV R4, 0x3f800000 ;  /* 0x3f80000000047802 */ /* 0x000fe20000000f00 */
[----:B------:R-:W-:Y:S04]  /*1abe0*/  STL.64 [R1+0xa90], R16 ;  /* 0x000a901001007387 */ /* 0x000fe80000100a00 */
[----:B------:R-:W-:Y:S04]  /*1abf0*/  STL.64 [R1+0xa88], R14 ;  /* 0x000a880e01007387 */ /* 0x000fe80000100a00 */
[----:B------:R-:W-:Y:S01]  /*1ac00*/  STL.64 [R1+0xa80], R8 ;  /* 0x000a800801007387 */ /* 0x000fe20000100a00 */
[----:B------:R-:W-:-:S03]  /*1ac10*/  IMAD.MOV.U32 R5, RZ, RZ, -0x800000 ;  /* 0xff800000ff057424 */ /* 0x000fc600078e00ff */
[----:B------:R0:W-:Y:S04]  /*1ac20*/  STL [R1+0x93c], R3 ;  /* 0x00093c0301007387 */ /* 0x0001e80000100800 */
[----:B------:R1:W-:Y:S01]  /*1ac30*/  STL [R1+0xa3c], R4 ;  /* 0x000a3c0401007387 */ /* 0x0003e20000100800 */
[----:B0-----:R-:W-:-:S03]  /*1ac40*/  MOV R3, 0xff800000 ;  /* 0xff80000000037802 */ /* 0x001fc60000000f00 */
[----:B------:R-:W-:Y:S01]  /*1ac50*/  STL [R1+0x650], RZ ;  /* 0x000650ff01007387 */ /* 0x000fe20000100800 */
[----:B-1----:R-:W-:-:S03]  /*1ac60*/  MOV R4, 0xff800000 ;  /* 0xff80000000047802 */ /* 0x002fc60000000f00 */
[----:B------:R-:W-:Y:S04]  /*1ac70*/  STL [R1+0x938], R3 ;  /* 0x0009380301007387 */ /* 0x000fe80000100800 */
[----:B------:R-:W-:Y:S04]  /*1ac80*/  STL [R1+0x414], RZ ;  /* 0x000414ff01007387 */ /* 0x000fe80000100800 */
[----:B------:R-:W-:Y:S04]  /*1ac90*/  STL [R1+0x9e8], R5 ;  /* 0x0009e80501007387 */ /* 0x000fe80000100800 */
        /* <DEDUP_REMOVED lines=11> */
[----:B------:R0:W-:Y:S04]  /*1ad50*/  STL [R1+0xa1c], R5 ;  /* 0x000a1c0501007387 */ /* 0x0001e80000100800 */
[----:B------:R1:W-:Y:S04]  /*1ad60*/  STL [R1+0xa20], R4 ;  /* 0x000a200401007387 */ /* 0x0003e80000100800 */
[----:B------:R-:W-:Y:S01]  /*1ad70*/  STL [R1+0xa28], RZ ;  /* 0x000a28ff01007387 */ /* 0x000fe20000100800 */
[----:B0-----:R-:W-:-:S03]  /*1ad80*/  MOV R5, 0x3f800000 ;  /* 0x3f80000000057802 */ /* 0x001fc60000000f00 */
[----:B------:R0:W-:Y:S01]  /*1ad90*/  STL [R1+0xa24], R3 ;  /* 0x000a240301007387 */ /* 0x0001e20000100800 */
[----:B-1----:R-:W-:-:S03]  /*1ada0*/  MOV R4, 0x3f800000 ;  /* 0x3f80000000047802 */ /* 0x002fc60000000f00 */
[----:B------:R-:W-:Y:S01]  /*1adb0*/  STL [R1+0xa40], R5 ;  /* 0x000a400501007387 */ /* 0x000fe20000100800 */
[----:B0-----:R-:W-:-:S03]  /*1adc0*/  IMAD.MOV.U32 R3, RZ, RZ, 0x3f800000 ;  /* 0x3f800000ff037424 */ /* 0x001fc600078e00ff */
        /* <DEDUP_REMOVED lines=13> */
[----:B------:R-:W-:Y:S04]  /*1aea0*/  STL [R1+0x640], RZ ;  /* 0x000640ff01007387 */ /* 0x000fe80000100800 */
[----:B------:R0:W-:Y:S04]  /*1aeb0*/  STL [R1+0xa78], R3 ;  /* 0x000a780301007387 */ /* 0x0001e80000100800 */
[----:B------:R-:W-:Y:S04]  /*1aec0*/  STL [R1+0x644], RZ ;  /* 0x000644ff01007387 */ /* 0x000fe80000100800 */
        /* <DEDUP_REMOVED lines=490> */
[----:B------:R-:W2:Y:S04]  /*1cd70*/  LDL.64 R28, [R1+0x948] ;  /* 0x00094800011c7983 */ /* 0x000ea80000100a00 */
        /* <DEDUP_REMOVED lines=16> */
[----:B------:R-:W3:Y:S04]  /*1ce80*/  LDL R24, [R1+0x410] ;  /* 0x0004100001187983 */ /* 0x000ee80000100800 */
[----:B------:R-:W4:Y:S04]  /*1ce90*/  LDL R20, [R1+0x8f4] ;  /* 0x0008f40001147983 */ /* 0x000f280000100800 */
[----:B------:R-:W5:Y:S04]  /*1cea0*/  LDL.64 R22, [R1+0x960] ;  /* 0x0009600001167983 */ /* 0x000f680000100a00 */
[----:B------:R-:W2:Y:S01]  /*1ceb0*/  LDL.64 R18, [R1+0x958] ;  /* 0x0009580001127983 */ /* 0x000ea20000100a00 */
[----:B------:R-:W-:-:S02]  /*1cec0*/  SHF.R.S32.HI R0, RZ, 0x6, R26 ;  /* 0x00000006ff007819 */ /* 0x000fc4000001141a */
[----:B------:R-:W-:Y:S02]  /*1ced0*/  LOP3.LUT P1, RZ, R26, 0x1, RZ, 0xc0, !PT ;  /* 0x000000011aff7812 */ /* 0x000fe4000782c0ff */
[----:B------:R-:W-:Y:S02]  /*1cee0*/  SGXT R0, R0, 0x1 ;  /* 0x000000010000781a */ /* 0x000fe40000000200 */
[----:B------:R-:W-:Y:S02]  /*1cef0*/  SHF.R.U32.HI R16, RZ, 0x3, R26 ;  /* 0x00000003ff107819 */ /* 0x000fe4000001161a */
[C---:B------:R-:W-:Y:S02]  /*1cf00*/  LOP3.LUT R27, R26.reuse, 0x7f, RZ, 0xc0, !PT ;  /* 0x0000007f1a1b7812 */ /* 0x040fe400078ec0ff */
[----:B------:R-:W-:Y:S01]  /*1cf10*/  SHF.L.U32 R26, R26, 0x1, RZ ;  /* 0x000000011a1a7819 */ /* 0x000fe200000006ff */
[----:B------:R-:W-:Y:S01]  /*1cf20*/  STL [R1+0x8e0], RZ ;  /* 0x0008e0ff01007387 */ /* 0x000fe20000100800 */
[----:B------:R-:W-:-:S03]  /*1cf30*/  LOP3.LUT R0, R0, 0x90, RZ, 0xc0, !PT ;  /* 0x0000009000007812 */ /* 0x000fc600078ec0ff */
[----:B------:R-:W-:Y:S01]  /*1cf40*/  STL [R1+0x8e4], RZ ;  /* 0x0008e4ff01007387 */ /* 0x000fe20000100800 */
[----:B------:R-:W-:Y:S02]  /*1cf50*/  ISETP.LT.U32.AND P0, PT, R27, 0x40, !P0 ;  /* 0x000000401b00780c */ /* 0x000fe40004701070 */
[----:B------:R-:W-:Y:S01]  /*1cf60*/  LOP3.LUT R0, R0, 0x7e, R26, 0x78, !PT ;  /* 0x0000007e00007812 */ /* 0x000fe200078e781a */
[----:B------:R-:W-:Y:S01]  /*1cf70*/  STL [R1+0x8e8], RZ ;  /* 0x0008e8ff01007387 */ /* 0x000fe20000100800 */
[----:B------:R-:W-:-:S03]  /*1cf80*/  LOP3.LUT R17, R26, 0x38, RZ, 0xc0, !PT ;  /* 0x000000381a117812 */ /* 0x000fc600078ec0ff */
[----:B------:R-:W-:Y:S04]  /*1cf90*/  STL [R1+0x8ec], RZ ;  /* 0x0008ecff01007387 */ /* 0x000fe80000100800 */
[----:B------:R-:W2:Y:S01]  /*1cfa0*/  LDL.64 R26, [R1+0x950] ;  /* 0x00095000011a7983 */ /* 0x000ea20000100a00 */
[----:B------:R-:W-:-:S04]  /*1cfb0*/  LOP3.LUT R16, R16, 0x4, RZ, 0xc0, !PT ;  /* 0x0000000410107812 */ /* 0x000fc800078ec0ff */
[----:B------:R-:W-:Y:S02]  /*1cfc0*/  IADD3 R21, R17, R16, RZ ;  /* 0x0000001011157210 */ /* 0x000fe40007ffe0ff */
[----:B------:R-:W-:-:S04]  /*1cfd0*/  MOV R2, c[0x0][0x1a4] ;  /* 0x0000690000027a02 */ /* 0x000fc80000000f00 */
[C---:B------:R-:W-:Y:S01]  /*1cfe0*/  SHF.L.U32 R0, R2.reuse, 0x1, RZ ;  /* 0x0000000102007819 */ /* 0x040fe200000006ff */
[C---:B0-----:R-:W-:Y:S01]  /*1cff0*/  IMAD R3, R2.reuse, 0x3, RZ ;  /* 0x0000000302037824 */ /* 0x041fe200078e02ff */
[C---:B------:R-:W-:Y:S01]  /*1d000*/  SHF.L.U32 R4, R2.reuse, 0x2, RZ ;  /* 0x0000000202047819 */ /* 0x040fe200000006ff */
[C---:B------:R-:W-:Y:S02]  /*1d010*/  IMAD R5, R2.reuse, 0x5, RZ ;  /* 0x0000000502057824 */ /* 0x040fe400078e02ff */
[C---:B------:R-:W-:Y:S02]  /*1d020*/  IMAD R6, R2.reuse, 0x6, RZ ;  /* 0x0000000602067824 */ /* 0x040fe400078e02ff */
[C---:B------:R-:W-:Y:S02]  /*1d030*/  IMAD R7, R2.reuse, 0x7, RZ ;  /* 0x0000000702077824 */ /* 0x040fe400078e02ff */
[C---:B------:R-:W-:Y:S02]  /*1d040*/  IMAD.SHL.U32 R8, R2.reuse, 0x8, RZ ;  /* 0x0000000802087824 */ /* 0x040fe400078e00ff */
[----:B------:R-:W-:-:S02]  /*1d050*/  IMAD R9, R2, 0x9, RZ ;  /* 0x0000000902097824 */ /* 0x000fc400078e02ff */
[C---:B------:R-:W-:Y:S02]  /*1d060*/  IMAD R10, R2.reuse, 0xa, RZ ;  /* 0x0000000a020a7824 */ /* 0x040fe400078e02ff */
[C---:B------:R-:W-:Y:S02]  /*1d070*/  IMAD R11, R2.reuse, 0xb, RZ ;  /* 0x0000000b020b7824 */ /* 0x040fe400078e02ff */
[C---:B------:R-:W-:Y:S02]  /*1d080*/  IMAD R12, R2.reuse, 0xc, RZ ;  /* 0x0000000c020c7824 */ /* 0x040fe400078e02ff */
[C---:B------:R-:W-:Y:S02]  /*1d090*/  IMAD R13, R2.reuse, 0xd, RZ ;  /* 0x0000000d020d7824 */ /* 0x040fe400078e02ff */
[C---:B------:R-:W-:Y:S02]  /*1d0a0*/  IMAD R14, R2.reuse, 0xe, RZ ;  /* 0x0000000e020e7824 */ /* 0x040fe400078e02ff */
[----:B------:R-:W-:Y:S01]  /*1d0b0*/  IMAD R15, R2, 0xf, RZ ;  /* 0x0000000f020f7824 */ /* 0x000fe200078e02ff */
[----:B---3--:R-:W-:-:S02]  /*1d0c0*/  LOP3.LUT R17, R24, 0x20, RZ, 0x3c, !PT ;  /* 0x0000002018117812 */ /* 0x008fc400078e3cff */
[C---:B------:R-:W-:Y:S02]  /*1d0d0*/  LOP3.LUT R16, R24.reuse, 0x40, RZ, 0x3c, !PT ;  /* 0x0000004018107812 */ /* 0x040fe400078e3cff */
[----:B------:R-:W-:Y:S01]  /*1d0e0*/  LOP3.LUT R21, R24, 0x60, RZ, 0x3c, !PT ;  /* 0x0000006018157812 */ /* 0x000fe200078e3cff */
[----:B------:R-:W-:Y:S01]  /*1d0f0*/  STL [R1+0xa38], R17 ;  /* 0x000a381101007387 */ /* 0x000fe20000100800 */
[----:B----4-:R-:W-:-:S03]  /*1d100*/  LOP3.LUT R24, R20, 0x40, RZ, 0x3c, !PT ;  /* 0x0000004014187812 */ /* 0x010fc600078e3cff */
[----:B------:R5:W-:Y:S04]  /*1d110*/  STL [R1+0xa34], R16 ;  /* 0x000a341001007387 */ /* 0x000be80000100800 */
[----:B------:R2:W-:Y:S01]  /*1d120*/  STL [R1+0xa30], R21 ;  /* 0x000a301501007387 */ /* 0x0005e20000100800 */
[----:B-----5:R-:W-:-:S03]  /*1d130*/  IMAD.WIDE R16, R2, 0x2, R22 ;  /* 0x0000000202107825 */ /* 0x020fc600078e0216 */
[----:B------:R0:W-:Y:S01]  /*1d140*/  STL [R1+0xc8c], R24 ;  /* 0x000c8c1801007387 */ /* 0x0001e20000100800 */
[----:B--2---:R-:W-:-:S03]  /*1d150*/  IMAD.WIDE R20, R2, 0x2, R18 ;  /* 0x0000000202147825 */ /* 0x004fc600078e0212 */
[----:B------:R1:W-:Y:S04]  /*1d160*/  STL.64 [R1+0xe68], R16 ;  /* 0x000e681001007387 */ /* 0x0003e80000100a00 */
[----:B------:R2:W-:Y:S01]  /*1d170*/  STL.64 [R1+0xe60], R20 ;  /* 0x000e601401007387 */ /* 0x0005e20000100a00 */
[----:B0-----:R-:W-:-:S04]  /*1d180*/  IMAD.WIDE R24, R0, 0x2, R22 ;  /* 0x0000000200187825 */ /* 0x001fc800078e0216 */
[----:B-1----:R-:W-:Y:S01]  /*1d190*/  IMAD.WIDE R16, R0, 0x2, R18 ;  /* 0x0000000200107825 */ /* 0x002fe200078e0212 */
[----:B------:R0:W-:Y:S03]  /*1d1a0*/  STL.64 [R1+0xe48], R24 ;  /* 0x000e481801007387 */ /* 0x0001e60000100a00 */
[C---:B--2---:R-:W-:Y:S01]  /*1d1b0*/  IMAD.WIDE R20, R3.reuse, 0x2, R22 ;  /* 0x0000000203147825 */ /* 0x044fe200078e0216 */
[----:B------:R1:W-:Y:S04]  /*1d1c0*/  STL.64 [R1+0xe40], R16 ;  /* 0x000e401001007387 */ /* 0x0003e80000100a00 */
[----:B------:R2:W-:Y:S01]  /*1d1d0*/  STL.64 [R1+0xe28], R20 ;  /* 0x000e281401007387 */ /* 0x0005e20000100a00 */
[----:B0-----:R-:W-:-:S04]  /*1d1e0*/  IMAD.WIDE R24, R3, 0x2, R18 ;  /* 0x0000000203187825 */ /* 0x001fc800078e0212 */
[C---:B-1----:R-:W-:Y:S01]  /*1d1f0*/  IMAD.WIDE R16, R4.reuse, 0x2, R22 ;  /* 0x0000000204107825 */ /* 0x042fe200078e0216 */
[----:B------:R0:W-:Y:S03]  /*1d200*/  STL.64 [R1+0xe20], R24 ;  /* 0x000e201801007387 */ /* 0x0001e60000100a00 */
[----:B--2---:R-:W-:Y:S01]  /*1d210*/  IMAD.WIDE R20, R4, 0x2, R18 ;  /* 0x0000000204147825 */ /* 0x004fe200078e0212 */
        /* <DEDUP_REMOVED lines=17> */
[----:B--2---:R-:W-:Y:S01]  /*1d330*/  IMAD.WIDE R20, R9, 0x2, R22 ;  /* 0x0000000209147825 */ /* 0x004fe200078e0216 */
[----:B------:R1:W-:Y:S04]  /*1d340*/  STL.64 [R1+0xd80], R16 ;  /* 0x000d801001007387 */ /* 0x0003e80000100a00 */
[----:B------:R2:W-:Y:S01]  /*1d350*/  STL.64 [R1+0xd68], R20 ;  /* 0x000d681401007387 */ /* 0x0005e20000100a00 */
[----:B0-----:R-:W-:-:S04]  /*1d360*/  IMAD.WIDE R24, R2, 0x2, R26 ;  /* 0x0000000202187825 */ /* 0x001fc800078e021a */
[--C-:B-1----:R-:W-:Y:S01]  /*1d370*/  IMAD.WIDE R16, R0, 0x2, R26.reuse ;  /* 0x0000000200107825 */ /* 0x102fe200078e021a */
[----:B------:R0:W-:Y:S03]  /*1d380*/  STL.64 [R1+0xe58], R24 ;  /* 0x000e581801007387 */ /* 0x0001e60000100a00 */
[--C-:B--2---:R-:W-:Y:S01]  /*1d390*/  IMAD.WIDE R20, R3, 0x2, R26.reuse ;  /* 0x0000000203147825 */ /* 0x104fe200078e021a */
        /* <DEDUP_REMOVED lines=9> */
[----:B-1----:R-:W-:Y:S01]  /*1d430*/  IMAD.WIDE R16, R8, 0x2, R26 ;  /* 0x0000000208107825 */ /* 0x002fe200078e021a */
[----:B------:R0:W-:Y:S03]  /*1d440*/  STL.64 [R1+0xd98], R24 ;  /* 0x000d981801007387 */ /* 0x0001e60000100a00 */
[--C-:B--2---:R-:W-:Y:S01]  /*1d450*/  IMAD.WIDE R20, R2, 0x2, R28.reuse ;  /* 0x0000000202147825 */ /* 0x104fe200078e021c */
[----:B------:R1:W-:Y:S04]  /*1d460*/  STL.64 [R1+0xd78], R16 ;  /* 0x000d781001007387 */ /* 0x0003e80000100a00 */
[----:B------:R2:W-:Y:S01]  /*1d470*/  STL.64 [R1+0xe50], R20 ;  /* 0x000e501401007387 */ /* 0x0005e20000100a00 */
[----:B0-----:R-:W-:-:S04]  /*1d480*/  IMAD.WIDE R24, R0, 0x2, R28 ;  /* 0x0000000200187825 */ /* 0x001fc800078e021c */
[--C-:B-1----:R-:W-:Y:S01]  /*1d490*/  IMAD.WIDE R16, R3, 0x2, R28.reuse ;  /* 0x0000000203107825 */ /* 0x102fe200078e021c */
[----:B------:R-:W-:Y:S03]  /*1d4a0*/  STL.64 [R1+0xe30], R24 ;  /* 0x000e301801007387 */ /* 0x000fe60000100a00 */
[--C-:B--2---:R-:W-:Y:S01]  /*1d4b0*/  IMAD.WIDE R20, R4, 0x2, R28.reuse ;  /* 0x0000000204147825 */ /* 0x104fe200078e021c */
[----:B------:R0:W-:Y:S03]  /*1d4c0*/  STL.64 [R1+0xe10], R16 ;  /* 0x000e101001007387 */ /* 0x0001e60000100a00 */
[--C-:B------:R-:W-:Y:S01]  /*1d4d0*/  IMAD.WIDE R2, R5, 0x2, R28.reuse ;  /* 0x0000000205027825 */ /* 0x100fe200078e021c */
[----:B------:R-:W-:Y:S03]  /*1d4e0*/  STL.64 [R1+0xdf0], R20 ;  /* 0x000df01401007387 */ /* 0x000fe60000100a00 */
[--C-:B------:R-:W-:Y:S01]  /*1d4f0*/  IMAD.WIDE R4, R7, 0x2, R28.reuse ;  /* 0x0000000207047825 */ /* 0x100fe200078e021c */
[----:B------:R1:W-:Y:S03]  /*1d500*/  STL.64 [R1+0xdd0], R2 ;  /* 0x000dd00201007387 */ /* 0x0003e60000100a00 */
[----:B0-----:R-:W-:-:S04]  /*1d510*/  IMAD.WIDE R16, R6, 0x2, R28 ;  /* 0x0000000206107825 */ /* 0x001fc800078e021c */
[C---:B------:R-:W-:Y:S01]  /*1d520*/  IMAD.WIDE R6, R9.reuse, 0x2, R18 ;  /* 0x0000000209067825 */ /* 0x040fe200078e0212 */
[----:B------:R-:W-:Y:S03]  /*1d530*/  STL.64 [R1+0xdb0], R16 ;  /* 0x000db01001007387 */ /* 0x000fe60000100a00 */
[----:B-1----:R-:W-:Y:S01]  /*1d540*/  IMAD.WIDE R2, R8, 0x2, R28 ;  /* 0x0000000208027825 */ /* 0x002fe200078e021c */
[----:B------:R0:W-:Y:S04]  /*1d550*/  STL.64 [R1+0xd90], R4 ;  /* 0x000d900401007387 */ /* 0x0001e80000100a00 */
        /* <DEDUP_REMOVED lines=15> */
[C---:B-1----:R-:W-:Y:S01]  /*1d650*/  IMAD.WIDE R2, R11.reuse, 0x2, R18 ;  /* 0x000000020b027825 */ /* 0x042fe200078e0212 */
[----:B------:R0:W-:Y:S03]  /*1d660*/  STL.64 [R1+0xd28], R4 ;  /* 0x000d280401007387 */ /* 0x0001e60000100a00 */
[C---:B--2---:R-:W-:Y:S01]  /*1d670*/  IMAD.WIDE R6, R11.reuse, 0x2, R26 ;  /* 0x000000020b067825 */ /* 0x044fe200078e021a */
        /* <DEDUP_REMOVED lines=33> */
[----:B-1----:R-:W-:-:S05]  /*1d890*/  IMAD.WIDE R2, R15, 0x2, R28 ;  /* 0x000000020f027825 */ /* 0x002fca00078e021c */
[----:B------:R2:W-:Y:S04]  /*1d8a0*/  STL.64 [R1+0xc90], R2 ;  /* 0x000c900201007387 */ /* 0x0005e80000100a00 */
[----:B------:R2:W-:Y:S02]  /*1d8b0*/  STL.64 [R1+0xc98], R4 ;  /* 0x000c980401007387 */ /* 0x0005e40000100a00 */
.L_x_1:
[----:B0-2---:R-:W2:Y:S04]  /*1d8c0*/  LDL.64 R2, [R1+0x960] ;  /* 0x0009600001027983 */ /* 0x005ea80000100a00 */
[----:B------:R-:W2:Y:S04]  /*1d8d0*/  LDL R0, [R1+0x650] ;  /* 0x0006500001007983 */ /* 0x000ea80000100800 */
[----:B------:R-:W3:Y:S04]  /*1d8e0*/  LDL.64 R4, [R1+0x958] ;  /* 0x0009580001047983 */ /* 0x000ee80000100a00 */
[----:B------:R-:W4:Y:S04]  /*1d8f0*/  LDL.64 R6, [R1+0x950] ;  /* 0x0009500001067983 */ /* 0x000f280000100a00 */
[----:B------:R-:W5:Y:S04]  /*1d900*/  LDL.64 R8, [R1+0x948] ;  /* 0x0009480001087983 */ /* 0x000f680000100a00 */
[----:B------:R-:W5:Y:S04]  /*1d910*/  LDL.64 R10, [R1+0xe68] ;  /* 0x000e6800010a7983 */ /* 0x000f680000100a00 */
[----:B------:R-:W5:Y:S04]  /*1d920*/  LDL.64 R16, [R1+0xe60] ;  /* 0x000e600001107983 */ /* 0x000f680000100a00 */
[----:B------:R-:W5:Y:S04]  /*1d930*/  LDL.64 R22, [R1+0xe48] ;  /* 0x000e480001167983 */ /* 0x000f680000100a00 */
[----:B------:R-:W5:Y:S04]  /*1d940*/  LDL.64 R14, [R1+0xe50] ;  /* 0x000e5000010e7983 */ /* 0x000f680000100a00 */
[----:B------:R-:W5:Y:S04]  /*1d950*/  LDL.64 R24, [R1+0xe58] ;  /* 0x000e580001187983 */ /* 0x000f680000100a00 */
[----:B------:R-:W5:Y:S04]  /*1d960*/  LDL.64 R12, [R1+0xe40] ;  /* 0x000e4000010c7983 */ /* 0x000f680000100a00 */
[----:B------:R-:W5:Y:S01]  /*1d970*/  LDL.64 R18, [R1+0xe38] ;  /* 0x000e380001127983 */ /* 0x000f620000100a00 */
[----:B--2---:R-:W-:-:S05]  /*1d980*/  IMAD.WIDE R2, R0, 0x2, R2 ;  /* 0x0000000200027825 */ /* 0x004fca00078e0202 */
[----:B------:R0:W2:Y:S01]  /*1d990*/  LDG.E.U16 R21, [R2.64] ;  /* 0x0000000402157981 */ /* 0x0000a2000c1e1500 */
[----:B---3--:R-:W-:-:S04]  /*1d9a0*/  IMAD.WIDE R4, R0, 0x2, R4 ;  /* 0x0000000200047825 */ /* 0x008fc800078e0204 */
[C---:B----4-:R-:W-:Y:S01]  /*1d9b0*/  IMAD.WIDE R6, R0.reuse, 0x2, R6 ;  /* 0x0000000200067825 */ /* 0x050fe200078e0206 */
[----:B------:R1:W3:Y:S03]  /*1d9c0*/  LDG.E.U16 R28, [R4.64] ;  /* 0x00000004041c7981 */ /* 0x0002e6000c1e1500 */
[C---:B-----5:R-:W-:Y:S01]  /*1d9d0*/  IMAD.WIDE R8, R0.reuse, 0x2, R8 ;  /* 0x0000000200087825 */ /* 0x060fe200078e0208 */
[----:B------:R4:W5:Y:S03]  /*1d9e0*/  LDG.E.U16 R29, [R6.64] ;  /* 0x00000004061d7981 */ /* 0x000966000c1e1500 */
[C---:B------:R-:W-:Y:S01]  /*1d9f0*/  IMAD.WIDE R10, R0.reuse, 0x2, R10 ;  /* 0x00000002000a7825 */ /* 0x040fe200078e020a */
[----:B------:R1:W3:Y:S03]  /*1da00*/  LDG.E.U16 R26, [R8.64] ;  /* 0x00000004081a7981 */ /* 0x0002e6000c1e1500 */
[C---:B0-----:R-:W-:Y:S01]  /*1da10*/  IMAD.WIDE R2, R0.reuse, 0x2, R16 ;  /* 0x0000000200027825 */ /* 0x041fe200078e0210 */
[----:B------:R0:W3:Y:S03]  /*1da20*/  LDG.E.U16 R27, [R10.64] ;  /* 0x000000040a1b7981 */ /* 0x0000e6000c1e1500 */
[----:B-1----:R-:W-:-:S02]  /*1da30*/  IMAD.WIDE R8, R0, 0x2, R22 ;  /* 0x0000000200087825 */ /* 0x002fc400078e0216 */
[----:B------:R1:W5:Y:S02]  /*1da40*/  LDG.E.U16 R23, [R2.64] ;  /* 0x0000000402177981 */ /* 0x000364000c1e1500 */
[----:B----4-:R-:W-:-:S04]  /*1da50*/  IMAD.WIDE R6, R0, 0x2, R14 ;  /* 0x0000000200067825 */ /* 0x010fc800078e020e */
[C---:B------:R-:W-:Y:S01]  /*1da60*/  IMAD.WIDE R4, R0.reuse, 0x2, R24 ;  /* 0x0000000200047825 */ /* 0x040fe200078e0218 */
[----:B--2---:R2:W-:Y:S04]  /*1da70*/  STL [R1+0x8c], R21 ;  /* 0x00008c1501007387 */ /* 0x0045e80000100800 */
[----:B------:R-:W4:Y:S04]  /*1da80*/  LDL.64 R16, [R1+0xe28] ;  /* 0x000e280001107983 */ /* 0x000f280000100a00 */
[----:B------:R-:W4:Y:S04]  /*1da90*/  LDL.64 R14, [R1+0xe18] ;  /* 0x000e1800010e7983 */ /* 0x000f280000100a00 */
[----:B--2---:R-:W2:Y:S04]  /*1daa0*/  LDL.64 R20, [R1+0xe30] ;  /* 0x000e300001147983 */ /* 0x004ea80000100a00 */
[----:B------:R-:W2:Y:S01]  /*1dab0*/  LDL.64 R24, [R1+0xe20] ;  /* 0x000e200001187983 */ /* 0x000ea20000100a00 */
[----:B0-----:R-:W-:-:S03]  /*1dac0*/  IMAD.WIDE R10, R0, 0x2, R12 ;  /* 0x00000002000a7825 */ /* 0x001fc600078e020c */
[----:B---3--:R0:W-:Y:S04]  /*1dad0*/  STL [R1+0x88], R28 ;  /* 0x0000881c01007387 */ /* 0x0081e80000100800 */
[----:B-----5:R-:W-:Y:S04]  /*1dae0*/  STL [R1+0x84], R29 ;  /* 0x0000841d01007387 */ /* 0x020fe80000100800 */
[----:B------:R-:W3:Y:S01]  /*1daf0*/  LDL.64 R12, [R1+0xe10] ;  /* 0x000e1000010c7983 */ /* 0x000ee20000100a00 */
[----:B-1----:R-:W-:-:S03]  /*1db00*/  IMAD.WIDE R2, R0, 0x2, R18 ;  /* 0x0000000200027825 */ /* 0x002fc600078e0212 */
[----:B------:R-:W-:Y:S04]  /*1db10*/  STL [R1+0x80], R26 ;  /* 0x0000801a01007387 */ /* 0x000fe80000100800 */
[----:B------:R-:W-:Y:S04]  /*1db20*/  STL [R1+0x7c], R27 ;  /* 0x00007c1b01007387 */ /* 0x000fe80000100800 */
[----:B------:R1:W-:Y:S04]  /*1db30*/  STL [R1+0x78], R23 ;  /* 0x0000781701007387 */ /* 0x0003e80000100800 */
[----:B0-----:R2:W5:Y:S04]  /*1db40*/  LDG.E.U16 R28, [R4.64] ;  /* 0x00000004041c7981 */ /* 0x001568000c1e1500 */
[----:B------:R-:W5:Y:S04]  /*1db50*/  LDL.64 R18, [R1+0xe00] ;  /* 0x000e000001127983 */ /* 0x000f680000100a00 */
[----:B-1----:R-:W5:Y:S04]  /*1db60*/  LDL.64 R22, [R1+0xe08] ;  /* 0x000e080001167983 */ /* 0x002f680000100a00 */
[----:B------:R4:W5:Y:S04]  /*1db70*/  LDG.E.U16 R29, [R6.64] ;  /* 0x00000004061d7981 */ /* 0x000968000c1e1500 */
[----:B------:R0:W5:Y:S04]  /*1db80*/  LDG.E.U16 R27, [R10.64] ;  /* 0x000000040a1b7981 */ /* 0x000168000c1e1500 */
[----:B------:R1:W5:Y:S01]  /*1db90*/  LDG.E.U16 R26, [R8.64] ;  /* 0x00000004081a7981 */ /* 0x000362000c1e1500 */
[----:B----4-:R-:W-:-:S03]  /*1dba0*/  IMAD.WIDE R6, R0, 0x2, R16 ;  /* 0x0000000200067825 */ /* 0x010fc600078e0210 */
[----:B------:R-:W4:Y:S01]  /*1dbb0*/  LDL.64 R16, [R1+0xdf0] ;  /* 0x000df00001107983 */ /* 0x000f220000100a00 */
[----:B0-----:R-:W-:-:S03]  /*1dbc0*/  IMAD.WIDE R10, R0, 0x2, R14 ;  /* 0x00000002000a7825 */ /* 0x001fc600078e020e */
[----:B------:R3:W4:Y:S01]  /*1dbd0*/  LDG.E.U16 R15, [R2.64] ;  /* 0x00000004020f7981 */ /* 0x000722000c1e1500 */
[----:B--2---:R-:W-:-:S03]  /*1dbe0*/  IMAD.WIDE R4, R0, 0x2, R20 ;  /* 0x0000000200047825 */ /* 0x004fc600078e0214 */
[----:B------:R-:W2:Y:S01]  /*1dbf0*/  LDL.64 R20, [R1+0xdf8] ;  /* 0x000df80001147983 */ /* 0x000ea20000100a00 */
[----:B-1----:R-:W-:-:S03]  /*1dc00*/  IMAD.WIDE R8, R0, 0x2, R24 ;  /* 0x0000000200087825 */ /* 0x002fc600078e0218 */
[----:B------:R0:W2:Y:S04]  /*1dc10*/  LDG.E.U16 R25, [R6.64] ;  /* 0x0000000406197981 */ /* 0x0000a8000c1e1500 */
[----:B------:R1:W2:Y:S01]  /*1dc20*/  LDG.E.U16 R24, [R4.64] ;  /* 0x0000000404187981 */ /* 0x0002a2000c1e1500 */
[----:B---3--:R-:W-:-:S06]  /*1dc30*/  IMAD.WIDE R2, R0, 0x2, R12 ;  /* 0x0000000200027825 */ /* 0x008fcc00078e020c */
[----:B------:R-:W3:Y:S04]  /*1dc40*/  LDG.E.U16 R3, [R2.64] ;  /* 0x0000000402037981 */ /* 0x000ee8000c1e1500 */
[----:B-----5:R5:W-:Y:S01]  /*1dc50*/  STL [R1+0x74], R28 ;  /* 0x0000741c01007387 */ /* 0x020be20000100800 */
[----:B0-----:R-:W-:-:S04]  /*1dc60*/  IMAD.WIDE R6, R0, 0x2, R18 ;  /* 0x0000000200067825 */ /* 0x001fc800078e0212 */
[C---:B-1----:R-:W-:Y:S01]  /*1dc70*/  IMAD.WIDE R4, R0.reuse, 0x2, R22 ;  /* 0x0000000200047825 */ /* 0x042fe200078e0216 */
[----:B-----5:R0:W5:Y:S04]  /*1dc80*/  LDG.E.U16 R28, [R8.64] ;  /* 0x00000004081c7981 */ /* 0x020168000c1e1500 */
[----:B------:R1:W-:Y:S04]  /*1dc90*/  STL [R1+0x70], R29 ;  /* 0x0000701d01007387 */ /* 0x0003e80000100800 */
[----:B------:R-:W-:Y:S04]  /*1dca0*/  STL [R1+0x68], R27 ;  /* 0x0000681b01007387 */ /* 0x000fe80000100800 */
[----:B------:R0:W-:Y:S04]  /*1dcb0*/  STL [R1+0x6c], R26 ;  /* 0x00006c1a01007387 */ /* 0x0001e80000100800 */
[----:B-1----:R1:W3:Y:S04]  /*1dcc0*/  LDG.E.U16 R29, [R10.64] ;  /* 0x000000040a1d7981 */ /* 0x0022e8000c1e1500 */
[----:B------:R-:W3:Y:S04]  /*1dcd0*/  LDG.E.U16 R5, [R4.64] ;  /* 0x0000000404057981 */ /* 0x000ee8000c1e1500 */
[----:B0-----:R-:W3:Y:S04]  /*1dce0*/  LDL.64 R26, [R1+0xde8] ;  /* 0x000de800011a7983 */ /* 0x001ee80000100a00 */
[----:B------:R-:W3:Y:S04]  /*1dcf0*/  LDG.E.U16 R7, [R6.64] ;  /* 0x0000000406077981 */ /* 0x000ee8000c1e1500 */
[----:B----4-:R0:W-:Y:S04]  /*1dd00*/  STL [R1+0x64], R15 ;  /* 0x0000640f01007387 */ /* 0x0101e80000100800 */
[----:B------:R-:W4:Y:S04]  /*1dd10*/  LDL.64 R12, [R1+0xdd8] ;  /* 0x000dd800010c7983 */ /* 0x000f280000100a00 */
[----:B0-----:R-:W4:Y:S04]  /*1dd20*/  LDL.64 R14, [R1+0xde0] ;  /* 0x000de000010e7983 */ /* 0x001f280000100a00 */
[----:B--2---:R-:W-:Y:S04]  /*1dd30*/  STL [R1+0x5c], R25 ;  /* 0x00005c1901007387 */ /* 0x004fe80000100800 */
[----:B------:R0:W-:Y:S04]  /*1dd40*/  STL [R1+0x60], R24 ;  /* 0x0000601801007387 */ /* 0x0001e80000100800 */
[----:B------:R-:W2:Y:S04]  /*1dd50*/  LDL.64 R18, [R1+0xdc8] ;  /* 0x000dc80001127983 */ /* 0x000ea80000100a00 */
[----:B0-----:R-:W2:Y:S01]  /*1dd60*/  LDL.64 R24, [R1+0xdd0] ;  /* 0x000dd00001187983 */ /* 0x001ea20000100a00 */
[----:B------:R-:W-:-:S04]  /*1dd70*/  IMAD.WIDE R8, R0, 0x2, R20 ;  /* 0x0000000200087825 */ /* 0x000fc800078e0214 */
[C---:B-1----:R-:W-:Y:S01]  /*1dd80*/  IMAD.WIDE R10, R0.reuse, 0x2, R16 ;  /* 0x00000002000a7825 */ /* 0x042fe200078e0210 */
[----:B-----5:R-:W-:Y:S04]  /*1dd90*/  STL [R1+0x58], R28 ;  /* 0x0000581c01007387 */ /* 0x020fe80000100800 */
[----:B------:R-:W5:Y:S04]  /*1dda0*/  LDL.64 R22, [R1+0xdc0] ;  /* 0x000dc00001167983 */ /* 0x000f680000100a00 */
[----:B------:R-:W5:Y:S04]  /*1ddb0*/  LDL.64 R20, [R1+0xdb8] ;  /* 0x000db80001147983 */ /* 0x000f680000100a00 */
[----:B------:R-:W5:Y:S04]  /*1ddc0*/  LDL.64 R16, [R1+0xdb0] ;  /* 0x000db00001107983 */ /* 0x000f680000100a00 */
[----:B---3--:R-:W-:Y:S04]  /*1ddd0*/  STL [R1+0x54], R29 ;  /* 0x0000541d01007387 */ /* 0x008fe80000100800 */
[----:B------:R0:W-:Y:S04]  /*1dde0*/  STL [R1+0x50], R3 ;  /* 0x0000500301007387 */ /* 0x0001e80000100800 */
[----:B------:R-:W-:Y:S04]  /*1ddf0*/  STL [R1+0x4c], R5 ;  /* 0x00004c0501007387 */ /* 0x000fe80000100800 */
[----:B------:R4:W-:Y:S01]  /*1de00*/  STL [R1+0x48], R7 ;  /* 0x0000480701007387 */ /* 0x0009e20000100800 */
[----:B0-----:R-:W-:-:S03]  /*1de10*/  IMAD.WIDE R2, R0, 0x2, R26 ;  /* 0x0000000200027825 */ /* 0x001fc600078e021a */
[----:B------:R2:W3:Y:S04]  /*1de20*/  LDG.E.U16 R29, [R10.64] ;  /* 0x000000040a1d7981 */ /* 0x0004e8000c1e1500 */
[----:B------:R0:W3:Y:S04]  /*1de30*/  LDG.E.U16 R28, [R8.64] ;  /* 0x00000004081c7981 */ /* 0x0000e8000c1e1500 */
[----:B------:R5:W3:Y:S01]  /*1de40*/  LDG.E.U16 R27, [R2.64] ;  /* 0x00000004021b7981 */ /* 0x000ae2000c1e1500 */
[----:B----4-:R-:W-:-:S03]  /*1de50*/  IMAD.WIDE R6, R0, 0x2, R12 ;  /* 0x0000000200067825 */ /* 0x010fc600078e020c */
[----:B------:R-:W4:Y:S01]  /*1de60*/  LDL.64 R12, [R1+0xda0] ;  /* 0x000da000010c7983 */ /* 0x000f220000100a00 */
[----:B------:R-:W-:-:S03]  /*1de70*/  IMAD.WIDE R4, R0, 0x2, R14 ;  /* 0x0000000200047825 */ /* 0x000fc600078e020e */
[----:B------:R-:W4:Y:S01]  /*1de80*/  LDL.64 R14, [R1+0xda8] ;  /* 0x000da800010e7983 */ /* 0x000f220000100a00 */
[----:B--2---:R-:W-:-:S03]  /*1de90*/  IMAD.WIDE R10, R0, 0x2, R18 ;  /* 0x00000002000a7825 */ /* 0x004fc600078e0212 */
[----:B------:R-:W2:Y:S01]  /*1dea0*/  LDL.64 R18, [R1+0xd98] ;  /* 0x000d980001127983 */ /* 0x000ea20000100a00 */
[----:B0-----:R-:W-:-:S03]  /*1deb0*/  IMAD.WIDE R8, R0, 0x2, R24 ;  /* 0x0000000200087825 */ /* 0x001fc600078e0218 */
[----:B------:R-:W2:Y:S04]  /*1dec0*/  LDG.E.U16 R11, [R10.64] ;  /* 0x000000040a0b7981 */ /* 0x000ea8000c1e1500 */
[----:B------:R0:W2:Y:S04]  /*1ded0*/  LDG.E.U16 R25, [R6.64] ;  /* 0x0000000406197981 */ /* 0x0000a8000c1e1500 */
[----:B------:R1:W4:Y:S04]  /*1dee0*/  LDG.E.U16 R24, [R4.64] ;  /* 0x0000000404187981 */ /* 0x000328000c1e1500 */
[----:B------:R-:W4:Y:S01]  /*1def0*/  LDG.E.U16 R9, [R8.64] ;  /* 0x0000000408097981 */ /* 0x000f22000c1e1500 */
[----:B-----5:R-:W-:-:S04]  /*1df00*/  IMAD.WIDE R2, R0, 0x2, R22 ;  /* 0x0000000200027825 */ /* 0x020fc800078e0216 */
[C---:B-1----:R-:W-:Y:S02]  /*1df10*/  IMAD.WIDE R4, R0.reuse, 0x2, R20 ;  /* 0x0000000200047825 */ /* 0x042fe400078e0214 */
[----:B------:R1:W5:Y:S02]  /*1df20*/  LDG.E.U16 R21, [R2.64] ;  /* 0x0000000402157981 */ /* 0x000364000c1e1500 */
[C---:B0-----:R-:W-:Y:S02]  /*1df30*/  IMAD.WIDE R6, R0.reuse, 0x2, R16 ;  /* 0x0000000200067825 */ /* 0x041fe400078e0210 */
[----:B------:R-:W5:Y:S04]  /*1df40*/  LDG.E.U16 R5, [R4.64] ;  /* 0x0000000404057981 */ /* 0x000f68000c1e1500 */
[----:B------:R-:W5:Y:S04]  /*1df50*/  LDG.E.U16 R7, [R6.64] ;  /* 0x0000000406077981 */ /* 0x000f68000c1e1500 */
[----:B---3--:R-:W-:Y:S04]  /*1df60*/  STL [R1+0x40], R29 ;  /* 0x0000401d01007387 */ /* 0x008fe80000100800 */
[----:B------:R0:W-:Y:S04]  /*1df70*/  STL [R1+0x44], R28 ;  /* 0x0000441c01007387 */ /* 0x0001e80000100800 */
[----:B0-----:R-:W3:Y:S04]  /*1df80*/  LDL.64 R28, [R1+0xd90] ;  /* 0x000d9000011c7983 */ /* 0x001ee80000100a00 */
[----:B------:R0:W-:Y:S04]  /*1df90*/  STL [R1+0x3c], R27 ;  /* 0x00003c1b01007387 */ /* 0x0001e80000100800 */
[----:B0-----:R-:W3:Y:S04]  /*1dfa0*/  LDL.64 R26, [R1+0xd88] ;  /* 0x000d8800011a7983 */ /* 0x001ee80000100a00 */
[----:B--2---:R-:W-:Y:S04]  /*1dfb0*/  STL [R1+0x34], R25 ;  /* 0x0000341901007387 */ /* 0x004fe80000100800 */
[----:B----4-:R0:W-:Y:S04]  /*1dfc0*/  STL [R1+0x38], R24 ;  /* 0x0000381801007387 */ /* 0x0101e80000100800 */
[----:B------:R-:W2:Y:S04]  /*1dfd0*/  LDL.64 R16, [R1+0xd78] ;  /* 0x000d780001107983 */ /* 0x000ea80000100a00 */
[----:B0-----:R-:W4:Y:S04]  /*1dfe0*/  LDL.64 R24, [R1+0xd80] ;  /* 0x000d800001187983 */ /* 0x001f280000100a00 */
[----:B------:R-:W-:Y:S04]  /*1dff0*/  STL [R1+0x30], R9 ;  /* 0x0000300901007387 */ /* 0x000fe80000100800 */
[----:B------:R0:W-:Y:S01]  /*1e000*/  STL [R1+0x2c], R11 ;  /* 0x00002c0b01007387 */ /* 0x0001e20000100800 */
[----:B-1----:R-:W-:-:S03]  /*1e010*/  IMAD.WIDE R2, R0, 0x2, R18 ;  /* 0x0000000200027825 */ /* 0x002fc600078e0212 */
[----:B------:R-:W2:Y:S01]  /*1e020*/  LDL.64 R22, [R1+0xd60] ;  /* 0x000d600001167983 */ /* 0x000ea20000100a00 */
[----:B0-----:R-:W-:-:S03]  /*1e030*/  IMAD.WIDE R10, R0, 0x2, R12 ;  /* 0x00000002000a7825 */ /* 0x001fc600078e020c */
[----:B------:R-:W2:Y:S01]  /*1e040*/  LDL.64 R12, [R1+0xd68] ;  /* 0x000d6800010c7983 */ /* 0x000ea20000100a00 */
[----:B------:R-:W-:-:S03]  /*1e050*/  IMAD.WIDE R8, R0, 0x2, R14 ;  /* 0x0000000200087825 */ /* 0x000fc600078e020e */
[----:B------:R-:W4:Y:S04]  /*1e060*/  LDL.64 R14, [R1+0xd70] ;  /* 0x000d7000010e7983 */ /* 0x000f280000100a00 */
[----:B-----5:R0:W-:Y:S04]  /*1e070*/  STL [R1+0x28], R21 ;  /* 0x0000281501007387 */ /* 0x0201e80000100800 */
[----:B------:R-:W5:Y:S04]  /*1e080*/  LDL.64 R18, [R1+0xd50] ;  /* 0x000d500001127983 */ /* 0x000f680000100a00 */
[----:B------:R-:W4:Y:S04]  /*1e090*/  LDG.E.U16 R9, [R8.64] ;  /* 0x0000000408097981 */ /* 0x000f28000c1e1500 */
[----:B0-----:R-:W5:Y:S04]  /*1e0a0*/  LDL.64 R20, [R1+0xd58] ;  /* 0x000d580001147983 */ /* 0x001f680000100a00 */
[----:B------:R3:W-:Y:S04]  /*1e0b0*/  STL [R1+0x24], R5 ;  /* 0x0000240501007387 */ /* 0x0007e80000100800 */
[----:B------:R-:W5:Y:S01]  /*1e0c0*/  LDG.E.U16 R11, [R10.64] ;  /* 0x000000040a0b7981 */ /* 0x000f62000c1e1500 */
[----:B---3--:R-:W-:-:S03]  /*1e0d0*/  IMAD.WIDE R4, R0, 0x2, R28 ;  /* 0x0000000200047825 */ /* 0x008fc600078e021c */
[----:B------:R0:W-:Y:S04]  /*1e0e0*/  STL [R1+0x20], R7 ;  /* 0x0000200701007387 */ /* 0x0001e80000100800 */
[----:B------:R1:W3:Y:S01]  /*1e0f0*/  LDG.E.U16 R28, [R2.64] ;  /* 0x00000004021c7981 */ /* 0x0002e2000c1e1500 */
[----:B0-----:R-:W-:-:S03]  /*1e100*/  IMAD.WIDE R6, R0, 0x2, R26 ;  /* 0x0000000200067825 */ /* 0x001fc600078e021a */
[----:B------:R2:W3:Y:S04]  /*1e110*/  LDG.E.U16 R27, [R4.64] ;  /* 0x00000004041b7981 */ /* 0x0004e8000c1e1500 */
[----:B------:R0:W3:Y:S01]  /*1e120*/  LDG.E.U16 R26, [R6.64] ;  /* 0x00000004061a7981 */ /* 0x0000e2000c1e1500 */
[----:B--2---:R-:W-:-:S05]  /*1e130*/  IMAD.WIDE R4, R0, 0x2, R12 ;  /* 0x0000000200047825 */ /* 0x004fca00078e020c */
[----:B------:R-:W2:Y:S01]  /*1e140*/  LDG.E.U16 R29, [R4.64] ;  /* 0x00000004041d7981 */ /* 0x000ea2000c1e1500 */
[----:B0-----:R-:W-:-:S03]  /*1e150*/  IMAD.WIDE R6, R0, 0x2, R22 ;  /* 0x0000000200067825 */ /* 0x001fc600078e0216 */
[----:B----4-:R0:W-:Y:S01]  /*1e160*/  STL [R1+0x1c], R9 ;  /* 0x00001c0901007387 */ /* 0x0101e20000100800 */
[----:B-1----:R-:W-:-:S05]  /*1e170*/  IMAD.WIDE R2, R0, 0x2, R14 ;  /* 0x0000000200027825 */ /* 0x002fca00078e020e */
[----:B------:R1:W4:Y:S01]  /*1e180*/  LDG.E.U16 R22, [R2.64] ;  /* 0x0000000402167981 */ /* 0x000322000c1e1500 */
[----:B0-----:R-:W-:-:S03]  /*1e190*/  IMAD.WIDE R8, R0, 0x2, R24 ;  /* 0x0000000200087825 */ /* 0x001fc600078e0218 */
[----:B-----5:R0:W-:Y:S04]  /*1e1a0*/  STL [R1+0x18], R11 ;  /* 0x0000180b01007387 */ /* 0x0201e80000100800 */
[----:B------:R5:W4:Y:S04]  /*1e1b0*/  LDG.E.U16 R25, [R8.64] ;  /* 0x0000000408197981 */ /* 0x000b28000c1e1500 */
[----:B------:R-:W4:Y:S01]  /*1e1c0*/  LDL.64 R14, [R1+0xd40] ;  /* 0x000d4000010e7983 */ /* 0x000f220000100a00 */
[----:B0-----:R-:W-:-:S03]  /*1e1d0*/  IMAD.WIDE R10, R0, 0x2, R16 ;  /* 0x00000002000a7825 */ /* 0x001fc600078e0210 */
[----:B------:R-:W1:Y:S01]  /*1e1e0*/  LDL.64 R16, [R1+0xd48] ;  /* 0x000d480001107983 */ /* 0x000e620000100a00 */
[----:B-----5:R-:W-:-:S03]  /*1e1f0*/  IMAD.WIDE R8, R0, 0x2, R20 ;  /* 0x0000000200087825 */ /* 0x020fc600078e0214 */
[----:B------:R0:W5:Y:S04]  /*1e200*/  LDG.E.U16 R24, [R10.64] ;  /* 0x000000040a187981 */ /* 0x000168000c1e1500 */
[----:B------:R-:W4:Y:S04]  /*1e210*/  LDL.64 R12, [R1+0xd38] ;  /* 0x000d3800010c7983 */ /* 0x000f280000100a00 */
[----:B------:R-:W4:Y:S01]  /*1e220*/  LDL.64 R20, [R1+0xd30] ;  /* 0x000d300001147983 */ /* 0x000f220000100a00 */
[----:B0-----:R-:W-:-:S03]  /*1e230*/  IMAD.WIDE R10, R0, 0x2, R18 ;  /* 0x00000002000a7825 */ /* 0x001fc600078e0212 */
[----:B------:R-:W4:Y:S04]  /*1e240*/  LDL.64 R18, [R1+0xd28] ;  /* 0x000d280001127983 */ /* 0x000f280000100a00 */
[----:B--2---:R-:W-:Y:S04]  /*1e250*/  STL [R1+0x3890], R29 ;  /* 0x0038901d01007387 */ /* 0x004fe80000100800 */
[----:B---3--:R0:W-:Y:S04]  /*1e260*/  STL [R1+0x14], R28 ;  /* 0x0000141c01007387 */ /* 0x0081e80000100800 */
[----:B0-----:R-:W2:Y:S04]  /*1e270*/  LDG.E.U16 R28, [R6.64] ;  /* 0x00000004061c7981 */ /* 0x001ea8000c1e1500 */
[----:B--2---:R-:W-:Y:S04]  /*1e280*/  STL [R1+0x3894], R28 ;  /* 0x0038941c01007387 */ /* 0x004fe80000100800 */
[----:B------:R0:W-:Y:S04]  /*1e290*/  STL [R1+0x10], R27 ;  /* 0x0000101b01007387 */ /* 0x0001e80000100800 */
[----:B0-----:R-:W2:Y:S04]  /*1e2a0*/  LDG.E.U16 R27, [R8.64] ;  /* 0x00000004081b7981 */ /* 0x001ea8000c1e1500 */
[----:B--2---:R-:W-:Y:S04]  /*1e2b0*/  STL [R1+0x3898], R27 ;  /* 0x0038981b01007387 */ /* 0x004fe80000100800 */
[----:B------:R0:W-:Y:S04]  /*1e2c0*/  STL [R1+0xc], R26 ;  /* 0x00000c1a01007387 */ /* 0x0001e80000100800 */
[----:B0-----:R-:W2:Y:S01]  /*1e2d0*/  LDG.E.U16 R26, [R10.64] ;  /* 0x000000040a1a7981 */ /* 0x001ea2000c1e1500 */
[----:B-1----:R-:W-:-:S04]  /*1e2e0*/  IMAD.WIDE R2, R0, 0x2, R16 ;  /* 0x0000000200027825 */ /* 0x002fc800078e0210 */
[----:B----4-:R-:W-:-:S04]  /*1e2f0*/  IMAD.WIDE R4, R0, 0x2, R14 ;  /* 0x0000000200047825 */ /* 0x010fc800078e020e */
[----:B------:R-:W-:-:S05]  /*1e300*/  IMAD.WIDE R6, R0, 0x2, R12 ;  /* 0x0000000200067825 */ /* 0x000fca00078e020c */
[----:B------:R-:W3:Y:S04]  /*1e310*/  LDG.E.U16 R23, [R6.64] ;  /* 0x0000000406177981 */ /* 0x000ee8000c1e1500 */
[----:B--2---:R-:W-:Y:S04]  /*1e320*/  STL [R1+0x389c], R26 ;  /* 0x00389c1a01007387 */ /* 0x004fe80000100800 */
[----:B------:R-:W2:Y:S04]  /*1e330*/  LDL.64 R16, [R1+0xd20] ;  /* 0x000d200001107983 */ /* 0x000ea80000100a00 */
[----:B------:R-:W4:Y:S04]  /*1e340*/  LDL.64 R14, [R1+0xd18] ;  /* 0x000d1800010e7983 */ /* 0x000f280000100a00 */
[----:B------:R-:W2:Y:S04]  /*1e350*/  LDL.64 R12, [R1+0xd10] ;  /* 0x000d1000010c7983 */ /* 0x000ea80000100a00 */
[----:B------:R0:W-:Y:S04]  /*1e360*/  STL [R1+0x8], R25 ;  /* 0x0000081901007387 */ /* 0x0001e80000100800 */
[----:B0-----:R-:W2:Y:S04]  /*1e370*/  LDG.E.U16 R25, [R2.64] ;  /* 0x0000000402197981 */ /* 0x001ea8000c1e1500 */
[----:B--2---:R-:W-:Y:S04]  /*1e380*/  STL [R1+0x3888], R25 ;  /* 0x0038881901007387 */ /* 0x004fe80000100800 */
[----:B-----5:R0:W-:Y:S04]  /*1e390*/  STL [R1+0x4], R24 ;  /* 0x0000041801007387 */ /* 0x0201e80000100800 */
[----:B0-----:R-:W2:Y:S04]  /*1e3a0*/  LDG.E.U16 R24, [R4.64] ;  /* 0x0000000404187981 */ /* 0x001ea8000c1e1500 */
[----:B--2---:R0:W-:Y:S04]  /*1e3b0*/  STL [R1+0x388c], R24 ;  /* 0x00388c1801007387 */ /* 0x0041e80000100800 */
[----:B0-----:R-:W2:Y:S04]  /*1e3c0*/  LDL R24, [R1+0x650] ;  /* 0x0006500001187983 */ /* 0x001ea80000100800 */
[----:B---3--:R-:W-:Y:S04]  /*1e3d0*/  STL [R1+0x38a0], R23 ;  /* 0x0038a01701007387 */ /* 0x008fe80000100800 */
[----:B------:R-:W3:Y:S04]  /*1e3e0*/  LDL.64 R10, [R1+0xd08] ;  /* 0x000d0800010a7983 */ /* 0x000ee80000100a00 */
[----:B------:R-:W5:Y:S04]  /*1e3f0*/  LDL.64 R8, [R1+0xd00] ;  /* 0x000d000001087983 */ /* 0x000f680000100a00 */
[----:B------:R0:W-:Y:S01]  /*1e400*/  STL [R1], R22 ;  /* 0x0000001601007387 */ /* 0x0001e20000100800 */
[----:B--2---:R-:W-:-:S04]  /*1e410*/  IMAD.WIDE R2, R24, 0x2, R20 ;  /* 0x0000000218027825 */ /* 0x004fc800078e0214 */
[C---:B------:R-:W-:Y:S01]  /*1e420*/  IMAD.WIDE R4, R24.reuse, 0x2, R18 ;  /* 0x0000000218047825 */ /* 0x040fe200078e0212 */
[----:B0-----:R0:W2:Y:S04]  /*1e430*/  LDG.E.U16 R22, [R2.64] ;  /* 0x0000000402167981 */ /* 0x0010a8000c1e1500 */
[----:B------:R-:W3:Y:S01]  /*1e440*/  LDG.E.U16 R21, [R4.64] ;  /* 0x0000000404157981 */ /* 0x000ee2000c1e1500 */
[----:B0-----:R-:W-:-:S05]  /*1e450*/  IMAD.WIDE R2, R24, 0x2, R16 ;  /* 0x0000000218027825 */ /* 0x001fca00078e0210 */
[----:B------:R4:W5:Y:S02]  /*1e460*/  LDG.E.U16 R20, [R2.64] ;  /* 0x0000000402147981 */ /* 0x000964000c1e1500 */
[----:B----4-:R-:W-:-:S05]  /*1e470*/  IMAD.WIDE R2, R24, 0x2, R14 ;  /* 0x0000000218027825 */ /* 0x010fca00078e020e */
[----:B------:R0:W4:Y:S02]  /*1e480*/  LDG.E.U16 R19, [R2.64] ;  /* 0x0000000402137981 */ /* 0x000124000c1e1500 */
[----:B0-----:R-:W-:-:S05]  /*1e490*/  IMAD.WIDE R2, R24, 0x2, R12 ;  /* 0x0000000218027825 */ /* 0x001fca00078e020c */
[----:B------:R0:W4:Y:S04]  /*1e4a0*/  LDG.E.U16 R18, [R2.64] ;  /* 0x0000000402127981 */ /* 0x000128000c1e1500 */
[----:B--2---:R-:W-:Y:S04]  /*1e4b0*/  STL [R1+0x38a4], R22 ;  /* 0x0038a41601007387 */ /* 0x004fe80000100800 */
[----:B---3--:R-:W-:Y:S04]  /*1e4c0*/  STL [R1+0x38a8], R21 ;  /* 0x0038a81501007387 */ /* 0x008fe80000100800 */
[----:B------:R-:W2:Y:S04]  /*1e4d0*/  LDL.64 R4, [R1+0xcf8] ;  /* 0x000cf80001047983 */ /* 0x000ea80000100a00 */
[----:B-----5:R1:W-:Y:S04]  /*1e4e0*/  STL [R1+0x38ac], R20 ;  /* 0x0038ac1401007387 */ /* 0x0203e80000100800 */
[----:B----4-:R-:W-:Y:S04]  /*1e4f0*/  STL [R1+0x38b0], R19 ;  /* 0x0038b01301007387 */ /* 0x010fe80000100800 */
[----:B------:R-:W3:Y:S01]  /*1e500*/  LDL.64 R12, [R1+0xcf0] ;  /* 0x000cf000010c7983 */ /* 0x000ee20000100a00 */
[----:B0-----:R-:W-:-:S03]  /*1e510*/  IMAD.WIDE R2, R24, 0x2, R10 ;  /* 0x0000000218027825 */ /* 0x001fc600078e020a */
[----:B------:R-:W4:Y:S04]  /*1e520*/  LDL.64 R6, [R1+0xce8] ;  /* 0x000ce80001067983 */ /* 0x000f280000100a00 */
[----:B------:R0:W5:Y:S02]  /*1e530*/  LDG.E.U16 R17, [R2.64] ;  /* 0x0000000402117981 */ /* 0x000164000c1e1500 */
[----:B0-----:R-:W-:-:S05]  /*1e540*/  IMAD.WIDE R2, R24, 0x2, R8 ;  /* 0x0000000218027825 */ /* 0x001fca00078e0208 */
[----:B------:R2:W4:Y:S02]  /*1e550*/  LDG.E.U16 R16, [R2.64] ;  /* 0x0000000402107981 */ /* 0x000524000c1e1500 */
[----:B--2---:R-:W-:-:S05]  /*1e560*/  IMAD.WIDE R2, R24, 0x2, R4 ;  /* 0x0000000218027825 */ /* 0x004fca00078e0204 */
[----:B------:R3:W2:Y:S02]  /*1e570*/  LDG.E.U16 R15, [R2.64] ;  /* 0x00000004020f7981 */ /* 0x0006a4000c1e1500 */
[----:B---3--:R-:W-:-:S05]  /*1e580*/  IMAD.WIDE R2, R24, 0x2, R12 ;  /* 0x0000000218027825 */ /* 0x008fca00078e020c */
[----:B------:R4:W3:Y:S04]  /*1e590*/  LDG.E.U16 R14, [R2.64] ;  /* 0x00000004020e7981 */ /* 0x0008e8000c1e1500 */
[----:B------:R0:W-:Y:S04]  /*1e5a0*/  STL [R1+0x38b4], R18 ;  /* 0x0038b41201007387 */ /* 0x0001e80000100800 */
[----:B-----5:R-:W-:Y:S04]  /*1e5b0*/  STL [R1+0x387c], R17 ;  /* 0x00387c1101007387 */ /* 0x020fe80000100800 */
[----:B-1----:R-:W5:Y:S04]  /*1e5c0*/  LDL.64 R20, [R1+0xce0] ;  /* 0x000ce00001147983 */ /* 0x002f680000100a00 */
[----:B------:R-:W5:Y:S04]  /*1e5d0*/  LDL.64 R10, [R1+0xcd8] ;  /* 0x000cd800010a7983 */ /* 0x000f680000100a00 */
[----:B0-----:R-:W5:Y:S01]  /*1e5e0*/  LDL.64 R18, [R1+0xcd0] ;  /* 0x000cd00001127983 */ /* 0x001f620000100a00 */
[----:B----4-:R-:W-:-:S03]  /*1e5f0*/  IMAD.WIDE R2, R24, 0x2, R6 ;  /* 0x0000000218027825 */ /* 0x010fc600078e0206 */
[----:B------:R-:W4:Y:S04]  /*1e600*/  LDL.64 R8, [R1+0xcc8] ;  /* 0x000cc80001087983 */ /* 0x000f280000100a00 */
[----:B------:R0:W-:Y:S04]  /*1e610*/  STL [R1+0x3880], R16 ;  /* 0x0038801001007387 */ /* 0x0001e80000100800 */
[----:B------:R-:W4:Y:S04]  /*1e620*/  LDL.64 R4, [R1+0xcc0] ;  /* 0x000cc00001047983 */ /* 0x000f280000100a00 */
[----:B------:R5:W4:Y:S04]  /*1e630*/  LDG.E.U16 R13, [R2.64] ;  /* 0x00000004020d7981 */ /* 0x000b28000c1e1500 */
[----:B--2---:R-:W-:Y:S04]  /*1e640*/  STL [R1+0x3878], R15 ;  /* 0x0038780f01007387 */ /* 0x004fe80000100800 */
[----:B---3--:R-:W-:Y:S04]  /*1e650*/  STL [R1+0x3884], R14 ;  /* 0x0038840e01007387 */ /* 0x008fe80000100800 */
[----:B------:R-:W2:Y:S01]  /*1e660*/  LDL.64 R6, [R1+0xcb8] ;  /* 0x000cb80001067983 */ /* 0x000ea20000100a00 */
[----:B-----5:R-:W-:-:S05]  /*1e670*/  IMAD.WIDE R2, R24, 0x2, R20 ;  /* 0x0000000218027825 */ /* 0x020fca00078e0214 */
[----:B------:R1:W3:Y:S02]  /*1e680*/  LDG.E.U16 R12, [R2.64] ;  /* 0x00000004020c7981 */ /* 0x0002e4000c1e1500 */
[----:B-1----:R-:W-:-:S05]  /*1e690*/  IMAD.WIDE R2, R24, 0x2, R10 ;  /* 0x0000000218027825 */ /* 0x002fca00078e020a */
[----:B------:R1:W5:Y:S02]  /*1e6a0*/  LDG.E.U16 R11, [R2.64] ;  /* 0x00000004020b7981 */ /* 0x000364000c1e1500 */
[----:B-1----:R-:W-:-:S05]  /*1e6b0*/  IMAD.WIDE R2, R24, 0x2, R18 ;  /* 0x0000000218027825 */ /* 0x002fca00078e0212 */
[----:B------:R1:W3:Y:S04]  /*1e6c0*/  LDG.E.U16 R10, [R2.64] ;  /* 0x00000004020a7981 */ /* 0x0002e8000c1e1500 */
[----:B----4-:R4:W-:Y:S04]  /*1e6d0*/  STL [R1+0x38b8], R13 ;  /* 0x0038b80d01007387 */ /* 0x0109e80000100800 */
[----:B0-----:R-:W3:Y:S01]  /*1e6e0*/  LDL.64 R16, [R1+0xca0] ;  /* 0x000ca00001107983 */ /* 0x001ee20000100a00 */
[----:B-1----:R-:W-:-:S05]  /*1e6f0*/  IMAD.WIDE R2, R24, 0x2, R8 ;  /* 0x0000000218027825 */ /* 0x002fca00078e0208 */
[----:B------:R0:W3:Y:S02]  /*1e700*/  LDG.E.U16 R9, [R2.64] ;  /* 0x0000000402097981 */ /* 0x0000e4000c1e1500 */
[C---:B0-----:R-:W-:Y:S02]  /*1e710*/  IMAD.WIDE R2, R24.reuse, 0x2, R4 ;  /* 0x0000000218027825 */ /* 0x041fe400078e0204 */
[----:B------:R-:W3:Y:S04]  /*1e720*/  LDL.64 R4, [R1+0xca8] ;  /* 0x000ca80001047983 */ /* 0x000ee80000100a00 */
[----:B----4-:R-:W4:Y:S04]  /*1e730*/  LDL.LU R13, [R1+0x8c] ;  /* 0x00008c00010d7983 */ /* 0x010f280000300800 */
[----:B------:R-:W3:Y:S04]  /*1e740*/  LDL.LU R18, [R1+0x88] ;  /* 0x0000880001127983 */ /* 0x000ee80000300800 */
[----:B------:R-:W3:Y:S04]  /*1e750*/  LDL.LU R14, [R1+0x84] ;  /* 0x00008400010e7983 */ /* 0x000ee80000300800 */
[----:B------:R-:W3:Y:S04]  /*1e760*/  LDL.LU R19, [R1+0x80] ;  /* 0x0000800001137983 */ /* 0x000ee80000300800 */
[----:B------:R-:W3:Y:S04]  /*1e770*/  LDL.LU R20, [R1+0xc] ;  /* 0x00000c0001147983 */ /* 0x000ee80000300800 */
[----:B------:R2:W3:Y:S04]  /*1e780*/  LDG.E.U16 R8, [R2.64] ;  /* 0x0000000402087981 */ /* 0x0004e8000c1e1500 */
[----:B------:R-:W3:Y:S04]  /*1e790*/  LDL.LU R21, [R1+0x8] ;  /* 0x0000080001157983 */ /* 0x000ee80000300800 */
[----:B------:R-:W3:Y:S04]  /*1e7a0*/  LDL.LU R22, [R1+0x4] ;  /* 0x0000040001167983 */ /* 0x000ee80000300800 */
[----:B------:R-:W3:Y:S04]  /*1e7b0*/  LDL.LU R23, [R1] ;  /* 0x0000000001177983 */ /* 0x000ee80000300800 */
[----:B------:R-:W3:Y:S04]  /*1e7c0*/  LDL.LU R26, [R1+0x7c] ;  /* 0x00007c00011a7983 */ /* 0x000ee80000300800 */
[----:B------:R-:W3:Y:S04]  /*1e7d0*/  LDL.LU R27, [R1+0x78] ;  /* 0x00007800011b7983 */ /* 0x000ee80000300800 */
[----:B------:R-:W3:Y:S04]  /*1e7e0*/  LDL.LU R28, [R1+0x74] ;  /* 0x00007400011c7983 */ /* 0x000ee80000300800 */
[----:B------:R-:W3:Y:S01]  /*1e7f0*/  LDL.LU R29, [R1+0x70] ;  /* 0x00007000011d7983 */ /* 0x000ee20000300800 */
[----:B--2---:R-:W-:-:S05]  /*1e800*/  IMAD.WIDE R2, R24, 0x2, R6 ;  /* 0x0000000218027825 */ /* 0x004fca00078e0206 */
[----:B------:R0:W2:Y:S04]  /*1e810*/  LDG.E.U16 R7, [R2.64] ;  /* 0x0000000402077981 */ /* 0x0000a8000c1e1500 */
[----:B0-----:R-:W2:Y:S02]  /*1e820*/  LDL.64 R2, [R1+0xcb0] ;  /* 0x000cb00001027983 */ /* 0x001ea40000100a00 */
[----:B--2---:R-:W-:-:S05]  /*1e830*/  IMAD.WIDE R2, R24, 0x2, R2 ;  /* 0x0000000218027825 */ /* 0x004fca00078e0202 */
[----:B------:R3:W2:Y:S02]  /*1e840*/  LDG.E.U16 R6, [R2.64] ;  /* 0x0000000402067981 */ /* 0x0006a4000c1e1500 */
[----:B---3--:R-:W-:-:S05]  /*1e850*/  IMAD.WIDE R2, R24, 0x2, R4 ;  /* 0x0000000218027825 */ /* 0x008fca00078e0204 */
[----:B------:R0:W3:Y:S02]  /*1e860*/  LDG.E.U16 R5, [R2.64] ;  /* 0x0000000402057981 */ /* 0x0000e4000c1e1500 */
[C---:B0-----:R-:W-:Y:S02]  /*1e870*/  IMAD.WIDE R2, R24.reuse, 0x2, R16 ;  /* 0x0000000218027825 */ /* 0x041fe400078e0210 */
[----:B------:R-:W2:Y:S04]  /*1e880*/  LDL.LU R16, [R1+0x6c] ;  /* 0x00006c0001107983 */ /* 0x000ea80000300800 */
[----:B------:R-:W2:Y:S04]  /*1e890*/  LDL.LU R17, [R1+0x68] ;  /* 0x0000680001117983 */ /* 0x000ea80000300800 */
[----:B------:R0:W2:Y:S04]  /*1e8a0*/  LDG.E.U16 R4, [R2.64] ;  /* 0x0000000402047981 */ /* 0x0000a8000c1e1500 */
[----:B0-----:R-:W2:Y:S02]  /*1e8b0*/  LDL.64 R2, [R1+0xc98] ;  /* 0x000c980001027983 */ /* 0x001ea40000100a00 */
[----:B--2---:R-:W-:-:S05]  /*1e8c0*/  IMAD.WIDE R2, R24, 0x2, R2 ;  /* 0x0000000218027825 */ /* 0x004fca00078e0202 */
[----:B------:R0:W2:Y:S04]  /*1e8d0*/  LDG.E.U16 R0, [R2.64] ;  /* 0x0000000402007981 */ /* 0x0000a8000c1e1500 */
[----:B0-----:R-:W2:Y:S04]  /*1e8e0*/  LDL.64 R2, [R1+0xc90] ;  /* 0x000c900001027983 */ /* 0x001ea80000100a00 */
[----:B------:R-:W0:Y:S02]  /*1e8f0*/  S2R R25, SR_TID.X ;  /* 0x0000000000197919 */ /* 0x000e240000002100 */
[----:B0-----:R-:W-:Y:S01]  /*1e900*/  LOP3.LUT R15, R25, 0x7f, RZ, 0xc0, !PT ;  /* 0x0000007f190f7812 */ /* 0x001fe200078ec0ff */
[----:B--2---:R-:W-:-:S02]  /*1e910*/  IMAD.WIDE R2, R24, 0x2, R2 ;  /* 0x0000000218027825 */ /* 0x004fc400078e0202 */
[----:B------:R-:W2:Y:S04]  /*1e920*/  LDL.LU R24, [R1+0x64] ;  /* 0x0000640001187983 */ /* 0x000ea80000300800 */
[----:B------:R0:W2:Y:S04]  /*1e930*/  LDG.E.U16 R2, [R2.64] ;  /* 0x0000000402027981 */ /* 0x0000a8000c1e1500 */
[----:B------:R-:W2:Y:S01]  /*1e940*/  LDL.LU R25, [R1+0x60] ;  /* 0x0000600001197983 */ /* 0x000ea20000300800 */
[----:B0-----:R-:W-:-:S03]  /*1e950*/  SHF.L.U32 R3, R15, 0x1, RZ ;  /* 0x000000010f037819 */ /* 0x001fc600000006ff */
[----:B------:R-:W-:Y:S06]  /*1e960*/  BAR.SYNC.DEFER_BLOCKING 0x0 ;  /* 0x0000000000007b1d */ /* 0x000fec0000010000 */
[----:B----4-:R0:W-:Y:S04]  /*1e970*/  STS.U16 [R3+0x20000], R13 ;  /* 0x0200000d03007388 */ /* 0x0101e80000000400 */
[----:B------:R1:W-:Y:S04]  /*1e980*/  STS.U16 [R3+0x20100], R18 ;  /* 0x0201001203007388 */ /* 0x0003e80000000400 */
[----:B------:R4:W-:Y:S04]  /*1e990*/  STS.U16 [R3+0x20200], R14 ;  /* 0x0202000e03007388 */ /* 0x0009e80000000400 */
[----:B0-----:R-:W2:Y:S04]  /*1e9a0*/  LDL.LU R13, [R1+0x38b8] ;  /* 0x0038b800010d7983 */ /* 0x001ea80000300800 */
[----:B-1----:R-:W2:Y:S01]  /*1e9b0*/  LDL.LU R18, [R1+0x38b4] ;  /* 0x0038b40001127983 */ /* 0x002ea20000300800 */
[----:B----4-:R-:W-:-:S03]  /*1e9c0*/  SHF.L.U32 R14, R15, 0x1, RZ ;  /* 0x000000010f0e7819 */ /* 0x010fc600000006ff */
[----:B------:R-:W4:Y:S01]  /*1e9d0*/  LDL.LU R15, [R1+0x50] ;  /* 0x00005000010f7983 */ /* 0x000f220000300800 */
[----:B------:R-:W-:-:S03]  /*1e9e0*/  LOP3.LUT R14, R14, 0x10, RZ, 0x3c, !PT ;  /* 0x000000100e0e7812 */ /* 0x000fc600078e3cff */
[----:B------:R0:W-:Y:S04]  /*1e9f0*/  STS.U16 [R3+0x20300], R19 ;  /* 0x0203001303007388 */ /* 0x0001e80000000400 */
[----:B------:R1:W-:Y:S04]  /*1ea00*/  STS.U16 [R3+0x22000], R20 ;  /* 0x0220001403007388 */ /* 0x0003e80000000400 */
[----:B------:R3:W-:Y:S04]  /*1ea10*/  STS.U16 [R3+0x22100], R21 ;  /* 0x0221001503007388 */ /* 0x0007e80000000400 */
[----:B0-----:R-:W2:Y:S04]  /*1ea20*/  LDL.LU R19, [R1+0x38b0] ;  /* 0x0038b00001137983 */ /* 0x001ea80000300800 */
[----:B-1----:R-:W2:Y:S04]  /*1ea30*/  LDL.LU R20, [R1+0x38ac] ;  /* 0x0038ac0001147983 */ /* 0x002ea80000300800 */
[----:B---3--:R-:W3:Y:S04]  /*1ea40*/  LDL.LU R21, [R1+0x38a8] ;  /* 0x0038a80001157983 */ /* 0x008ee80000300800 */
[----:B------:R0:W-:Y:S04]  /*1ea50*/  STS.U16 [R3+0x22200], R22 ;  /* 0x0222001603007388 */ /* 0x0001e80000000400 */
[----:B------:R1:W-:Y:S04]  /*1ea60*/  STS.U16 [R3+0x22300], R23 ;  /* 0x0223001703007388 */ /* 0x0003e80000000400 */
[----:B------:R5:W-:Y:S04]  /*1ea70*/  STS.U16 [R14+0x20400], R26 ;  /* 0x0204001a0e007388 */ /* 0x000be80000000400 */
[----:B0-----:R-:W2:Y:S04]  /*1ea80*/  LDL.LU R22, [R1+0x38a4] ;  /* 0x0038a40001167983 */ /* 0x001ea80000300800 */
[----:B-1----:R-:W2:Y:S04]  /*1ea90*/  LDL.LU R23, [R1+0x38a0] ;  /* 0x0038a00001177983 */ /* 0x002ea80000300800 */
[----:B-----5:R-:W5:Y:S04]  /*1eaa0*/  LDL.LU R26, [R1+0x389c] ;  /* 0x00389c00011a7983 */ /* 0x020f680000300800 */
[----:B------:R0:W-:Y:S04]  /*1eab0*/  STS.U16 [R14+0x20500], R27 ;  /* 0x0205001b0e007388 */ /* 0x0001e80000000400 */
[----:B------:R1:W-:Y:S04]  /*1eac0*/  STS.U16 [R14+0x20600], R28 ;  /* 0x0206001c0e007388 */ /* 0x0003e80000000400 */
[----:B------:R1:W-:Y:S04]  /*1ead0*/  STS.U16 [R14+0x20700], R29 ;  /* 0x0207001d0e007388 */ /* 0x0003e80000000400 */
[----:B0-----:R-:W2:Y:S04]  /*1eae0*/  LDL.LU R27, [R1+0x3898] ;  /* 0x00389800011b7983 */ /* 0x001ea80000300800 */
[----:B-1----:R-:W2:Y:S04]  /*1eaf0*/  LDL.LU R28, [R1+0x3894] ;  /* 0x00389400011c7983 */ /* 0x002ea80000300800 */
[----:B------:R-:W2:Y:S04]  /*1eb00*/  LDL.LU R29, [R1+0x3890] ;  /* 0x00389000011d7983 */ /* 0x000ea80000300800 */
[----:B--2---:R0:W-:Y:S04]  /*1eb10*/  STS.U16 [R14+0x22400], R29 ;  /* 0x0224001d0e007388 */ /* 0x0041e80000000400 */
[----:B------:R1:W-:Y:S04]  /*1eb20*/  STS.U16 [R14+0x22500], R28 ;  /* 0x0225001c0e007388 */ /* 0x0003e80000000400 */
[----:B------:R-:W-:Y:S04]  /*1eb30*/  STS.U16 [R14+0x22600], R27 ;  /* 0x0226001b0e007388 */ /* 0x000fe80000000400 */
[----:B-----5:R2:W-:Y:S04]  /*1eb40*/  STS.U16 [R14+0x22700], R26 ;  /* 0x0227001a0e007388 */ /* 0x0205e80000000400 */
[----:B0-----:R-:W5:Y:S04]  /*1eb50*/  LDL.LU R29, [R1+0x54] ;  /* 0x00005400011d7983 */ /* 0x001f680000300800 */
[----:B-1----:R-:W3:Y:S01]  /*1eb60*/  LDL.LU R28, [R1+0x58] ;  /* 0x00005800011c7983 */ /* 0x002ee20000300800 */
[----:B--2---:R-:W-:-:S03]  /*1eb70*/  LOP3.LUT R26, R3, 0x20, RZ, 0x3c, !PT ;  /* 0x00000020031a7812 */ /* 0x004fc600078e3cff */
[----:B------:R-:W2:Y:S04]  /*1eb80*/  LDL.LU R27, [R1+0x5c] ;  /* 0x00005c00011b7983 */ /* 0x000ea80000300800 */
[----:B------:R0:W-:Y:S04]  /*1eb90*/  STS.U16 [R26+0x20800], R16 ;  /* 0x020800101a007388 */ /* 0x0001e80000000400 */
[----:B------:R-:W2:Y:S04]  /*1eba0*/  LDL.LU R14, [R1+0x4c] ;  /* 0x00004c00010e7983 */ /* 0x000ea80000300800 */
[----:B------:R1:W-:Y:S04]  /*1ebb0*/  STS.U16 [R26+0x20900], R17 ;  /* 0x020900111a007388 */ /* 0x0003e80000000400 */
[----:B0-----:R-:W2:Y:S04]  /*1ebc0*/  LDL.LU R16, [R1+0x48] ;  /* 0x0000480001107983 */ /* 0x001ea80000300800 */
[----:B------:R0:W-:Y:S04]  /*1ebd0*/  STS.U16 [R26+0x20a00], R24 ;  /* 0x020a00181a007388 */ /* 0x0001e80000000400 */
[----:B-1----:R-:W2:Y:S04]  /*1ebe0*/  LDL.LU R17, [R1+0x44] ;  /* 0x0000440001117983 */ /* 0x002ea80000300800 */
[----:B------:R1:W-:Y:S04]  /*1ebf0*/  STS.U16 [R26+0x20b00], R25 ;  /* 0x020b00191a007388 */ /* 0x0003e80000000400 */
[----:B0-----:R-:W2:Y:S04]  /*1ec00*/  LDL.LU R24, [R1+0x388c] ;  /* 0x00388c0001187983 */ /* 0x001ea80000300800 */
[----:B-1----:R-:W2:Y:S01]  /*1ec10*/  LDL.LU R25, [R1+0x3888] ;  /* 0x0038880001197983 */ /* 0x002ea20000300800 */
[----:B------:R-:W-:-:S03]  /*1ec20*/  LOP3.LUT R3, R3, 0x30, RZ, 0x3c, !PT ;  /* 0x0000003003037812 */ /* 0x000fc600078e3cff */
[----:B--2---:R-:W-:Y:S04]  /*1ec30*/  STS.U16 [R26+0x22800], R25 ;  /* 0x022800191a007388 */ /* 0x004fe80000000400 */
[----:B------:R-:W-:Y:S04]  /*1ec40*/  STS.U16 [R26+0x22900], R24 ;  /* 0x022900181a007388 */ /* 0x000fe80000000400 */
[----:B------:R-:W-:Y:S04]  /*1ec50*/  STS.U16 [R26+0x22a00], R23 ;  /* 0x022a00171a007388 */ /* 0x000fe80000000400 */
[----:B------:R0:W-:Y:S04]  /*1ec60*/  STS.U16 [R26+0x22b00], R22 ;  /* 0x022b00161a007388 */ /* 0x0001e80000000400 */
[----:B------:R-:W-:Y:S04]  /*1ec70*/  STS.U16 [R3+0x20c00], R27 ;  /* 0x020c001b03007388 */ /* 0x000fe80000000400 */
[----:B---3--:R-:W-:Y:S04]  /*1ec80*/  STS.U16 [R3+0x20d00], R28 ;  /* 0x020d001c03007388 */ /* 0x008fe80000000400 */
[----:B-----5:R-:W-:Y:S04]  /*1ec90*/  STS.U16 [R3+0x20e00], R29 ;  /* 0x020e001d03007388 */ /* 0x020fe80000000400 */
[----:B----4-:R1:W-:Y:S04]  /*1eca0*/  STS.U16 [R3+0x20f00], R15 ;  /* 0x020f000f03007388 */ /* 0x0103e80000000400 */
[----:B0-----:R-:W2:Y:S04]  /*1ecb0*/  LDL.LU R22, [R1+0x2c] ;  /* 0x00002c0001167983 */ /* 0x001ea80000300800 */
[----:B------:R-:W3:Y:S04]  /*1ecc0*/  LDL.LU R23, [R1+0x28] ;  /* 0x0000280001177983 */ /* 0x000ee80000300800 */
[----:B-1----:R-:W0:Y:S04]  /*1ecd0*/  S2R R15, SR_TID.X ;  /* 0x00000000000f7919 */ /* 0x002e280000002100 */
[----:B------:R-:W4:Y:S04]  /*1ece0*/  LDL.LU R24, [R1+0x24] ;  /* 0x0000240001187983 */ /* 0x000f280000300800 */
[----:B------:R-:W5:Y:S04]  /*1ecf0*/  LDL.LU R25, [R1+0x20] ;  /* 0x0000200001197983 */ /* 0x000f680000300800 */
[----:B------:R1:W-:Y:S04]  /*1ed00*/  STS.U16 [R3+0x22c00], R21 ;  /* 0x022c001503007388 */ /* 0x0003e80000000400 */
[----:B------:R1:W-:Y:S01]  /*1ed10*/  STS.U16 [R3+0x22d00], R20 ;  /* 0x022d001403007388 */ /* 0x0003e20000000400 */
[----:B0-----:R-:W-:-:S03]  /*1ed20*/  LOP3.LUT R15, R15, 0x7f, RZ, 0xc0, !PT ;  /* 0x0000007f0f0f7812 */ /* 0x001fc600078ec0ff */
[----:B-1----:R-:W2:Y:S02]  /*1ed30*/  LDL.LU R21, [R1+0x40] ;  /* 0x0000400001157983 */ /* 0x002ea40000300800 */
[----:B------:R-:W-:Y:S02]  /*1ed40*/  IMAD.SHL.U32 R26, R15, 0x2, RZ ;  /* 0x000000020f1a7824 */ /* 0x000fe400078e00ff */
[----:B------:R-:W3:Y:S04]  /*1ed50*/  LDL.LU R20, [R1+0x30] ;  /* 0x0000300001147983 */ /* 0x000ee80000300800 */
[----:B------:R0:W-:Y:S01]  /*1ed60*/  STS.U16 [R3+0x22e00], R19 ;  /* 0x022e001303007388 */ /* 0x0001e20000000400 */
[----:B------:R-:W-:-:S03]  /*1ed70*/  LOP3.LUT R15, R26, 0x40, RZ, 0x3c, !PT ;  /* 0x000000401a0f7812 */ /* 0x000fc600078e3cff */
[----:B------:R1:W-:Y:S04]  /*1ed80*/  STS.U16 [R3+0x22f00], R18 ;  /* 0x022f001203007388 */ /* 0x0003e80000000400 */
[----:B0-----:R-:W3:Y:S04]  /*1ed90*/  LDL.LU R19, [R1+0x34] ;  /* 0x0000340001137983 */ /* 0x001ee80000300800 */
[----:B-1----:R-:W3:Y:S04]  /*1eda0*/  LDL.LU R18, [R1+0x38] ;  /* 0x0000380001127983 */ /* 0x002ee80000300800 */
[----:B------:R-:W3:Y:S04]  /*1edb0*/  LDL.LU R27, [R1+0x1c] ;  /* 0x00001c00011b7983 */ /* 0x000ee80000300800 */
[----:B------:R-:W3:Y:S04]  /*1edc0*/  LDL.LU R28, [R1+0x18] ;  /* 0x00001800011c7983 */ /* 0x000ee80000300800 */
[----:B------:R-:W3:Y:S04]  /*1edd0*/  LDL.LU R29, [R1+0x14] ;  /* 0x00001400011d7983 */ /* 0x000ee80000300800 */
[----:B------:R-:W3:Y:S04]  /*1ede0*/  LDL.LU R3, [R1+0x10] ;  /* 0x0000100001037983 */ /* 0x000ee80000300800 */
[----:B------:R0:W-:Y:S04]  /*1edf0*/  STS.U16 [R15+0x21000], R14 ;  /* 0x0210000e0f007388 */ /* 0x0001e80000000400 */
[----:B------:R1:W-:Y:S04]  /*1ee00*/  STS.U16 [R15+0x21100], R16 ;  /* 0x021100100f007388 */ /* 0x0003e80000000400 */
[----:B------:R1:W-:Y:S04]  /*1ee10*/  STS.U16 [R15+0x21200], R17 ;  /* 0x021200110f007388 */ /* 0x0003e80000000400 */
[----:B0-----:R-:W3:Y:S04]  /*1ee20*/  LDL.LU R14, [R1+0x3884] ;  /* 0x00388400010e7983 */ /* 0x001ee80000300800 */
[----:B-1----:R-:W3:Y:S04]  /*1ee30*/  LDL.LU R16, [R1+0x3880] ;  /* 0x0038800001107983 */ /* 0x002ee80000300800 */
[----:B------:R-:W3:Y:S04]  /*1ee40*/  LDL.LU R17, [R1+0x387c] ;  /* 0x00387c0001117983 */ /* 0x000ee80000300800 */
[----:B--2---:R-:W-:Y:S04]  /*1ee50*/  STS.U16 [R15+0x21300], R21 ;  /* 0x021300150f007388 */ /* 0x004fe80000000400 */
[----:B---3--:R0:W-:Y:S04]  /*1ee60*/  STS.U16 [R15+0x23000], R17 ;  /* 0x023000110f007388 */ /* 0x0081e80000000400 */
[----:B------:R1:W-:Y:S04]  /*1ee70*/  STS.U16 [R15+0x23100], R16 ;  /* 0x023100100f007388 */ /* 0x0003e80000000400 */
[----:B0-----:R-:W2:Y:S04]  /*1ee80*/  LDL.LU R17, [R1+0x3c] ;  /* 0x00003c0001117983 */ /* 0x001ea80000300800 */
[----:B-1----:R-:W3:Y:S04]  /*1ee90*/  LDL.LU R15, [R1+0x3878] ;  /* 0x00387800010f7983 */ /* 0x002ee80000300800 */
[----:B------:R-:W0:Y:S01]  /*1eea0*/  S2R R16, SR_TID.X ;  /* 0x0000000000107919 */ /* 0x000e220000002100 */
[----:B------:R-:W-:-:S02]  /*1eeb0*/  LOP3.LUT R21, R26, 0x50, RZ, 0x3c, !PT ;  /* 0x000000501a157812 */ /* 0x000fc400078e3cff */
[----:B0-----:R-:W-:-:S04]  /*1eec0*/  LOP3.LUT R16, R16, 0x7f, RZ, 0xc0, !PT ;  /* 0x0000007f10107812 */ /* 0x001fc800078ec0ff */
[----:B------:R-:W-:-:S04]  /*1eed0*/  SHF.L.U32 R16, R16, 0x1, RZ ;  /* 0x0000000110107819 */ /* 0x000fc800000006ff */
[----:B------:R-:W-:Y:S01]  /*1eee0*/  LOP3.LUT R16, R16, 0x40, RZ, 0x3c, !PT ;  /* 0x0000004010107812 */ /* 0x000fe200078e3cff */
[----:B------:R-:W0:Y:S02]  /*1eef0*/  S2R R26, SR_TID.X ;  /* 0x00000000001a7919 */ /* 0x000e240000002100 */
[----:B0-----:R-:W-:-:S04]  /*1ef00*/  LOP3.LUT R26, R26, 0x7f, RZ, 0xc0, !PT ;  /* 0x0000007f1a1a7812 */ /* 0x001fc800078ec0ff */
[----:B------:R-:W-:Y:S01]  /*1ef10*/  SHF.L.U32 R26, R26, 0x1, RZ ;  /* 0x000000011a1a7819 */ /* 0x000fe200000006ff */
[----:B---3--:R-:W-:Y:S04]  /*1ef20*/  STS.U16 [R16+0x23200], R15 ;  /* 0x0232000f10007388 */ /* 0x008fe80000000400 */
[----:B------:R0:W-:Y:S04]  /*1ef30*/  STS.U16 [R16+0x23300], R14 ;  /* 0x0233000e10007388 */ /* 0x0001e80000000400 */
        /* <DEDUP_REMOVED lines=8> */
[----:B0-----:R-:W2:Y:S04]  /*1efc0*/  LDL R16, [R1+0xa38] ;  /* 0x000a380001107983 */ /* 0x001ea80000100800 */
[----:B-1----:R-:W3:Y:S01]  /*1efd0*/  LDL R10, [R1+0x8f4] ;  /* 0x0008f400010a7983 */ /* 0x002ee20000100800 */
[----:B------:R-:W-:-:S02]  /*1efe0*/  LOP3.LUT R18, R26, 0x60, RZ, 0x3c, !PT ;  /* 0x000000601a127812 */ /* 0x000fc400078e3cff */
[----:B------:R-:W-:-:S03]  /*1eff0*/  LOP3.LUT R14, R26, 0x70, RZ, 0x3c, !PT ;  /* 0x000000701a0e7812 */ /* 0x000fc600078e3cff */
[----:B------:R-:W-:Y:S04]  /*1f000*/  STS.U16 [R18+0x21800], R22 ;  /* 0x0218001612007388 */ /* 0x000fe80000000400 */
[----:B------:R-:W-:Y:S04]  /*1f010*/  STS.U16 [R18+0x21900], R23 ;  /* 0x0219001712007388 */ /* 0x000fe80000000400 */
        /* <DEDUP_REMOVED lines=8> */
[----:B------:R0:W-:Y:S04]  /*1f0a0*/  STS.U16 [R14+0x21e00], R29 ;  /* 0x021e001d0e007388 */ /* 0x0001e80000000400 */
[----:B0-----:R-:W4:Y:S04]  /*1f0b0*/  LDL R29, [R1+0xa30] ;  /* 0x000a3000011d7983 */ /* 0x001f280000100800 */
[----:B------:R0:W-:Y:S04]  /*1f0c0*/  STS.U16 [R14+0x21f00], R3 ;  /* 0x021f00030e007388 */ /* 0x0001e80000000400 */
[----:B0-----:R-:W0:Y:S04]  /*1f0d0*/  S2R R3, SR_TID.X ;  /* 0x0000000000037919 */ /* 0x001e280000002100 */
[----:B------:R-:W-:Y:S04]  /*1f0e0*/  STS.U16 [R14+0x23c00], R5 ;  /* 0x023c00050e007388 */ /* 0x000fe80000000400 */
[----:B------:R-:W-:Y:S04]  /*1f0f0*/  STS.U16 [R14+0x23d00], R4 ;  /* 0x023d00040e007388 */ /* 0x000fe80000000400 */
[----:B------:R-:W-:Y:S04]  /*1f100*/  STS.U16 [R14+0x23e00], R0 ;  /* 0x023e00000e007388 */ /* 0x000fe80000000400 */
[----:B------:R-:W-:Y:S04]  /*1f110*/  STS.U16 [R14+0x23f00], R2 ;  /* 0x023f00020e007388 */ /* 0x000fe80000000400 */
[----:B------:R-:W-:Y:S01]  /*1f120*/  BAR.SYNC.DEFER_BLOCKING 0x0 ;  /* 0x0000000000007b1d */ /* 0x000fe20000010000 */
[----:B0-----:R-:W-:-:S02]  /*1f130*/  LOP3.LUT R28, R3, 0x10, RZ, 0xc0, !PT ;  /* 0x00000010031c7812 */ /* 0x001fc400078ec0ff */
[C---:B------:R-:W-:Y:S02]  /*1f140*/  SHF.L.U32 R27, R3.reuse, 0x1, RZ ;  /* 0x00000001031b7819 */ /* 0x040fe400000006ff */
[----:B------:R-:W-:Y:S01]  /*1f150*/  LOP3.LUT R3, R3, 0x7, RZ, 0xc0, !PT ;  /* 0x0000000703037812 */ /* 0x000fe200078ec0ff */
[----:B------:R-:W-:-:S04]  /*1f160*/  IMAD.SHL.U32 R28, R28, 0x80, RZ ;  /* 0x000000801c1c7824 */ /* 0x000fc800078e00ff */
[----:B------:R-:W-:-:S05]  /*1f170*/  IMAD R3, R3, 0x110, RZ ;  /* 0x0000011003037824 */ /* 0x000fca00078e02ff */
[----:B------:R-:W-:-:S04]  /*1f180*/  LOP3.LUT R3, R3, 0x10, R27, 0x78, !PT ;  /* 0x0000001003037812 */ /* 0x000fc800078e781b */
[----:B------:R-:W-:Y:S02]  /*1f190*/  LOP3.LUT R3, R3, R28, RZ, 0xfc, !PT ;  /* 0x0000001c03037212 */ /* 0x000fe400078efcff */
[----:B------:R-:W5:Y:S04]  /*1f1a0*/  LDL R28, [R1+0xa34] ;  /* 0x000a3400011c7983 */ /* 0x000f680000100800 */
[----:B------:R-:W0:Y:S02]  /*1f1b0*/  LDSM.16.MT88.4 R4, [R3] ;  /* 0x000000000304783b */ /* 0x000e240000004200 */
[----:B0-----:R-:W-:Y:S01]  /*1f1c0*/  MOV R18, R4 ;  /* 0x0000000400127202 */ /* 0x001fe20000000f00 */
[----:B------:R-:W-:Y:S01]  /*1f1d0*/  IMAD.MOV.U32 R0, RZ, RZ, R7 ;  /* 0x000000ffff007224 */ /* 0x000fe200078e0007 */
[----:B------:R-:W-:-:S02]  /*1f1e0*/  MOV R17, R5 ;  /* 0x0000000500117202 */ /* 0x000fc40000000f00 */
[----:B------:R-:W-:Y:S01]  /*1f1f0*/  MOV R2, R6 ;  /* 0x0000000600027202 */ /* 0x000fe20000000f00 */
[----:B--2---:R-:W-:Y:S04]  /*1f200*/  LDSM.16.MT88.4 R12, [R16] ;  /* 0x00000000100c783b */ /* 0x004fe80000004200 */
[----:B---3--:R-:W0:Y:S04]  /*1f210*/  LDSM.16.M88.4 R4, [R10+0x20000] ;  /* 0x020000000a04783b */ /* 0x008e280000000200 */
[----:B------:R-:W-:Y:S04]  /*1f220*/  LDSM.16.MT88.4 R8, [R3+0x80] ;  /* 0x000080000308783b */ /* 0x000fe80000004200 */
[----:B0-----:R-:W-:Y:S04]  /*1f230*/  STL [R1+0x3804], R6 ;  /* 0x0038040601007387 */ /* 0x001fe80000100800 */
[----:B------:R-:W-:Y:S04]  /*1f240*/  STL [R1+0x3800], R7 ;  /* 0x0038000701007387 */ /* 0x000fe80000100800 */
[----:B------:R-:W-:Y:S04]  /*1f250*/  STL.64 [R1+0x3870], R4 ;  /* 0x0038700401007387 */ /* 0x000fe80000100a00 */
[----:B------:R-:W-:Y:S04]  /*1f260*/  STL [R1+0x384c], R3 ;  /* 0x00384c0301007387 */ /* 0x000fe80000100800 */
[----:B------:R-:W-:Y:S04]  /*1f270*/  STL.64 [R1+0x3868], R14 ;  /* 0x0038680e01007387 */ /* 0x000fe80000100a00 */
[----:B------:R0:W-:Y:S04]  /*1f280*/  STL.64 [R1+0x3860], R12 ;  /* 0x0038600c01007387 */ /* 0x0001e80000100a00 */
[----:B----4-:R-:W1:Y:S01]  /*1f290*/  LDSM.16.MT88.4 R4, [R29] ;  /* 0x000000001d04783b */ /* 0x010e620000004200 */
[----:B0-----:R-:W-:-:S02]  /*1f2a0*/  MOV R12, R18 ;  /* 0x00000012000c7202 */ /* 0x001fc40000000f00 */
[----:B------:R-:W-:Y:S02]  /*1f2b0*/  MOV R13, R17 ;  /* 0x00000011000d7202 */ /* 0x000fe40000000f00 */
[----:B------:R-:W0:Y:S01]  /*1f2c0*/  LDSM.16.MT88.4 R16, [R16+0x80] ;  /* 0x000080001010783b */ /* 0x000e220000004200 */
[----:B-1----:R-:W-:-:S03]  /*1f2d0*/  MOV R3, R4 ;  /* 0x0000000400037202 */ /* 0x002fc60000000f00 */
[----:B-----5:R-:W-:Y:S04]  /*1f2e0*/  LDSM.16.MT88.4 R20, [R28] ;  /* 0x000000001c14783b */ /* 0x020fe80000004200 */
[----:B0-----:R-:W-:Y:S04]  /*1f2f0*/  STL.64 [R1+0x3858], R18 ;  /* 0x0038581201007387 */ /* 0x001fe80000100a00 */
[----:B------:R0:W-:Y:S04]  /*1f300*/  STL.64 [R1+0x3850], R16 ;  /* 0x0038501001007387 */ /* 0x0001e80000100a00 */
[----:B------:R-:W-:Y:S04]  /*1f310*/  STL.64 [R1+0xa8], R6 ;  /* 0x0000a80601007387 */ /* 0x000fe80000100a00 */
[----:B------:R-:W-:Y:S01]  /*1f320*/  LDSM.16.MT88.4 R24, [R28+0x80] ;  /* 0x000080001c18783b */ /* 0x000fe20000004200 */
[----:B0-----:R-:W-:-:S03]  /*1f330*/  MOV R16, R5 ;  /* 0x0000000500107202 */ /* 0x001fc60000000f00 */
[----:B------:R-:W0:Y:S02]  /*1f340*/  LDSM.16.MT88.4 R4, [R29+0x80] ;  /* 0x000080001d04783b */ /* 0x000e240000004200 */
[----:B0-----:R-:W-:Y:S02]  /*1f350*/  MOV R18, R4 ;  /* 0x0000000400127202 */ /* 0x001fe40000000f00 */
[----:B------:R-:W-:Y:S02]  /*1f360*/  MOV R17, R5 ;  /* 0x0000000500117202 */ /* 0x000fe40000000f00 */
[----:B------:R-:W2:Y:S01]  /*1f370*/  LDL.LU.64 R4, [R1+0x3870] ;  /* 0x0038700001047983 */ /* 0x000ea20000300a00 */
[----:B------:R-:W-:Y:S01]  /*1f380*/  MOV R14, R2 ;  /* 0x00000002000e7202 */ /* 0x000fe20000000f00 */
[----:B------:R-:W-:Y:S01]  /*1f390*/  IMAD.MOV.U32 R15, RZ, RZ, R0 ;  /* 0x000000ffff0f7224 */ /* 0x000fe200078e0000 */
[----:B------:R-:W-:Y:S01]  /*1f3a0*/  MOV R0, R6 ;  /* 0x0000000600007202 */ /* 0x000fe20000000f00 */
[----:B------:R0:W-:Y:S03]  /*1f3b0*/  STL [R1+0x382c], R29 ;  /* 0x00382c1d01007387 */ /* 0x0001e60000100800 */
[----:B0-----:R-:W-:Y:S01]  /*1f3c0*/  MOV R29, R0 ;  /* 0x00000000001d7202 */ /* 0x001fe20000000f00 */
[----:B------:R-:W-:Y:S01]  /*1f3d0*/  IMAD.MOV.U32 R19, RZ, RZ, R7 ;  /* 0x000000ffff137224 */ /* 0x000fe200078e0007 */
[-C--:B--2---:R-:W-:Y:S11]  /*1f3e0*/  HMMA.16816.F32.BF16 R12, R12, R4.reuse, RZ ;  /* 0x000000040c0c723c */ /* 0x084ff600000418ff */
[----:B------:R-:W-:Y:S11]  /*1f3f0*/  @!UPT UIADD3 URZ, URZ, URZ, URZ ;  /* 0x0000003f3f3ff290 */ /* 0x000ff6000fffe03f */
[----:B------:R-:W-:Y:S01]  /*1f400*/  @!UPT UIADD3 URZ, URZ, URZ, URZ ;  /* 0x0000003f3f3ff290 */ /* 0x000fe2000fffe03f */
[----:B------:R0:W-:Y:S01]  /*1f410*/  STL.64 [R1+0xb0], R12 ;  /* 0x0000b00c01007387 */ /* 0x0001e20000100a00 */
[----:B------:R-:W-:Y:S01]  /*1f420*/  IMAD.MOV.U32 R2, RZ, RZ, R14 ;  /* 0x000000ffff027224 */ /* 0x000fe200078e000e */
[----:B------:R-:W-:Y:S02]  /*1f430*/  MOV R0, R15 ;  /* 0x0000000f00007202 */ /* 0x000fe40000000f00 */
[----:B0-----:R-:W-:Y:S03]  /*1f440*/  HMMA.16816.F32.BF16 R12, R8, R4, RZ ;  /* 0x00000004080c723c */ /* 0x001fe600000418ff */
[----:B------:R-:W-:Y:S04]  /*1f450*/  STL [R1+0x380c], R0 ;  /* 0x00380c0001007387 */ /* 0x000fe80000100800 */
[----:B------:R-:W-:Y:S11]  /*1f460*/  STL [R1+0x3808], R2 ;  /* 0x0038080201007387 */ /* 0x000ff60000100800 */
[----:B------:R-:W-:Y:S06]  /*1f470*/  @!UPT UIADD3 URZ, URZ, URZ, URZ ;  /* 0x0000003f3f3ff290 */ /* 0x000fec000fffe03f */
[----:B------:R-:W-:Y:S01]  /*1f480*/  IMAD.MOV.U32 R6, RZ, RZ, R14 ;  /* 0x000000ffff067224 */ /* 0x000fe200078e000e */
[----:B------:R-:W-:Y:S02]  /*1f490*/  MOV R7, R15 ;  /* 0x0000000f00077202 */ /* 0x000fe40000000f00 */
[----:B------:R-:W-:Y:S01]  /*1f4a0*/  MOV R9, R13 ;  /* 0x0000000d00097202 */ /* 0x000fe20000000f00 */
[----:B------:R-:W2:Y:S01]  /*1f4b0*/  LDL.LU.64 R14, [R1+0x3868] ;  /* 0x00386800010e7983 */ /* 0x000ea20000300a00 */
[----:B------:R-:W-:-:S03]  /*1f4c0*/  MOV R8, R12 ;  /* 0x0000000c00087202 */ /* 0x000fc60000000f00 */
[----:B------:R-:W2:Y:S01]  /*1f4d0*/  LDL.LU.64 R12, [R1+0x3860] ;  /* 0x00386000010c7983 */ /* 0x000ea20000300a00 */
[----:B------:R-:W-:-:S03]  /*1f4e0*/  MOV R10, R19 ;  /* 0x00000013000a7202 */ /* 0x000fc60000000f00 */
[----:B------:R0:W-:Y:S01]  /*1f4f0*/  STL [R1+0x3814], R7 ;  /* 0x0038140701007387 */ /* 0x0001e20000100800 */
[----:B------:R-:W-:-:S03]  /*1f500*/  MOV R11, R18 ;  /* 0x00000012000b7202 */ /* 0x000fc60000000f00 */
[----:B------:R1:W-:Y:S01]  /*1f510*/  STL [R1+0x3810], R6 ;  /* 0x0038100601007387 */ /* 0x0003e20000100800 */
[----:B0-----:R-:W-:Y:S01]  /*1f520*/  IMAD.MOV.U32 R7, RZ, RZ, R17 ;  /* 0x000000ffff077224 */ /* 0x001fe200078e0011 */
[----:B-1----:R-:W-:Y:S02]  /*1f530*/  MOV R6, R16 ;  /* 0x0000001000067202 */ /* 0x002fe40000000f00 */
[----:B--2---:R-:W-:Y:S11]  /*1f540*/  HMMA.16816.F32.BF16 R16, R12, R4, RZ ;  /* 0x000000040c10723c */ /* 0x004ff600000418ff */
[----:B------:R-:W-:Y:S11]  /*1f550*/  @!UPT UIADD3 URZ, URZ, URZ, URZ ;  /* 0x0000003f3f3ff290 */ /* 0x000ff6000fffe03f */
[----:B------:R-:W-:Y:S01]  /*1f560*/  @!UPT UIADD3 URZ, URZ, URZ, URZ ;  /* 0x0000003f3f3ff290 */ /* 0x000fe2000fffe03f */
[----:B------:R0:W-:Y:S01]  /*1f570*/  STL [R1+0x80], R16 ;  /* 0x0000801001007387 */ /* 0x0001e20000100800 */
[----:B------:R-:W-:Y:S01]  /*1f580*/  MOV R12, R19 ;  /* 0x00000013000c7202 */ /* 0x000fe20000000f00 */
[----:B------:R-:W-:Y:S01]  /*1f590*/  IMAD.MOV.U32 R2, RZ, RZ, R18 ;  /* 0x000000ffff027224 */ /* 0x000fe200078e0012 */
[----:B------:R-:W-:Y:S01]  /*1f5a0*/  MOV R0, R17 ;  /* 0x0000001100007202 */ /* 0x000fe20000000f00 */
[----:B------:R-:W2:Y:S04]  /*1f5b0*/  LDL.LU.64 R18, [R1+0x3858] ;  /* 0x0038580001127983 */ /* 0x000ea80000300a00 */
[----:B0-----:R-:W2:Y:S01]  /*1f5c0*/  LDL.LU.64 R16, [R1+0x3850] ;  /* 0x0038500001107983 */ /* 0x001ea20000300a00 */
[----:B------:R-:W-:-:S03]  /*1f5d0*/  MOV R14, R3 ;  /* 0x00000003000e7202 */ /* 0x000fc60000000f00 */
[----:B------:R-:W3:Y:S04]  /*1f5e0*/  LDL.LU R13, [R1+0xa8] ;  /* 0x0000a800010d7983 */ /* 0x000ee80000300800 */
[----:B------:R-:W4:Y:S01]  /*1f5f0*/  LDL.LU R3, [R1+0x384c] ;  /* 0x00384c0001037983 */ /* 0x000f220000300800 */
[----:B------:R-:W-:Y:S03]  /*1f600*/  HMMA.16816.F32.BF16 R20, R20, R4, RZ ;  /* 0x000000041414723c */ /* 0x000fe600000418ff */
[----:B------:R0:W-:Y:S01]  /*1f610*/  STL [R1+0x3830], R12 ;  /* 0x0038300c01007387 */ /* 0x0001e20000100800 */
[----:B------:R-:W-:-:S03]  /*1f620*/  MOV R15, R6 ;  /* 0x00000006000f7202 */ /* 0x000fc60000000f00 */
[----:B------:R-:W-:Y:S04]  /*1f630*/  STL [R1+0x381c], R2 ;  /* 0x00381c0201007387 */ /* 0x000fe80000100800 */
[----:B------:R1:W-:Y:S01]  /*1f640*/  STL [R1+0x3818], R0 ;  /* 0x0038180001007387 */ /* 0x0003e20000100800 */
[----:B0-----:R-:W-:Y:S11]  /*1f650*/  MOV R12, R7 ;  /* 0x00000007000c7202 */ /* 0x001ff60000000f00 */
[----:B------:R-:W-:Y:S01]  /*1f660*/  @!UPT UIADD3 URZ, URZ, URZ, URZ ;  /* 0x0000003f3f3ff290 */ /* 0x000fe2000fffe03f */
[----:B-1----:R-:W-:Y:S01]  /*1f670*/  IMAD.MOV.U32 R0, RZ, RZ, R23 ;  /* 0x000000ffff007224 */ /* 0x002fe200078e0017 */
[----:B------:R-:W-:Y:S02]  /*1f680*/  MOV R2, R22 ;  /* 0x0000001600027202 */ /* 0x000fe40000000f00 */
[----:B------:R-:W-:Y:S02]  /*1f690*/  MOV R22, R15 ;  /* 0x0000000f00167202 */ /* 0x000fe40000000f00 */
[----:B------:R-:W-:Y:S01]  /*1f6a0*/  MOV R15, R8 ;  /* 0x00000008000f7202 */ /* 0x000fe20000000f00 */
[----:B--2---:R-:W-:Y:S11]  /*1f6b0*/  HMMA.16816.F32.BF16 R16, R16, R4, RZ ;  /* 0x000000041010723c */ /* 0x004ff600000418ff */
[----:B------:R-:W-:Y:S11]  /*1f6c0*/  @!UPT UIADD3 URZ, URZ, URZ, URZ ;  /* 0x0000003f3f3ff290 */ /* 0x000ff6000fffe03f */
[----:B------:R-:W-:Y:S01]  /*1f6d0*/  @!UPT UIADD3 URZ, URZ, URZ, URZ ;  /* 0x0000003f3f3ff290 */ /* 0x000fe2000fffe03f */
[----:B------:R0:W-:Y:S01]  /*1f6e0*/  STL [R1+0x70], R16 ;  /* 0x0000701001007387 */ /* 0x0001e20000100800 */
[----:B------:R-:W-:Y:S01]  /*1f6f0*/  MOV R6, R18 ;  /* 0x0000001200067202 */ /* 0x000fe20000000f00 */
[----:B------:R-:W-:Y:S01]  /*1f700*/  IMAD.MOV.U32 R7, RZ, RZ, R17 ;  /* 0x000000ffff077224 */ /* 0x000fe200078e0011 */
[----:B0-----:R-:W-:-:S05]  /*1f710*/  MOV R16, R19 ;  /* 0x0000001300107202 */ /* 0x001fca0000000f00 */
[----:B------:R-:W-:Y:S04]  /*1f720*/  STL [R1+0x3828], R16 ;  /* 0x0038281001007387 */ /* 0x000fe80000100800 */
[----:B------:R-:W-:Y:S04]  /*1f730*/  STL [R1+0x3824], R6 ;  /* 0x0038240601007387 */ /* 0x000fe80000100800 */
[----:B------:R-:W-:Y:S04]  /*1f740*/  STL [R1+0x3820], R7 ;  /* 0x0038200701007387 */ /* 0x000fe80000100800 */
[----:B------:R0:W-:Y:S02]  /*1f750*/  STL.64 [R1+0x40], R20 ;  /* 0x0000401401007387 */ /* 0x0001e40000100a00 */
[----:B0-----:R-:W-:-:S05]  /*1f760*/  MOV R20, R10 ;  /* 0x0000000a00147202 */ /* 0x001fca0000000f00 */
[----:B------:R0:W-:Y:S04]  /*1f770*/  STL [R1+0x3844], R20 ;  /* 0x0038441401007387 */ /* 0x0001e80000100800 */
[----:B0-----:R-:W2:Y:S01]  /*1f780*/  LDL R20, [R1+0xa38] ;  /* 0x000a380001147983 */ /* 0x001ea20000100800 */
[----:B------:R-:W-:Y:S01]  /*1f790*/  MOV R21, R14 ;  /* 0x0000000e00157202 */ /* 0x000fe20000000f00 */
[----:B------:R-:W-:Y:S02]  /*1f7a0*/  IMAD.MOV.U32 R14, RZ, RZ, R9 ;  /* 0x000000ffff0e7224 */ /* 0x000fe400078e0009 */
[----:B------:R-:W-:Y:S04]  /*1f7b0*/  STL [R1+0x3838], R0 ;  /* 0x0038380001007387 */ /* 0x000fe80000100800 */
[----:B------:R0:W-:Y:S02]  /*1f7c0*/  STL [R1+0x3834], R2 ;  /* 0x0038340201007387 */ /* 0x0001e40000100800 */
[----:B0-----:R-:W-:-:S02]  /*1f7d0*/  MOV R2, R11 ;  /* 0x0000000b00027202 */ /* 0x001fc40000000f00 */
[----:B----4-:R-:W0:Y:S01]  /*1f7e0*/  LDSM.16.MT88.4 R8, [R3+0x1000] ;  /* 0x001000000308783b */ /* 0x010e220000004200 */
[----:B---3--:R-:W-:Y:S01]  /*1f7f0*/  MOV R23, R13 ;  /* 0x0000000d00177202 */ /* 0x008fe20000000f00 */
[----:B0-----:R-:W-:Y:S01]  /*1f800*/  IMAD.MOV.U32 R16, RZ, RZ, R8 ;  /* 0x000000ffff107224 */ /* 0x001fe200078e0008 */
[----:B------:R-:W-:Y:S02]  /*1f810*/  MOV R13, R9 ;  /* 0x00000009000d7202 */ /* 0x000fe40000000f00 */
[----:B------:R-:W-:Y:S02]  /*1f820*/  MOV R7, R10 ;  /* 0x0000000a00077202 */ /* 0x000fe40000000f00 */
[----:B------:R-:W-:Y:S02]  /*1f830*/  MOV R6, R11 ;  /* 0x0000000b00067202 */ /* 0x000fe40000000f00 */
[----:B------:R-:W0:Y:S04]  /*1f840*/  LDSM.16.MT88.4 R8, [R3+0x1080] ;  /* 0x001080000308783b */ /* 0x000e280000004200 */
[----:B------:R-:W-:Y:S04]  /*1f850*/  STL [R1+0x3848], R7 ;  /* 0x0038480701007387 */ /* 0x000fe80000100800 */
[----:B------:R-:W-:Y:S04]  /*1f860*/  STL [R1+0x3840], R13 ;  /* 0x0038400d01007387 */ /* 0x000fe80000100800 */
[----:B------:R-:W-:Y:S01]  /*1f870*/  STL [R1+0x383c], R16 ;  /* 0x00383c1001007387 */ /* 0x000fe20000100800 */
[----:B0-----:R-:W-:Y:S01]  /*1f880*/  IMAD.MOV.U32 R0, RZ, RZ, R8 ;  /* 0x000000ffff007224 */ /* 0x001fe200078e0008 */
[----:B------:R-:W-:-:S02]  /*1f890*/  MOV R19, R9 ;  /* 0x0000000900137202 */ /* 0x000fc40000000f00 */
[----:B------:R-:W-:Y:S02]  /*1f8a0*/  MOV R18, R10 ;  /* 0x0000000a00127202 */ /* 0x000fe40000000f00 */
[----:B------:R-:W-:Y:S02]  /*1f8b0*/  MOV R17, R11 ;  /* 0x0000000b00117202 */ /* 0x000fe40000000f00 */
[----:B------:R-:W-:Y:S11]  /*1f8c0*/  HMMA.16816.F32.BF16 R8, R24, R4, RZ ;  /* 0x000000041808723c */ /* 0x000ff600000418ff */
[----:B------:R-:W-:Y:S11]  /*1f8d0*/  @!UPT UIADD3 URZ, URZ, URZ, URZ ;  /* 0x0000003f3f3ff290 */ /* 0x000ff6000fffe03f */
[----:B------:R-:W-:Y:S01]  /*1f8e0*/  @!UPT UIADD3 URZ, URZ, URZ, URZ ;  /* 0x0000003f3f3ff290 */ /* 0x000fe2000fffe03f */
[----:B------:R-:W-:Y:S04]  /*1f8f0*/  STL.64 [R1+0x3768], R10 ;  /* 0x0037680a01007387 */ /* 0x000fe80000100a00 */
[----:B------:R-:W-:Y:S01]  /*1f900*/  STL.64 [R1+0x3760], R8 ;  /* 0x0037600801007387 */ /* 0x000fe20000100a00 */
[----:B------:R-:W-:Y:S01]  /*1f910*/  IMAD.MOV.U32 R25, RZ, RZ, R2 ;  /* 0x000000ffff197224 */ /* 0x000fe200078e0002 */
[----:B------:R-:W-:Y:S02]  /*1f920*/  MOV R26, R12 ;  /* 0x0000000c001a7202 */ /* 0x000fe40000000f00 */
[----:B------:R-:W-:Y:S02]  /*1f930*/  MOV R27, R29 ;  /* 0x0000001d001b7202 */ /* 0x000fe40000000f00 */
[----:B------:R-:W-:Y:S01]  /*1f940*/  MOV R24, R0 ;  /* 0x0000000000187202 */ /* 0x000fe20000000f00 */
[----:B--2---:R-:W0:Y:S02]  /*1f950*/  LDSM.16.MT88.4 R8, [R20+0x1000] ;  /* 0x001000001408783b */ /* 0x004e240000004200 */
[----:B0-----:R-:W-:Y:S01]  /*1f960*/  IMAD.MOV.U32 R0, RZ, RZ, R8 ;  /* 0x000000ffff007224 */ /* 0x001fe200078e0008 */
[----:B------:R-:W-:-:S02]  /*1f970*/  MOV R2, R9 ;  /* 0x0000000900027202 */ /* 0x000fc40000000f00 */
[----:B------:R-:W-:Y:S02]  /*1f980*/  MOV R12, R10 ;  /* 0x0000000a000c7202 */ /* 0x000fe40000000f00 */
[----:B------:R-:W-:Y:S02]  /*1f990*/  MOV R29, R11 ;  /* 0x0000000b001d7202 */ /* 0x000fe40000000f00 */
[----:B------:R-:W0:Y:S02]  /*1f9a0*/  LDSM.16.MT88.4 R8, [R20+0x1080] ;  /* 0x001080001408783b */ /* 0x000e240000004200 */
[----:B0-----:R-:W-:Y:S01]  /*1f9b0*/  IMAD.MOV.U32 R7, RZ, RZ, R8 ;  /* 0x000000ffff077224 */ /* 0x001fe200078e0008 */
[----:B------:R-:W-:Y:S02]  /*1f9c0*/  MOV R20, R9 ;  /* 0x0000000900147202 */ /* 0x000fe40000000f00 */
[----:B------:R-:W-:Y:S02]  /*1f9d0*/  MOV R13, R10 ;  /* 0x0000000a000d7202 */ /* 0x000fe40000000f00 */
[----:B------:R-:W-:-:S02]  /*1f9e0*/  MOV R16, R11 ;  /* 0x0000000b00107202 */ /* 0x000fc40000000f00 */
[----:B------:R-:W0:Y:S04]  /*1f9f0*/  LDSM.16.MT88.4 R8, [R28+0x1000] ;  /* 0x001000001c08783b */ /* 0x000e280000004200 */
[----:B0-----:R0:W-:Y:S04]  /*1fa00*/  STL.64 [R1+0x3788], R10 ;  /* 0x0037880a01007387 */ /* 0x0011e80000100a00 */
[----:B------:R1:W-:Y:S01]  /*1fa10*/  STL.64 [R1+0x3780], R8 ;  /* 0x0037800801007387 */ /* 0x0003e20000100a00 */
[----:B0-----:R-:W-:Y:S02]  /*1fa20*/  MOV R10, R13 ;  /* 0x0000000d000a7202 */ /* 0x001fe40000000f00 */
[----:B------:R-:W-:Y:S01]  /*1fa30*/  MOV R11, R16 ;  /* 0x00000010000b7202 */ /* 0x000fe20000000f00 */
[----:B-1----:R-:W-:Y:S01]  /*1fa40*/  IMAD.MOV.U32 R8, RZ, RZ, R7 ;  /* 0x000000ffff087224 */ /* 0x002fe200078e0007 */
[----:B------:R-:W-:Y:S01]  /*1fa50*/  MOV R9, R20 ;  /* 0x0000001400097202 */ /* 0x000fe20000000f00 */
[----:B------:R-:W2:Y:S04]  /*1fa60*/  LDL.LU R7, [R1+0x3848] ;  /* 0x0038480001077983 */ /* 0x000ea80000300800 */
[----:B------:R-:W3:Y:S04]  /*1fa70*/  LDL.LU R20, [R1+0x3844] ;  /* 0x0038440001147983 */ /* 0x000ee80000300800 */
[----:B------:R-:W4:Y:S04]  /*1fa80*/  LDL.LU R13, [R1+0x3840] ;  /* 0x00384000010d7983 */ /* 0x000f280000300800 */
[----:B------:R-:W5:Y:S04]  /*1fa90*/  LDL.LU R16, [R1+0x383c] ;  /* 0x00383c0001107983 */ /* 0x000f680000300800 */
[----:B------:R0:W-:Y:S04]  /*1faa0*/  STL.64 [R1+0x37a8], R10 ;  /* 0x0037a80a01007387 */ /* 0x0001e80000100a00 */
[----:B------:R1:W-:Y:S01]  /*1fab0*/  STL.64 [R1+0x37a0], R8 ;  /* 0x0037a00801007387 */ /* 0x0003e20000100a00 */
[----:B0-----:R-:W-:Y:S01]  /*1fac0*/  MOV R10, R12 ;  /* 0x0000000c000a7202 */ /* 0x001fe20000000f00 */
[----:B-1----:R-:W-:Y:S01]  /*1fad0*/  IMAD.MOV.U32 R8, RZ, RZ, R0 ;  /* 0x000000ffff087224 */ /* 0x002fe200078e0000 */
[----:B------:R-:W-:Y:S01]  /*1fae0*/  MOV R9, R2 ;  /* 0x0000000200097202 */ /* 0x000fe20000000f00 */
[----:B------:R-:W2:Y:S04]  /*1faf0*/  LDL.LU R0, [R1+0x3838] ;  /* 0x0038380001007983 */ /* 0x000ea80000300800 */
[----:B------:R-:W2:Y:S04]  /*1fb00*/  LDL.LU R2, [R1+0x3834] ;  /* 0x0038340001027983 */ /* 0x000ea80000300800 */
[----:B------:R-:W2:Y:S01]  /*1fb10*/  LDL.LU R12, [R1+0x3830] ;  /* 0x00383000010c7983 */ /* 0x000ea20000300800 */
[----:B------:R-:W-:-:S03]  /*1fb20*/  MOV R11, R29 ;  /* 0x0000001d000b7202 */ /* 0x000fc60000000f00 */
[----:B------:R-:W3:Y:S04]  /*1fb30*/  LDL.LU R29, [R1+0x382c] ;  /* 0x00382c00011d7983 */ /* 0x000ee80000300800 */
[----:B------:R0:W-:Y:S04]  /*1fb40*/  STL.64 [R1+0x37c8], R10 ;  /* 0x0037c80a01007387 */ /* 0x0001e80000100a00 */
[----:B------:R1:W-:Y:S01]  /*1fb50*/  STL.64 [R1+0x37c0], R8 ;  /* 0x0037c00801007387 */ /* 0x0003e20000100a00 */
[----:B0-----:R-:W-:Y:S02]  /*1fb60*/  MOV R10, R18 ;  /* 0x00000012000a7202 */ /* 0x001fe40000000f00 */
[----:B------:R-:W-:Y:S01]  /*1fb70*/  MOV R11, R17 ;  /* 0x00000011000b7202 */ /* 0x000fe20000000f00 */
[----:B-1----:R-:W-:Y:S01]  /*1fb80*/  IMAD.MOV.U32 R8, RZ, RZ, R24 ;  /* 0x000000ffff087224 */ /* 0x002fe200078e0018 */
[----:B------:R-:W-:-:S03]  /*1fb90*/  MOV R9, R19 ;  /* 0x0000001300097202 */ /* 0x000fc60000000f00 */
[----:B------:R0:W-:Y:S01]  /*1fba0*/  STL.64 [R1+0x37e8], R10 ;  /* 0x0037e80a01007387 */ /* 0x0001e20000100a00 */
[----:B------:R-:W-:Y:S01]  /*1fbb0*/  IMAD.MOV.U32 R19, RZ, RZ, R14 ;  /* 0x000000ffff137224 */ /* 0x000fe200078e000e */
[----:B------:R-:W-:Y:S02]  /*1fbc0*/  MOV R18, R15 ;  /* 0x0000000f00127202 */ /* 0x000fe40000000f00 */
[----:B------:R4:W-:Y:S01]  /*1fbd0*/  STL.64 [R1+0x37e0], R8 ;  /* 0x0037e00801007387 */ /* 0x0009e20000100a00 */
[----:B0-----:R-:W-:Y:S02]  /*1fbe0*/  MOV R11, R6 ;  /* 0x00000006000b7202 */ /* 0x001fe40000000f00 */
[----:B----4-:R-:W-:Y:S02]  /*1fbf0*/  MOV R9, R13 ;  /* 0x0000000d00097202 */ /* 0x010fe40000000f00 */
[----:B--2---:R-:W-:Y:S02]  /*1fc00*/  MOV R17, R12 ;  /* 0x0000000c00117202 */ /* 0x004fe40000000f00 */
[----:B------:R-:W0:Y:S01]  /*1fc10*/  LDSM.16.MT88.4 R12, [R28+0x1080] ;  /* 0x001080001c0c783b */ /* 0x000e220000004200 */
[----:B-----5:R-:W-:Y:S01]  /*1fc20*/  IMAD.MOV.U32 R8, RZ, RZ, R16 ;  /* 0x000000ffff087224 */ /* 0x020fe200078e0010 */
[----:B------:R-:W-:-:S02]  /*1fc30*/  MOV R10, R7 ;  /* 0x00000007000a7202 */ /* 0x000fc40000000f00 */
[----:B0-----:R-:W-:Y:S01]  /*1fc40*/  MOV R16, R12 ;  /* 0x0000000c00107202 */ /* 0x001fe20000000f00 */
[----:B------:R-:W-:Y:S01]  /*1fc50*/  IMAD.MOV.U32 R6, RZ, RZ, R13 ;  /* 0x000000ffff067224 */ /* 0x000fe200078e000d */
[----:B------:R-:W-:Y:S02]  /*1fc60*/  MOV R7, R14 ;  /* 0x0000000e00077202 */ /* 0x000fe40000000f00 */
[----:B------:R-:W-:Y:S02]  /*1fc70*/  MOV R24, R15 ;  /* 0x0000000f00187202 */ /* 0x000fe40000000f00 */
[----:B---3--:R-:W0:Y:S04]  /*1fc80*/  LDSM.16.MT88.4 R12, [R29+0x1000] ;  /* 0x001000001d0c783b */ /* 0x008e280000004200 */
[----:B0-----:R0:W-:Y:S04]  /*1fc90*/  STL.64 [R1+0x3758], R14 ;  /* 0x0037580e01007387 */ /* 0x0011e80000100a00 */
[----:B------:R1:W-:Y:S01]  /*1fca0*/  STL.64 [R1+0x3750], R12 ;  /* 0x0037500c01007387 */ /* 0x0003e20000100a00 */
[----:B0-----:R-:W-:-:S02]  /*1fcb0*/  MOV R15, R24 ;  /* 0x00000018000f7202 */ /* 0x001fc40000000f00 */
[----:B------:R-:W-:Y:S01]  /*1fcc0*/  MOV R24, R25 ;  /* 0x0000001900187202 */ /* 0x000fe20000000f00 */
[----:B------:R-:W-:Y:S01]  /*1fcd0*/  IMAD.MOV.U32 R25, RZ, RZ, R26 ;  /* 0x000000ffff197224 */ /* 0x000fe200078e001a */
[----:B------:R-:W-:Y:S01]  /*1fce0*/  MOV R26, R27 ;  /* 0x0000001b001a7202 */ /* 0x000fe20000000f00 */
[----:B-1----:R-:W-:Y:S01]  /*1fcf0*/  IMAD.MOV.U32 R13, RZ, RZ, R6 ;  /* 0x000000ffff0d7224 */ /* 0x002fe200078e0006 */
[----:B------:R-:W-:Y:S02]  /*1fd00*/  MOV R12, R16 ;  /* 0x00000010000c7202 */ /* 0x000fe40000000f00 */
[----:B------:R-:W-:Y:S01]  /*1fd10*/  MOV R14, R7 ;  /* 0x00000007000e7202 */ /* 0x000fe20000000f00 */
[----:B------:R-:W2:Y:S01]  /*1fd20*/  LDL.LU R16, [R1+0x3828] ;  /* 0x0038280001107983 */ /* 0x000ea20000300800 */
[----:B------:R-:W-:Y:S02]  /*1fd30*/  MOV R27, R20 ;  /* 0x00000014001b7202 */ /* 0x000fe40000000f00 */
[----:B------:R-:W-:Y:S01]  /*1fd40*/  MOV R20, R21 ;  /* 0x0000001500147202 */ /* 0x000fe20000000f00 */
[----:B------:R-:W3:Y:S01]  /*1fd50*/  LDL.LU R6, [R1+0x3824] ;  /* 0x0038240001067983 */ /* 0x000ee20000300800 */
[----:B------:R-:W-:Y:S01]  /*1fd60*/  IMAD.MOV.U32 R21, RZ, RZ, R22 ;  /* 0x000000ffff157224 */ /* 0x000fe200078e0016 */
[----:B------:R-:W-:-:S02]  /*1fd70*/  MOV R22, R23 ;  /* 0x0000001700167202 */ /* 0x000fc40000000f00 */
[----:B------:R-:W4:Y:S04]  /*1fd80*/  LDL.LU R7, [R1+0x3820] ;  /* 0x0038200001077983 */ /* 0x000f280000300800 */
[----:B------:R-:W5:Y:S04]  /*1fd90*/  LDL.LU R23, [R1+0xac] ;  /* 0x0000ac0001177983 */ /* 0x000f680000300800 */
[----:B------:R-:W-:Y:S04]  /*1fda0*/  STL.64 [R1+0x3778], R14 ;  /* 0x0037780e01007387 */ /* 0x000fe80000100a00 */
[----:B------:R0:W-:Y:S04]  /*1fdb0*/  STL.64 [R1+0x3770], R12 ;  /* 0x0037700c01007387 */ /* 0x0001e80000100a00 */
[----:B0-----:R-:W2:Y:S04]  /*1fdc0*/  LDL.LU R12, [R1+0x40] ;  /* 0x00004000010c7983 */ /* 0x001ea80000300800 */
[----:B------:R-:W2:Y:S01]  /*1fdd0*/  LDL.LU R13, [R1+0x44] ;  /* 0x00004400010d7983 */ /* 0x000ea20000300800 */
[----:B------:R-:W-:-:S02]  /*1fde0*/  MOV R14, R2 ;  /* 0x00000002000e7202 */ /* 0x000fc40000000f00 */
[----:B------:R-:W-:Y:S01]  /*1fdf0*/  MOV R15, R0 ;  /* 0x00000000000f7202 */ /* 0x000fe20000000f00 */
[----:B------:R-:W3:Y:S04]  /*1fe00*/  LDL.LU R2, [R1+0x381c] ;  /* 0x00381c0001027983 */ /* 0x000ee80000300800 */
[----:B------:R-:W3:Y:S04]  /*1fe10*/  LDL.LU R0, [R1+0x3818] ;  /* 0x0038180001007983 */ /* 0x000ee80000300800 */
[----:B------:R-:W-:Y:S04]  /*1fe20*/  STL.64 [R1+0x3798], R14 ;  /* 0x0037980e01007387 */ /* 0x000fe80000100a00 */
[----:B--2---:R0:W-:Y:S04]  /*1fe30*/  STL.64 [R1+0x3790], R12 ;  /* 0x0037900c01007387 */ /* 0x0041e80000100a00 */
[----:B0-----:R-:W2:Y:S01]  /*1fe40*/  LDL.LU R12, [R1+0x70] ;  /* 0x00007000010c7983 */ /* 0x001ea20000300800 */
[----:B---3--:R-:W-:Y:S01]  /*1fe50*/  MOV R14, R6 ;  /* 0x00000006000e7202 */ /* 0x008fe20000000f00 */
[----:B----4-:R-:W-:Y:S01]  /*1fe60*/  IMAD.MOV.U32 R13, RZ, RZ, R7 ;  /* 0x000000ffff0d7224 */ /* 0x010fe200078e0007 */
[----:B------:R-:W-:Y:S01]  /*1fe70*/  MOV R15, R16 ;  /* 0x00000010000f7202 */ /* 0x000fe20000000f00 */
[----:B------:R-:W3:Y:S04]  /*1fe80*/  LDL.LU R7, [R1+0x3814] ;  /* 0x0038140001077983 */ /* 0x000ee80000300800 */
[----:B------:R-:W4:Y:S04]  /*1fe90*/  LDL.LU R6, [R1+0x3810] ;  /* 0x0038100001067983 */ /* 0x000f280000300800 */
[----:B------:R-:W-:Y:S04]  /*1fea0*/  STL.64 [R1+0x37b8], R14 ;  /* 0x0037b80e01007387 */ /* 0x000fe80000100a00 */
[----:B--2---:R0:W-:Y:S04]  /*1feb0*/  STL.64 [R1+0x37b0], R12 ;  /* 0x0037b00c01007387 */ /* 0x0041e80000100a00 */
[----:B0-----:R-:W2:Y:S01]  /*1fec0*/  LDL.LU R12, [R1+0x80] ;  /* 0x00008000010c7983 */ /* 0x001ea20000300800 */
[----:B------:R-:W-:Y:S01]  /*1fed0*/  IMAD.MOV.U32 R14, RZ, RZ, R2 ;  /* 0x000000ffff0e7224 */ /* 0x000fe200078e0002 */
[----:B------:R-:W-:-:S02]  /*1fee0*/  MOV R15, R17 ;  /* 0x00000011000f7202 */ /* 0x000fc40000000f00 */
[----:B------:R-:W-:Y:S02]  /*1fef0*/  MOV R13, R0 ;  /* 0x00000000000d7202 */ /* 0x000fe40000000f00 */
[----:B------:R-:W5:Y:S04]  /*1ff00*/  LDL.LU R0, [R1+0x380c] ;  /* 0x00380c0001007983 */ /* 0x000f680000300800 */
[----:B------:R-:W5:Y:S04]  /*1ff10*/  LDL.LU R2, [R1+0x3808] ;  /* 0x0038080001027983 */ /* 0x000f680000300800 */
[----:B------:R4:W-:Y:S02]  /*1ff20*/  STL.64 [R1+0x37d8], R14 ;  /* 0x0037d80e01007387 */ /* 0x0009e40000100a00 */
[----:B----4-:R-:W-:Y:S01]  /*1ff30*/  IMAD.MOV.U32 R14, RZ, RZ, R6 ;  /* 0x000000ffff0e7224 */ /* 0x010fe200078e0006 */
[----:B---3--:R-:W-:Y:S01]  /*1ff40*/  MOV R15, R7 ;  /* 0x00000007000f7202 */ /* 0x008fe20000000f00 */
[----:B--2---:R0:W-:Y:S04]  /*1ff50*/  STL.64 [R1+0x37d0], R12 ;  /* 0x0037d00c01007387 */ /* 0x0041e80000100a00 */
[----:B------:R-:W2:Y:S04]  /*1ff60*/  LDL.LU R6, [R1+0x3804] ;  /* 0x0038040001067983 */ /* 0x000ea80000300800 */
[----:B------:R-:W2:Y:S01]  /*1ff70*/  LDL.LU R7, [R1+0x3800] ;  /* 0x0038000001077983 */ /* 0x000ea20000300800 */
[----:B0-----:R-:W-:-:S02]  /*1ff80*/  MOV R12, R18 ;  /* 0x00000012000c7202 */ /* 0x001fc40000000f00 */
[----:B------:R-:W-:Y:S01]  /*1ff90*/  MOV R13, R19 ;  /* 0x00000013000d7202 */ /* 0x000fe20000000f00 */
[----:B------:R-:W-:Y:S04]  /*1ffa0*/  STL.64 [R1+0x37f8], R14 ;  /* 0x0037f80e01007387 */ /* 0x000fe80000100a00 */
[----:B------:R0:W-:Y:S04]  /*1ffb0*/  STL.64 [R1+0x37f0], R12 ;  /* 0x0037f00c01007387 */ /* 0x0001e80000100a00 */
[----:B------:R-:W1:Y:S04]  /*1ffc0*/  LDSM.16.MT88.4 R16, [R29+0x1080] ;  /* 0x001080001d10783b */ /* 0x000e680000004200 */
[----:B0-----:R-:W2:Y:S04]  /*1ffd0*/  LDL.LU R12, [R1+0xb0] ;  /* 0x0000b000010c7983 */ /* 0x001ea80000300800 */
[----:B------:R-:W2:Y:S01]  /*1ffe0*/  LDL.LU R13, [R1+0xb4] ;  /* 0x0000b400010d7983 */ /* 0x000ea20000300800 */
[----:B-----5:R-:W-:-:S02]  /*1fff0*/  MOV R14, R2 ;  /* 0x00000002000e7202 */ /* 0x020fc40000000f00 */
[----:B------:R-:W-:Y:S01]  /*20000*/  MOV R15, R0 ;  /* 0x00000000000f7202 */ /* 0x000fe20000000f00 */
[----:B------:R-:W-:Y:S06]  /*20010*/  STL [R1+0x3748], R29 ;  /* 0x0037481d01007387 */ /* 0x000fec0000100800 */
[-C--:B--2---:R-:W-:Y:S01]  /*20020*/  HMMA.16816.F32.BF16 R8, R8, R6.reuse, R12 ;  /* 0x000000060808723c */ /* 0x084fe2000004180c */
[----:B------:R-:W2:Y:S04]  /*20030*/  LDL.LU.64 R14, [R1+0x37f8] ;  /* 0x0037f800010e7983 */ /* 0x000ea80000300a00 */
[----:B------:R-:W2:Y:S11]  /*20040*/  LDL.LU.64 R12, [R1+0x37f0] ;  /* 0x0037f000010c7983 */ /* 0x000eb60000300a00 */
[----:B------:R-:W-:Y:S07]  /*20050*/  @!UPT UIADD3 URZ, URZ, URZ, URZ ;  /* 0x0000003f3f3ff290 */ /* 0x000fee000fffe03f */
[----:B------:R-:W-:Y:S04]  /*20060*/  STL.64 [R1+0xa0], R8 ;  /* 0x0000a00801007387 */ /* 0x000fe80000100a00 */
[----:B------:R0:W-:Y:S04]  /*20070*/  STL.64 [R1+0xa8], R10 ;  /* 0x0000a80a01007387 */ /* 0x0001e80000100a00 */
[----:B0-----:R-:W2:Y:S04]  /*20080*/  LDL.LU.64 R10, [R1+0x37e8] ;  /* 0x0037e800010a7983 */ /* 0x001ea80000300a00 */
[----:B------:R-:W2:Y:S02]  /*20090*/  LDL.LU.64 R8, [R1+0x37e0] ;  /* 0x0037e00001087983 */ /* 0x000ea40000300a00 */
[-C--:B--2---:R-:W-:Y:S02]  /*200a0*/  HMMA.16816.F32.BF16 R8, R8, R6.reuse, R12 ;  /* 0x000000060808723c */ /* 0x084fe4000004180c */
[----:B------:R-:W2:Y:S04]  /*200b0*/  LDL.LU.64 R14, [R1+0x37d8] ;  /* 0x0037d800010e7983 */ /* 0x000ea80000300a00 */
[----:B------:R-:W2:Y:S11]  /*200c0*/  LDL.LU.64 R12, [R1+0x37d0] ;  /* 0x0037d000010c7983 */ /* 0x000eb60000300a00 */
[----:B------:R-:W-:Y:S06]  /*200d0*/  @!UPT UIADD3 URZ, URZ, URZ, URZ ;  /* 0x0000003f3f3ff290 */ /* 0x000fec000fffe03f */
        /* <DEDUP_REMOVED lines=20> */
[----:B--2---:R-:W-:Y:S02]  /*20220*/  HMMA.16816.F32.BF16 R8, R8, R6, R12 ;  /* 0x000000060808723c */ /* 0x004fe4000004180c */
[----:B------:R-:W2:Y:S04]  /*20230*/  LDL.LU.64 R14, [R1+0x3778] ;  /* 0x00377800010e7983 */ /* 0x000ea80000300a00 */
[----:B------:R-:W2:Y:S11]  /*20240*/  LDL.LU.64 R12, [R1+0x3770] ;  /* 0x00377000010c7983 */ /* 0x000eb60000300a00 */
[----:B------:R-:W-:Y:S06]  /*20250*/  @!UPT UIADD3 URZ, URZ, URZ, URZ ;  /* 0x0000003f3f3ff290 */ /* 0x000fec000fffe03f */
[----:B------:R-:W-:Y:S01]  /*20260*/  STL.64 [R1+0x60], R8 ;  /* 0x0000600801007387 */ /* 0x000fe20000100a00 */
[----:B------:R-:W-:-:S03]  /*20270*/  IMAD.MOV.U32 R29, RZ, RZ, R11 ;  /* 0x000000ffff1d7224 */ /* 0x000fc600078e000b */
[----:B------:R0:W-:Y:S04]  /*20280*/  STL [R1+0x68], R10 ;  /* 0x0000680a01007387 */ /* 0x0001e80000100800 */
[----:B0-----:R-:W2:Y:S04]  /*20290*/  LDL.LU.64 R10, [R1+0x3768] ;  /* 0x00376800010a7983 */ /* 0x001ea80000300a00 */
[----:B------:R-:W2:Y:S01]  /*202a0*/  LDL.LU.64 R8, [R1+0x3760] ;  /* 0x0037600001087983 */ /* 0x000ea20000300a00 */
[-C--:B------:R-:W-:Y:S08]  /*202b0*/  HMMA.16816.F32.BF16 R20, R20, R4.reuse, RZ ;  /* 0x000000041414723c */ /* 0x080ff000000418ff */
[----:B------:R-:W-:Y:S01]  /*202c0*/  HMMA.16816.F32.BF16 R24, R24, R4, RZ ;  /* 0x000000041818723c */ /* 0x000fe200000418ff */
[----:B------:R-:W3:Y:S07]  /*202d0*/  LDL R4, [R1+0xc8c] ;  /* 0x000c8c0001047983 */ /* 0x000eee0000100800 */
[-C--:B--2---:R-:W-:Y:S01]  /*202e0*/  HMMA.16816.F32.BF16 R8, R12, R6.reuse, R8 ;  /* 0x000000060c08723c */ /* 0x084fe20000041808 */
[----:B------:R-:W2:Y:S04]  /*202f0*/  LDL.LU.64 R14, [R1+0x3758] ;  /* 0x00375800010e7983 */ /* 0x000ea80000300a00 */
[----:B------:R-:W2:Y:S11]  /*20300*/  LDL.LU.64 R12, [R1+0x3750] ;  /* 0x00375000010c7983 */ /* 0x000eb60000300a00 */
[----:B------:R-:W-:Y:S07]  /*20310*/  @!UPT UIADD3 URZ, URZ, URZ, URZ ;  /* 0x0000003f3f3ff290 */ /* 0x000fee000fffe03f */
[----:B------:R2:W-:Y:S01]  /*20320*/  STL [R1+0x50], R8 ;  /* 0x0000500801007387 */ /* 0x0005e20000100800 */
[----:B------:R-:W-:Y:S02]  /*20330*/  MOV R5, R9 ;  /* 0x0000000900057202 */ /* 0x000fe40000000f00 */
[----:B------:R-:W-:Y:S02]  /*20340*/  MOV R2, R10 ;  /* 0x0000000a00027202 */ /* 0x000fe40000000f00 */
[----:B------:R-:W-:Y:S02]  /*20350*/  MOV R0, R11 ;  /* 0x0000000b00007202 */ /* 0x000fe40000000f00 */
[-C--:B--2---:R-:W-:Y:S01]  /*20360*/  HMMA.16816.F32.BF16 R8, R12, R6.reuse, R20 ;  /* 0x000000060c08723c */ /* 0x084fe20000041814 */
[----:B------:R-:W2:Y:S04]  /*20370*/  LDL R22, [R1+0xa38] ;  /* 0x000a380001167983 */ /* 0x000ea80000100800 */
[----:B------:R-:W0:Y:S11]  /*20380*/  LDSM.16.MT88.4 R12, [R3+0x2000] ;  /* 0x00200000030c783b */ /* 0x000e360000004200 */
[----:B------:R-:W-:Y:S07]  /*20390*/  @!UPT UIADD3 URZ, URZ, URZ, URZ ;  /* 0x0000003f3f3ff290 */ /* 0x000fee000fffe03f */
[----:B------:R-:W-:Y:S04]  /*203a0*/  STL.64 [R1+0x40], R8 ;  /* 0x0000400801007387 */ /* 0x000fe80000100a00 */
[----:B------:R1:W-:Y:S02]  /*203b0*/  STL.64 [R1+0x48], R10 ;  /* 0x0000480a01007387 */ /* 0x0003e40000100a00 */
[----:B-1----:R-:W-:Y:S01]  /*203c0*/  HMMA.16816.F32.BF16 R8, R16, R6, R24 ;  /* 0x000000061008723c */ /* 0x002fe20000041818 */
[----:B------:R-:W-:Y:S02]  /*203d0*/  IMAD.MOV.U32 R23, RZ, RZ, R5 ;  /* 0x000000ffff177224 */ /* 0x000fe400078e0005 */
[----:B---3--:R-:W1:Y:S04]  /*203e0*/  LDSM.16.M88.4 R4, [R4+0x20000] ;  /* 0x020000000404783b */ /* 0x008e680000000200 */
[----:B0-----:R-:W-:Y:S01]  /*203f0*/  MOV R19, R12 ;  /* 0x0000000c00137202 */ /* 0x001fe20000000f00 */
[----:B------:R-:W-:Y:S01]  /*20400*/  IMAD.MOV.U32 R16, RZ, RZ, R15 ;  /* 0x000000ffff107224 */ /* 0x000fe200078e000f */
[----:B------:R-:W-:-:S02]  /*20410*/  MOV R18, R13 ;  /* 0x0000000d00127202 */ /* 0x000fc40000000f00 */
[----:B------:R-:W-:Y:S11]  /*20420*/  MOV R17, R14 ;  /* 0x0000000e00117202 */ /* 0x000ff60000000f00 */
[----:B------:R-:W-:Y:S01]  /*20430*/  @!UPT UIADD3 URZ, URZ, URZ, URZ ;  /* 0x0000003f3f3ff290 */ /* 0x000fe2000fffe03f */
[----:B------:R-:W-:Y:S04]  /*20440*/  STL [R1+0x36a4], R11 ;  /* 0x0036a40b01007387 */ /* 0x000fe80000100800 */
[----:B------:R-:W-:Y:S04]  /*20450*/  STL [R1+0x3700], R10 ;  /* 0x0037000a01007387 */ /* 0x000fe80000100800 */
[----:B------:R-:W-:Y:S04]  /*20460*/  STL.64 [R1+0x36f8], R8 ;  /* 0x0036f80801007387 */ /* 0x000fe80000100a00 */
[----:B------:R-:W0:Y:S04]  /*20470*/  LDSM.16.MT88.4 R8, [R3+0x2080] ;  /* 0x002080000308783b */ /* 0x000e280000004200 */
[----:B-1----:R-:W-:Y:S04]  /*20480*/  STL [R1+0x3664], R6 ;  /* 0x0036640601007387 */ /* 0x002fe80000100800 */
[----:B------:R1:W-:Y:S04]  /*20490*/  STL [R1+0x3660], R7 ;  /* 0x0036600701007387 */ /* 0x0003e80000100800 */
[----:B------:R-:W-:Y:S01]  /*204a0*/  STL [R1+0x36a0], R3 ;  /* 0x0036a00301007387 */ /* 0x000fe20000100800 */
[----:B0-----:R-:W-:-:S02]  /*204b0*/  MOV R21, R8 ;  /* 0x0000000800157202 */ /* 0x001fc40000000f00 */
[----:B------:R-:W-:Y:S02]  /*204c0*/  MOV R20, R9 ;  /* 0x0000000900147202 */ /* 0x000fe40000000f00 */
[----:B-1----:R-:W-:Y:S01]  /*204d0*/  MOV R7, R10 ;  /* 0x0000000a00077202 */ /* 0x002fe20000000f00 */
[----:B------:R-:W-:Y:S01]  /*204e0*/  IMAD.MOV.U32 R6, RZ, RZ, R11 ;  /* 0x000000ffff067224 */ /* 0x000fe200078e000b */
[----:B--2---:R-:W0:Y:S02]  /*204f0*/  LDSM.16.MT88.4 R12, [R22+0x2000] ;  /* 0x00200000160c783b */ /* 0x004e240000004200 */
[----:B0-----:R-:W-:Y:S01]  /*20500*/  MOV R10, R12 ;  /* 0x0000000c000a7202 */ /* 0x001fe20000000f00 */
[----:B------:R-:W-:Y:S01]  /*20510*/  IMAD.MOV.U32 R3, RZ, RZ, R15 ;  /* 0x000000ffff037224 */ /* 0x000fe200078e000f */
[----:B------:R-:W-:Y:S02]  /*20520*/  MOV R9, R13 ;  /* 0x0000000d00097202 */ /* 0x000fe40000000f00 */
[----:B------:R-:W-:-:S02]  /*20530*/  MOV R8, R14 ;  /* 0x0000000e00087202 */ /* 0x000fc40000000f00 */
[----:B------:R-:W0:Y:S02]  /*20540*/  LDSM.16.MT88.4 R12, [R22+0x2080] ;  /* 0x00208000160c783b */ /* 0x000e240000004200 */
[----:B0-----:R-:W-:Y:S01]  /*20550*/  MOV R25, R12 ;  /* 0x0000000c00197202 */ /* 0x001fe20000000f00 */
[----:B------:R-:W-:Y:S01]  /*20560*/  IMAD.MOV.U32 R11, RZ, RZ, R15 ;  /* 0x000000ffff0b7224 */ /* 0x000fe200078e000f */
[----:B------:R-:W-:Y:S02]  /*20570*/  MOV R24, R13 ;  /* 0x0000000d00187202 */ /* 0x000fe40000000f00 */
[----:B------:R-:W-:Y:S02]  /*20580*/  MOV R22, R14 ;  /* 0x0000000e00167202 */ /* 0x000fe40000000f00 */
[----:B------:R-:W0:Y:S04]  /*20590*/  LDSM.16.MT88.4 R12, [R28+0x2000] ;  /* 0x002000001c0c783b */ /* 0x000e280000004200 */
[----:B0-----:R0:W-:Y:S04]  /*205a0*/  STL.64 [R1+0x36d0], R14 ;  /* 0x0036d00e01007387 */ /* 0x0011e80000100a00 */
[----:B------:R1:W-:Y:S01]  /*205b0*/  STL.64 [R1+0x36c8], R12 ;  /* 0x0036c80c01007387 */ /* 0x0003e20000100a00 */
[----:B0-----:R-:W-:Y:S01]  /*205c0*/  MOV R14, R22 ;  /* 0x00000016000e7202 */ /* 0x001fe20000000f00 */
[----:B------:R-:W-:Y:S01]  /*205d0*/  IMAD.MOV.U32 R15, RZ, RZ, R11 ;  /* 0x000000ffff0f7224 */ /* 0x000fe200078e000b */
[----:B-1----:R-:W-:-:S02]  /*205e0*/  MOV R12, R25 ;  /* 0x00000019000c7202 */ /* 0x002fc40000000f00 */
[----:B------:R-:W-:Y:S02]  /*205f0*/  MOV R13, R24 ;  /* 0x00000018000d7202 */ /* 0x000fe40000000f00 */
[----:B------:R0:W-:Y:S04]  /*20600*/  STL.64 [R1+0x36f0], R14 ;  /* 0x0036f00e01007387 */ /* 0x0001e80000100a00 */
[----:B------:R1:W-:Y:S01]  /*20610*/  STL.64 [R1+0x36e8], R12 ;  /* 0x0036e80c01007387 */ /* 0x0003e20000100a00 */
[----:B0-----:R-:W-:Y:S01]  /*20620*/  MOV R14, R8 ;  /* 0x00000008000e7202 */ /* 0x001fe20000000f00 */
[----:B------:R-:W-:Y:S01]  /*20630*/  IMAD.MOV.U32 R15, RZ, RZ, R3 ;  /* 0x000000ffff0f7224 */ /* 0x000fe200078e0003 */
[----:B-1----:R-:W-:Y:S02]  /*20640*/  MOV R12, R10 ;  /* 0x0000000a000c7202 */ /* 0x002fe40000000f00 */
[----:B------:R-:W-:-:S02]  /*20650*/  MOV R13, R9 ;  /* 0x00000009000d7202 */ /* 0x000fc40000000f00 */
[----:B------:R0:W-:Y:S04]  /*20660*/  STL.64 [R1+0x3710], R14 ;  /* 0x0037100e01007387 */ /* 0x0001e80000100a00 */
[----:B------:R1:W-:Y:S04]  /*20670*/  STL.64 [R1+0x3708], R12 ;  /* 0x0037080c01007387 */ /* 0x0003e80000100a00 */
[----:B------:R-:W2:Y:S04]  /*20680*/  LDL.LU R8, [R1+0x80] ;  /* 0x0000800001087983 */ /* 0x000ea80000300800 */
[----:B------:R-:W2:Y:S04]  /*20690*/  LDL.LU R9, [R1+0x84] ;  /* 0x0000840001097983 */ /* 0x000ea80000300800 */
[----:B------:R-:W3:Y:S04]  /*206a0*/  LDL.LU R10, [R1+0x88] ;  /* 0x00008800010a7983 */ /* 0x000ee80000300800 */
[----:B------:R-:W3:Y:S01]  /*206b0*/  LDL.LU R11, [R1+0x8c] ;  /* 0x00008c00010b7983 */ /* 0x000ee20000300800 */
[----:B0-----:R-:W-:Y:S01]  /*206c0*/  MOV R14, R7 ;  /* 0x00000007000e7202 */ /* 0x001fe20000000f00 */
[----:B------:R-:W-:Y:S01]  /*206d0*/  IMAD.MOV.U32 R15, RZ, RZ, R6 ;  /* 0x000000ffff0f7224 */ /* 0x000fe200078e0006 */
[----:B-1----:R-:W-:-:S02]  /*206e0*/  MOV R12, R21 ;  /* 0x00000015000c7202 */ /* 0x002fc40000000f00 */
[----:B------:R-:W-:Y:S01]  /*206f0*/  MOV R13, R20 ;  /* 0x00000014000d7202 */ /* 0x000fe20000000f00 */
[----:B---3--:R-:W-:Y:S04]  /*20700*/  STL.64 [R1+0x3720], R10 ;  /* 0x0037200a01007387 */ /* 0x008fe80000100a00 */
[----:B--2---:R0:W-:Y:S04]  /*20710*/  STL.64 [R1+0x3718], R8 ;  /* 0x0037180801007387 */ /* 0x0041e80000100a00 */
[----:B------:R-:W-:Y:S04]  /*20720*/  STL.64 [R1+0x3730], R14 ;  /* 0x0037300e01007387 */ /* 0x000fe80000100a00 */
[----:B------:R1:W-:Y:S04]  /*20730*/  STL.64 [R1+0x3728], R12 ;  /* 0x0037280c01007387 */ /* 0x0003e80000100a00 */
[----:B0-----:R-:W2:Y:S04]  /*20740*/  LDL.LU R8, [R1+0x90] ;  /* 0x0000900001087983 */ /* 0x001ea80000300800 */
[----:B------:R-:W2:Y:S04]  /*20750*/  LDL.LU R9, [R1+0x94] ;  /* 0x0000940001097983 */ /* 0x000ea80000300800 */
[----:B------:R-:W3:Y:S04]  /*20760*/  LDL.LU R10, [R1+0x98] ;  /* 0x00009800010a7983 */ /* 0x000ee80000300800 */
[----:B------:R-:W3:Y:S01]  /*20770*/  LDL.LU R11, [R1+0x9c] ;  /* 0x00009c00010b7983 */ /* 0x000ee20000300800 */
[----:B-1----:R-:W-:Y:S01]  /*20780*/  MOV R12, R19 ;  /* 0x00000013000c7202 */ /* 0x002fe20000000f00 */
[----:B------:R-:W-:Y:S01]  /*20790*/  IMAD.MOV.U32 R14, RZ, RZ, R17 ;  /* 0x000000ffff0e7224 */ /* 0x000fe200078e0011 */
[----:B------:R-:W-:-:S02]  /*207a0*/  MOV R13, R18 ;  /* 0x00000012000d7202 */ /* 0x000fc40000000f00 */
[----:B------:R-:W-:Y:S02]  /*207b0*/  MOV R15, R16 ;  /* 0x00000010000f7202 */ /* 0x000fe40000000f00 */
[----:B------:R-:W0:Y:S04]  /*207c0*/  LDSM.16.MT88.4 R16, [R28+0x2080] ;  /* 0x002080001c10783b */ /* 0x000e280000004200 */
[----:B---3--:R-:W-:Y:S04]  /*207d0*/  STL.64 [R1+0x3740], R10 ;  /* 0x0037400a01007387 */ /* 0x008fe80000100a00 */
[----:B--2---:R1:W-:Y:S04]  /*207e0*/  STL.64 [R1+0x3738], R8 ;  /* 0x0037380801007387 */ /* 0x0043e80000100a00 */
[----:B-1----:R-:W2:Y:S04]  /*207f0*/  LDL.LU R8, [R1+0xa0] ;  /* 0x0000a00001087983 */ /* 0x002ea80000300800 */
[----:B------:R-:W2:Y:S04]  /*20800*/  LDL.LU R9, [R1+0xa4] ;  /* 0x0000a40001097983 */ /* 0x000ea80000300800 */
[----:B------:R-:W2:Y:S04]  /*20810*/  LDL.LU R10, [R1+0xa8] ;  /* 0x0000a800010a7983 */ /* 0x000ea80000300800 */
[----:B------:R-:W2:Y:S04]  /*20820*/  LDL.LU R11, [R1+0xac] ;  /* 0x0000ac00010b7983 */ /* 0x000ea80000300800 */
[----:B0-----:R0:W-:Y:S04]  /*20830*/  STL.64 [R1+0x36c0], R18 ;  /* 0x0036c01201007387 */ /* 0x0011e80000100a00 */
[----:B------:R1:W-:Y:S01]  /*20840*/  STL.64 [R1+0x36b8], R16 ;  /* 0x0036b81001007387 */ /* 0x0003e20000100a00 */
[----:B0-----:R-:W-:-:S03]  /*20850*/  MOV R19, R29 ;  /* 0x0000001d00137202 */ /* 0x001fc60000000f00 */
[----:B-1----:R-:W3:Y:S04]  /*20860*/  LDL.LU R16, [R1+0x60] ;  /* 0x0000600001107983 */ /* 0x002ee80000300800 */
[----:B------:R-:W3:Y:S04]  /*20870*/  LDL.LU R17, [R1+0x64] ;  /* 0x0000640001117983 */ /* 0x000ee80000300800 */
[----:B------:R-:W4:Y:S04]  /*20880*/  LDL.LU R18, [R1+0x68] ;  /* 0x0000680001127983 */ /* 0x000f280000300800 */
[----:B------:R-:W5:Y:S01]  /*20890*/  LDL.LU R29, [R1+0x3748] ;  /* 0x00374800011d7983 */ /* 0x000f620000300800 */
[----:B------:R-:W-:Y:S01]  /*208a0*/  MOV R27, R23 ;  /* 0x00000017001b7202 */ /* 0x000fe20000000f00 */
[----:B--2---:R-:W-:Y:S02]  /*208b0*/  HMMA.16816.F32.BF16 R12, R12, R4, R8 ;  /* 0x000000040c0c723c */ /* 0x004fe40000041808 */
[----:B-----5:R-:W0:Y:S04]  /*208c0*/  LDSM.16.MT88.4 R20, [R29+0x2000] ;  /* 0x002000001d14783b */ /* 0x020e280000004200 */
[----:B----4-:R-:W-:Y:S04]  /*208d0*/  STL.64 [R1+0x36e0], R18 ;  /* 0x0036e01201007387 */ /* 0x010fe80000100a00 */
[----:B---3--:R1:W-:Y:S04]  /*208e0*/  STL.64 [R1+0x36d8], R16 ;  /* 0x0036d81001007387 */ /* 0x0083e80000100a00 */
[----:B-1----:R-:W2:Y:S04]  /*208f0*/  LDL.LU R16, [R1+0x70] ;  /* 0x0000700001107983 */ /* 0x002ea80000300800 */
[----:B------:R-:W2:Y:S04]  /*20900*/  LDL.LU R17, [R1+0x74] ;  /* 0x0000740001117983 */ /* 0x000ea80000300800 */
[----:B------:R-:W2:Y:S04]  /*20910*/  LDL.LU R18, [R1+0x78] ;  /* 0x0000780001127983 */ /* 0x000ea80000300800 */
[----:B------:R-:W2:Y:S04]  /*20920*/  LDL.LU R19, [R1+0x7c] ;  /* 0x00007c0001137983 */ /* 0x000ea80000300800 */
[----:B------:R-:W-:Y:S04]  /*20930*/  STL [R1+0x3674], R28 ;  /* 0x0036741c01007387 */ /* 0x000fe80000100800 */
[----:B0-----:R0:W-:Y:S04]  /*20940*/  STL.64 [R1+0x36b0], R22 ;  /* 0x0036b01601007387 */ /* 0x0011e80000100a00 */
[----:B------:R1:W-:Y:S01]  /*20950*/  STL.64 [R1+0x36a8], R20 ;  /* 0x0036a81401007387 */ /* 0x0003e20000100a00 */
[----:B------:R-:W-:Y:S01]  /*20960*/  MOV R7, R12 ;  /* 0x0000000c00077202 */ /* 0x000fe20000000f00 */
[----:B0-----:R-:W-:Y:S01]  /*20970*/  IMAD.MOV.U32 R22, RZ, RZ, R2 ;  /* 0x000000ffff167224 */ /* 0x001fe200078e0002 */
[----:B------:R-:W-:Y:S01]  /*20980*/  MOV R23, R0 ;  /* 0x0000000000177202 */ /* 0x000fe20000000f00 */
[----:B-1----:R-:W3:Y:S01]  /*20990*/  LDL.LU R20, [R1+0x50] ;  /* 0x0000500001147983 */ /* 0x002ee20000300800 */
[----:B------:R-:W-:-:S03]  /*209a0*/  MOV R2, R14 ;  /* 0x0000000e00027202 */ /* 0x000fc60000000f00 */
[----:B------:R-:W-:Y:S01]  /*209b0*/  STL [R1+0x3668], R29 ;  /* 0x0036681d01007387 */ /* 0x000fe20000100800 */
[----:B------:R-:W-:-:S03]  /*209c0*/  IMAD.MOV.U32 R0, RZ, RZ, R15 ;  /* 0x000000ffff007224 */ /* 0x000fc600078e000f */
[----:B------:R-:W4:Y:S04]  /*209d0*/  LDL.LU.64 R10, [R1+0x3740] ;  /* 0x00374000010a7983 */ /* 0x000f280000300a00 */
[----:B------:R-:W4:Y:S04]  /*209e0*/  LDL.LU.64 R8, [R1+0x3738] ;  /* 0x0037380001087983 */ /* 0x000f280000300a00 */
[----:B------:R0:W-:Y:S04]  /*209f0*/  STL [R1+0xa4], R13 ;  /* 0x0000a40d01007387 */ /* 0x0001e80000100800 */
[----:B------:R-:W4:Y:S04]  /*20a00*/  LDL.LU.64 R14, [R1+0x3730] ;  /* 0x00373000010e7983 */ /* 0x000f280000300a00 */
[----:B0-----:R-:W4:Y:S01]  /*20a10*/  LDL.LU.64 R12, [R1+0x3728] ;  /* 0x00372800010c7983 */ /* 0x001f220000300a00 */
[----:B------:R-:W-:-:S03]  /*20a20*/  MOV R21, R27 ;  /* 0x0000001b00157202 */ /* 0x000fc60000000f00 */
[----:B------:R-:W-:Y:S04]  /*20a30*/  STL [R1+0x3678], R0 ;  /* 0x0036780001007387 */ /* 0x000fe80000100800 */
[----:B------:R-:W-:Y:S04]  /*20a40*/  STL [R1+0x3670], R2 ;  /* 0x0036700201007387 */ /* 0x000fe80000100800 */
[----:B------:R-:W-:Y:S04]  /*20a50*/  STL [R1+0x366c], R7 ;  /* 0x00366c0701007387 */ /* 0x000fe80000100800 */
[----:B------:R0:W1:Y:S01]  /*20a60*/  LDSM.16.MT88.4 R24, [R29+0x2080] ;  /* 0x002080001d18783b */ /* 0x0000620000004200 */
[-C--:B----4-:R-:W-:Y:S03]  /*20a70*/  HMMA.16816.F32.BF16 R12, R12, R4.reuse, R8 ;  /* 0x000000040c0c723c */ /* 0x090fe60000041808 */
[----:B------:R-:W4:Y:S04]  /*20a80*/  LDL.LU.64 R10, [R1+0x3720] ;  /* 0x00372000010a7983 */ /* 0x000f280000300a00 */
[----:B------:R-:W4:Y:S11]  /*20a90*/  LDL.LU.64 R8, [R1+0x3718] ;  /* 0x0037180001087983 */ /* 0x000f360000300a00 */
[----:B------:R-:W-:Y:S05]  /*20aa0*/  @!UPT UIADD3 URZ, URZ, URZ, URZ ;  /* 0x0000003f3f3ff290 */ /* 0x000fea000fffe03f */
[----:B------:R5:W-:Y:S01]  /*20ab0*/  STL.64 [R1+0x90], R12 ;  /* 0x0000900c01007387 */ /* 0x000be20000100a00 */
[----:B0-----:R-:W-:Y:S02]  /*20ac0*/  MOV R29, R14 ;  /* 0x0000000e001d7202 */ /* 0x001fe40000000f00 */
[----:B------:R-:W-:Y:S02]  /*20ad0*/  MOV R6, R15 ;  /* 0x0000000f00067202 */ /* 0x000fe40000000f00 */
[----:B------:R-:W4:Y:S04]  /*20ae0*/  LDL.LU.64 R14, [R1+0x3710] ;  /* 0x00371000010e7983 */ /* 0x000f280000300a00 */
[----:B-----5:R-:W4:Y:S04]  /*20af0*/  LDL.LU.64 R12, [R1+0x3708] ;  /* 0x00370800010c7983 */ /* 0x020f280000300a00 */
[----:B------:R-:W-:Y:S04]  /*20b00*/  STL [R1+0x3680], R6 ;  /* 0x0036800601007387 */ /* 0x000fe80000100800 */
[----:B------:R-:W-:Y:S01]  /*20b10*/  STL [R1+0x367c], R29 ;  /* 0x00367c1d01007387 */ /* 0x000fe20000100800 */
[-C--:B----4-:R-:W-:Y:S03]  /*20b20*/  HMMA.16816.F32.BF16 R12, R12, R4.reuse, R8 ;  /* 0x000000040c0c723c */ /* 0x090fe60000041808 */
[----:B------:R-:W1:Y:S04]  /*20b30*/  LDL.LU R10, [R1+0x3700] ;  /* 0x00370000010a7983 */ /* 0x000e680000300800 */
[----:B------:R-:W1:Y:S11]  /*20b40*/  LDL.LU.64 R8, [R1+0x36f8] ;  /* 0x0036f80001087983 */ /* 0x000e760000300a00 */
[----:B------:R-:W-:Y:S05]  /*20b50*/  @!UPT UIADD3 URZ, URZ, URZ, URZ ;  /* 0x0000003f3f3ff290 */ /* 0x000fea000fffe03f */
[----:B------:R0:W-:Y:S01]  /*20b60*/  STL [R1+0x88], R14 ;  /* 0x0000880e01007387 */ /* 0x0001e20000100800 */
[----:B------:R-:W-:Y:S01]  /*20b70*/  MOV R11, R15 ;  /* 0x0000000f000b7202 */ /* 0x000fe20000000f00 */
[----:B------:R-:W-:Y:S01]  /*20b80*/  IMAD.MOV.U32 R2, RZ, RZ, R12 ;  /* 0x000000ffff027224 */ /* 0x000fe200078e000c */
[----:B------:R-:W-:Y:S01]  /*20b90*/  MOV R7, R13 ;  /* 0x0000000d00077202 */ /* 0x000fe20000000f00 */
[----:B0-----:R-:W2:Y:S04]  /*20ba0*/  LDL.LU.64 R14, [R1+0x36f0] ;  /* 0x0036f000010e7983 */ /* 0x001ea80000300a00 */
[----:B------:R-:W2:Y:S04]  /*20bb0*/  LDL.LU.64 R12, [R1+0x36e8] ;  /* 0x0036e800010c7983 */ /* 0x000ea80000300a00 */
[----:B------:R-:W-:Y:S04]  /*20bc0*/  STL [R1+0x3688], R7 ;  /* 0x0036880701007387 */ /* 0x000fe80000100800 */
[----:B------:R-:W-:Y:S01]  /*20bd0*/  STL [R1+0x3684], R2 ;  /* 0x0036840201007387 */ /* 0x000fe20000100800 */
[-C--:B--2---:R-:W-:Y:S03]  /*20be0*/  HMMA.16816.F32.BF16 R12, R12, R4.reuse, R16 ;  /* 0x000000040c0c723c */ /* 0x084fe60000041810 */
[----:B------:R-:W2:Y:S04]  /*20bf0*/  LDL.LU.64 R18, [R1+0x36e0] ;  /* 0x0036e00001127983 */ /* 0x000ea80000300a00 */
[----:B------:R-:W2:Y:S11]  /*20c00*/  LDL.LU.64 R16, [R1+0x36d8] ;  /* 0x0036d80001107983 */ /* 0x000eb60000300a00 */
[----:B------:R-:W-:Y:S05]  /*20c10*/  @!UPT UIADD3 URZ, URZ, URZ, URZ ;  /* 0x0000003f3f3ff290 */ /* 0x000fea000fffe03f */
[----:B------:R0:W-:Y:S01]  /*20c20*/  STL [R1+0x70], R12 ;  /* 0x0000700c01007387 */ /* 0x0001e20000100800 */
[----:B------:R-:W-:Y:S01]  /*20c30*/  MOV R29, R14 ;  /* 0x0000000e001d7202 */ /* 0x000fe20000000f00 */
[----:B------:R-:W-:Y:S01]  /*20c40*/  IMAD.MOV.U32 R0, RZ, RZ, R15 ;  /* 0x000000ffff007224 */ /* 0x000fe200078e000f */
[----:B------:R-:W-:Y:S01]  /*20c50*/  MOV R3, R13 ;  /* 0x0000000d00037202 */ /* 0x000fe20000000f00 */
[----:B------:R-:W2:Y:S04]  /*20c60*/  LDL.LU.64 R14, [R1+0x36d0] ;  /* 0x0036d000010e7983 */ /* 0x000ea80000300a00 */
[----:B0-----:R-:W2:Y:S04]  /*20c70*/  LDL.LU.64 R12, [R1+0x36c8] ;  /* 0x0036c800010c7983 */ /* 0x001ea80000300a00 */
[----:B------:R-:W4:Y:S01]  /*20c80*/  LDL R28, [R1+0xa38] ;  /* 0x000a3800011c7983 */ /* 0x000f220000100800 */
[-C--:B--2---:R-:W-:Y:S03]  /*20c90*/  HMMA.16816.F32.BF16 R12, R12, R4.reuse, R16 ;  /* 0x000000040c0c723c */ /* 0x084fe60000041810 */
[----:B------:R-:W3:Y:S04]  /*20ca0*/  LDL.LU.64 R18, [R1+0x36c0] ;  /* 0x0036c00001127983 */ /* 0x000ee80000300a00 */
[----:B------:R-:W3:Y:S11]  /*20cb0*/  LDL.LU.64 R16, [R1+0x36b8] ;  /* 0x0036b80001107983 */ /* 0x000ef60000300a00 */
[----:B------:R-:W-:Y:S05]  /*20cc0*/  @!UPT UIADD3 URZ, URZ, URZ, URZ ;  /* 0x0000003f3f3ff290 */ /* 0x000fea000fffe03f */
[----:B------:R0:W-:Y:S01]  /*20cd0*/  STL [R1+0x60], R12 ;  /* 0x0000600c01007387 */ /* 0x0001e20000100800 */
[----:B------:R-:W-:Y:S02]  /*20ce0*/  MOV R7, R13 ;  /* 0x0000000d00077202 */ /* 0x000fe40000000f00 */
[----:B------:R-:W-:Y:S02]  /*20cf0*/  MOV R2, R14 ;  /* 0x0000000e00027202 */ /* 0x000fe40000000f00 */
[----:B------:R-:W-:Y:S01]  /*20d00*/  MOV R6, R15 ;  /* 0x0000000f00067202 */ /* 0x000fe20000000f00 */
[----:B0-----:R-:W2:Y:S04]  /*20d10*/  LDL.LU R12, [R1+0x40] ;  /* 0x00004000010c7983 */ /* 0x001ea80000300800 */
[----:B------:R-:W2:Y:S04]  /*20d20*/  LDL.LU R13, [R1+0x44] ;  /* 0x00004400010d7983 */ /* 0x000ea80000300800 */
[----:B------:R-:W2:Y:S04]  /*20d30*/  LDL.LU R14, [R1+0x48] ;  /* 0x00004800010e7983 */ /* 0x000ea80000300800 */
[----:B------:R-:W2:Y:S01]  /*20d40*/  LDL.LU R15, [R1+0x4c] ;  /* 0x00004c00010f7983 */ /* 0x000ea20000300800 */
[----:B---3--:R-:W-:Y:S03]  /*20d50*/  HMMA.16816.F32.BF16 R16, R16, R4, R20 ;  /* 0x000000041010723c */ /* 0x008fe60000041814 */
[----:B------:R-:W2:Y:S04]  /*20d60*/  LDL.LU.64 R22, [R1+0x36b0] ;  /* 0x0036b00001167983 */ /* 0x000ea80000300a00 */
[----:B------:R-:W2:Y:S11]  /*20d70*/  LDL.LU.64 R20, [R1+0x36a8] ;  /* 0x0036a80001147983 */ /* 0x000eb60000300a00 */
[----:B------:R-:W-:Y:S05]  /*20d80*/  @!UPT UIADD3 URZ, URZ, URZ, URZ ;  /* 0x0000003f3f3ff290 */ /* 0x000fea000fffe03f */
[----:B------:R-:W-:Y:S04]  /*20d90*/  STL.64 [R1+0x50], R16 ;  /* 0x0000501001007387 */ /* 0x000fe80000100a00 */
[----:B------:R0:W-:Y:S02]  /*20da0*/  STL.64 [R1+0x58], R18 ;  /* 0x0000581201007387 */ /* 0x0001e40000100a00 */
[----:B0-----:R-:W-:Y:S02]  /*20db0*/  IMAD.MOV.U32 R19, RZ, RZ, R11 ;  /* 0x000000ffff137224 */ /* 0x001fe400078e000b */
[----:B------:R-:W1:Y:S01]  /*20dc0*/  LDL.LU R11, [R1+0x36a4] ;  /* 0x0036a400010b7983 */ /* 0x000e620000300800 */
[----:B------:R-:W-:-:S03]  /*20dd0*/  MOV R17, R3 ;  /* 0x0000000300117202 */ /* 0x000fc60000000f00 */
[----:B------:R-:W3:Y:S04]  /*20de0*/  LDL.LU R18, [R1+0x88] ;  /* 0x0000880001127983 */ /* 0x000ee80000300800 */
[----:B------:R-:W5:Y:S04]  /*20df0*/  LDL.LU R16, [R1+0x70] ;  /* 0x0000700001107983 */ /* 0x000f680000300800 */
[----:B------:R-:W3:Y:S01]  /*20e00*/  LDL.LU R3, [R1+0x36a0] ;  /* 0x0036a00001037983 */ /* 0x000ee20000300800 */
[-C--:B--2---:R-:W-:Y:S08]  /*20e10*/  HMMA.16816.F32.BF16 R20, R20, R4.reuse, R12 ;  /* 0x000000041414723c */ /* 0x084ff0000004180c */
[----:B-1----:R-:W-:Y:S11]  /*20e20*/  HMMA.16816.F32.BF16 R8, R24, R4, R8 ;  /* 0x000000041808723c */ /* 0x002ff60000041808 */
[----:B------:R-:W-:Y:S05]  /*20e30*/  @!UPT UIADD3 URZ, URZ, URZ, URZ ;  /* 0x0000003f3f3ff290 */ /* 0x000fea000fffe03f */
[----:B------:R-:W-:Y:S01]  /*20e40*/  MOV R15, R22 ;  /* 0x00000016000f7202 */ /* 0x000fe20000000f00 */
[----:B------:R-:W-:Y:S01]  /*20e50*/  IMAD.MOV.U32 R13, RZ, RZ, R20 ;  /* 0x000000ffff0d7224 */ /* 0x000fe200078e0014 */
[----:B------:R-:W-:Y:S02]  /*20e60*/  MOV R14, R23 ;  /* 0x00000017000e7202 */ /* 0x000fe40000000f00 */
[----:B------:R-:W-:Y:S02]  /*20e70*/  MOV R12, R21 ;  /* 0x00000015000c7202 */ /* 0x000fe40000000f00 */
[----:B---3--:R-:W0:Y:S04]  /*20e80*/  LDSM.16.MT88.4 R20, [R3+0x3000] ;  /* 0x003000000314783b */ /* 0x008e280000004200 */
[----:B------:R1:W-:Y:S04]  /*20e90*/  STL.64 [R1+0x35b0], R10 ;  /* 0x0035b00a01007387 */ /* 0x0003e80000100a00 */
[----:B------:R2:W-:Y:S01]  /*20ea0*/  STL.64 [R1+0x35a8], R8 ;  /* 0x0035a80801007387 */ /* 0x0005e20000100a00 */
[----:B-1----:R-:W-:-:S02]  /*20eb0*/  MOV R10, R15 ;  /* 0x0000000f000a7202 */ /* 0x002fc40000000f00 */
[----:B------:R-:W-:Y:S01]  /*20ec0*/  MOV R11, R14 ;  /* 0x0000000e000b7202 */ /* 0x000fe20000000f00 */
[----:B--2---:R-:W-:Y:S01]  /*20ed0*/  IMAD.MOV.U32 R8, RZ, RZ, R13 ;  /* 0x000000ffff087224 */ /* 0x004fe200078e000d */
[----:B------:R-:W-:-:S03]  /*20ee0*/  MOV R9, R12 ;  /* 0x0000000c00097202 */ /* 0x000fc60000000f00 */
[----:B------:R-:W-:Y:S04]  /*20ef0*/  STL.64 [R1+0x3698], R10 ;  /* 0x0036980a01007387 */ /* 0x000fe80000100a00 */
[----:B------:R-:W-:Y:S04]  /*20f00*/  STL.64 [R1+0x3690], R8 ;  /* 0x0036900801007387 */ /* 0x000fe80000100a00 */
[----:B------:R-:W1:Y:S01]  /*20f10*/  LDSM.16.MT88.4 R8, [R3+0x3080] ;  /* 0x003080000308783b */ /* 0x000e620000004200 */
[----:B0-----:R-:W-:Y:S02]  /*20f20*/  MOV R13, R20 ;  /* 0x00000014000d7202 */ /* 0x001fe40000000f00 */
[----:B------:R-:W-:-:S02]  /*20f30*/  MOV R12, R21 ;  /* 0x00000015000c7202 */ /* 0x000fc40000000f00 */
[----:B-1----:R-:W-:Y:S01]  /*20f40*/  MOV R21, R8 ;  /* 0x0000000800157202 */ /* 0x002fe20000000f00 */
[----:B------:R-:W-:Y:S01]  /*20f50*/  IMAD.MOV.U32 R15, RZ, RZ, R10 ;  /* 0x000000ffff0f7224 */ /* 0x000fe200078e000a */
[----:B------:R-:W-:Y:S02]  /*20f60*/  MOV R20, R9 ;  /* 0x0000000900147202 */ /* 0x000fe40000000f00 */
[----:B------:R-:W-:Y:S02]  /*20f70*/  MOV R14, R11 ;  /* 0x0000000b000e7202 */ /* 0x000fe40000000f00 */
[----:B----4-:R-:W0:Y:S04]  /*20f80*/  LDSM.16.MT88.4 R8, [R28+0x3000] ;  /* 0x003000001c08783b */ /* 0x010e280000004200 */
[----:B------:R1:W-:Y:S01]  /*20f90*/  STL [R1+0x359c], R3 ;  /* 0x00359c0301007387 */ /* 0x0003e20000100800 */
[----:B0-----:R-:W-:Y:S01]  /*20fa0*/  MOV R26, R8 ;  /* 0x00000008001a7202 */ /* 0x001fe20000000f00 */
[----:B------:R-:W-:Y:S01]  /*20fb0*/  IMAD.MOV.U32 R24, RZ, RZ, R10 ;  /* 0x000000ffff187224 */ /* 0x000fe200078e000a */
[----:B------:R-:W-:-:S02]  /*20fc0*/  MOV R25, R9 ;  /* 0x0000000900197202 */ /* 0x000fc40000000f00 */
[----:B-1----:R-:W-:Y:S02]  /*20fd0*/  MOV R3, R11 ;  /* 0x0000000b00037202 */ /* 0x002fe40000000f00 */
[----:B------:R-:W0:Y:S01]  /*20fe0*/  LDSM.16.MT88.4 R8, [R28+0x3080] ;  /* 0x003080001c08783b */ /* 0x000e220000004200 */
[----:B------:R-:W-:Y:S01]  /*20ff0*/  IMAD.MOV.U32 R5, RZ, RZ, R22 ;  /* 0x000000ffff057224 */ /* 0x000fe200078e0016 */
[----:B------:R-:W-:Y:S02]  /*21000*/  MOV R4, R23 ;  /* 0x0000001700047202 */ /* 0x000fe40000000f00 */
[----:B-----5:R-:W-:Y:S01]  /*21010*/  MOV R22, R16 ;  /* 0x0000001000167202 */ /* 0x020fe20000000f00 */
[----:B------:R-:W-:Y:S01]  /*21020*/  IMAD.MOV.U32 R16, RZ, RZ, R29 ;  /* 0x000000ffff107224 */ /* 0x000fe200078e001d */
[----:B------:R-:W-:Y:S02]  /*21030*/  MOV R23, R17 ;  /* 0x0000001100177202 */ /* 0x000fe40000000f00 */
[----:B------:R-:W-:Y:S01]  /*21040*/  MOV R17, R0 ;  /* 0x0000000000117202 */ /* 0x000fe20000000f00 */
[----:B0-----:R-:W-:Y:S01]  /*21050*/  IMAD.MOV.U32 R28, RZ, RZ, R10 ;  /* 0x000000ffff1c7224 */ /* 0x001fe200078e000a */
[----:B------:R-:W-:-:S02]  /*21060*/  MOV R27, R11 ;  /* 0x0000000b001b7202 */ /* 0x000fc40000000f00 */
[----:B------:R-:W-:Y:S01]  /*21070*/  MOV R29, R8 ;  /* 0x00000008001d7202 */ /* 0x000fe20000000f00 */
[----:B------:R-:W2:Y:S01]  /*21080*/  LDL.LU.64 R10, [R1+0x3698] ;  /* 0x00369800010a7983 */ /* 0x000ea20000300a00 */
[----:B------:R-:W-:-:S03]  /*21090*/  MOV R0, R9 ;  /* 0x0000000900007202 */ /* 0x000fc60000000f00 */
[----:B------:R-:W3:Y:S04]  /*210a0*/  LDL.LU.64 R8, [R1+0x3690] ;  /* 0x0036900001087983 */ /* 0x000ee80000300a00 */
[----:B--2---:R-:W-:Y:S04]  /*210b0*/  STL.64 [R1+0x35c0], R10 ;  /* 0x0035c00a01007387 */ /* 0x004fe80000100a00 */
[----:B---3--:R0:W-:Y:S04]  /*210c0*/  STL.64 [R1+0x35b8], R8 ;  /* 0x0035b80801007387 */ /* 0x0081e80000100a00 */
[----:B0-----:R-:W2:Y:S04]  /*210d0*/  LDL.LU R8, [R1+0x50] ;  /* 0x0000500001087983 */ /* 0x001ea80000300800 */
[----:B------:R-:W2:Y:S04]  /*210e0*/  LDL.LU R9, [R1+0x54] ;  /* 0x0000540001097983 */ /* 0x000ea80000300800 */
[----:B------:R-:W3:Y:S04]  /*210f0*/  LDL.LU R10, [R1+0x58] ;  /* 0x00005800010a7983 */ /* 0x000ee80000300800 */
[----:B------:R-:W3:Y:S04]  /*21100*/  LDL.LU R11, [R1+0x5c] ;  /* 0x00005c00010b7983 */ /* 0x000ee80000300800 */
[----:B---3--:R-:W-:Y:S04]  /*21110*/  STL.64 [R1+0x35d8], R10 ;  /* 0x0035d80a01007387 */ /* 0x008fe80000100a00 */
[----:B--2---:R0:W-:Y:S04]  /*21120*/  STL.64 [R1+0x35d0], R8 ;  /* 0x0035d00801007387 */ /* 0x0041e80000100a00 */
[----:B0-----:R-:W2:Y:S01]  /*21130*/  LDL.LU R8, [R1+0x60] ;  /* 0x0000600001087983 */ /* 0x001ea20000300800 */
[----:B------:R-:W-:Y:S01]  /*21140*/  MOV R10, R2 ;  /* 0x00000002000a7202 */ /* 0x000fe20000000f00 */
[----:B------:R-:W-:Y:S01]  /*21150*/  IMAD.MOV.U32 R11, RZ, RZ, R6 ;  /* 0x000000ffff0b7224 */ /* 0x000fe200078e0006 */
[----:B------:R-:W-:-:S02]  /*21160*/  MOV R9, R7 ;  /* 0x0000000700097202 */ /* 0x000fc40000000f00 */
[----:B------:R-:W3:Y:S04]  /*21170*/  LDL.LU R7, [R1+0x3688] ;  /* 0x0036880001077983 */ /* 0x000ee80000300800 */
[----:B------:R-:W4:Y:S04]  /*21180*/  LDL.LU R2, [R1+0x3684] ;  /* 0x0036840001027983 */ /* 0x000f280000300800 */
[----:B------:R-:W5:Y:S04]  /*21190*/  LDL.LU R6, [R1+0x3680] ;  /* 0x0036800001067983 */ /* 0x000f680000300800 */
[----:B------:R0:W-:Y:S02]  /*211a0*/  STL.64 [R1+0x35e8], R10 ;  /* 0x0035e80a01007387 */ /* 0x0001e40000100a00 */
[----:B0-----:R-:W-:-:S02]  /*211b0*/  MOV R10, R28 ;  /* 0x0000001c000a7202 */ /* 0x001fc40000000f00 */
[----:B--2---:R0:W-:Y:S02]  /*211c0*/  STL.64 [R1+0x35e0], R8 ;  /* 0x0035e00801007387 */ /* 0x0041e40000100a00 */
[----:B0-----:R-:W-:Y:S02]  /*211d0*/  MOV R8, R29 ;  /* 0x0000001d00087202 */ /* 0x001fe40000000f00 */
[----:B------:R-:W2:Y:S01]  /*211e0*/  LDL.LU R29, [R1+0x367c] ;  /* 0x00367c00011d7983 */ /* 0x000ea20000300800 */
[----:B------:R-:W-:-:S03]  /*211f0*/  MOV R9, R0 ;  /* 0x0000000000097202 */ /* 0x000fc60000000f00 */
[----:B------:R-:W2:Y:S04]  /*21200*/  LDL.LU R0, [R1+0x3678] ;  /* 0x0036780001007983 */ /* 0x000ea80000300800 */
[----:B------:R-:W2:Y:S01]  /*21210*/  LDL.LU R28, [R1+0x3674] ;  /* 0x00367400011c7983 */ /* 0x000ea20000300800 */
[----:B------:R-:W-:-:S05]  /*21220*/  IMAD.MOV.U32 R11, RZ, RZ, R27 ;  /* 0x000000ffff0b7224 */ /* 0x000fca00078e001b */
[----:B------:R0:W-:Y:S04]  /*21230*/  STL.64 [R1+0x3608], R10 ;  /* 0x0036080a01007387 */ /* 0x0001e80000100a00 */
[----:B------:R1:W-:Y:S01]  /*21240*/  STL.64 [R1+0x3600], R8 ;  /* 0x0036000801007387 */ /* 0x0003e20000100a00 */
[----:B0-----:R-:W-:Y:S01]  /*21250*/  MOV R10, R24 ;  /* 0x00000018000a7202 */ /* 0x001fe20000000f00 */
[----:B------:R-:W-:Y:S01]  /*21260*/  IMAD.MOV.U32 R11, RZ, RZ, R3 ;  /* 0x000000ffff0b7224 */ /* 0x000fe200078e0003 */
[----:B-1----:R-:W-:Y:S02]  /*21270*/  MOV R8, R26 ;  /* 0x0000001a00087202 */ /* 0x002fe40000000f00 */
[----:B------:R-:W-:Y:S02]  /*21280*/  MOV R9, R25 ;  /* 0x0000001900097202 */ /* 0x000fe40000000f00 */
[----:B------:R0:W-:Y:S04]  /*21290*/  STL.64 [R1+0x3628], R10 ;  /* 0x0036280a01007387 */ /* 0x0001e80000100a00 */
[----:B------:R1:W-:Y:S01]  /*212a0*/  STL.64 [R1+0x3620], R8 ;  /* 0x0036200801007387 */ /* 0x0003e20000100a00 */
[----:B0-----:R-:W-:Y:S01]  /*212b0*/  MOV R10, R15 ;  /* 0x0000000f000a7202 */ /* 0x001fe20000000f00 */
[----:B------:R-:W-:Y:S01]  /*212c0*/  IMAD.MOV.U32 R11, RZ, RZ, R14 ;  /* 0x000000ffff0b7224 */ /* 0x000fe200078e000e */
[----:B-1----:R-:W-:-:S02]  /*212d0*/  MOV R8, R21 ;  /* 0x0000001500087202 */ /* 0x002fc40000000f00 */
[----:B------:R-:W-:Y:S02]  /*212e0*/  MOV R9, R20 ;  /* 0x0000001400097202 */ /* 0x000fe40000000f00 */
[----:B------:R-:W-:Y:S04]  /*212f0*/  STL.64 [R1+0x3648], R10 ;  /* 0x0036480a01007387 */ /* 0x000fe80000100a00 */
[----:B------:R0:W-:Y:S02]  /*21300*/  STL.64 [R1+0x3640], R8 ;  /* 0x0036400801007387 */ /* 0x0001e40000100a00 */
[----:B0-----:R-:W-:Y:S02]  /*21310*/  MOV R8, R13 ;  /* 0x0000000d00087202 */ /* 0x001fe40000000f00 */
[----:B------:R-:W-:-:S02]  /*21320*/  MOV R9, R12 ;  /* 0x0000000c00097202 */ /* 0x000fc40000000f00 */
[----:B--2---:R-:W0:Y:S04]  /*21330*/  LDSM.16.MT88.4 R12, [R28+0x3000] ;  /* 0x003000001c0c783b */ /* 0x004e280000004200 */
        /* <DEDUP_REMOVED lines=10> */
[----:B------:R-:W-:Y:S01]  /*213e0*/  MOV R10, R5 ;  /* 0x00000005000a7202 */ /* 0x000fe20000000f00 */
[----:B------:R-:W-:Y:S01]  /*213f0*/  IMAD.MOV.U32 R11, RZ, RZ, R4 ;  /* 0x000000ffff0b7224 */ /* 0x000fe200078e0004 */
[----:B----4-:R-:W-:Y:S01]  /*21400*/  MOV R12, R2 ;  /* 0x00000002000c7202 */ /* 0x010fe20000000f00 */
[----:B------:R-:W-:Y:S01]  /*21410*/  LDSM.16.MT88.4 R16, [R28+0x3080] ;  /* 0x003080001c10783b */ /* 0x000fe20000004200 */
[----:B---3--:R-:W-:-:S03]  /*21420*/  MOV R13, R7 ;  /* 0x00000007000d7202 */ /* 0x008fc60000000f00 */
[----:B------:R-:W2:Y:S04]  /*21430*/  LDL.LU R2, [R1+0x3670] ;  /* 0x0036700001027983 */ /* 0x000ea80000300800 */
[----:B------:R-:W3:Y:S04]  /*21440*/  LDL.LU R7, [R1+0x366c] ;  /* 0x00366c0001077983 */ /* 0x000ee80000300800 */
[----:B------:R-:W-:Y:S04]  /*21450*/  STL.64 [R1+0x3638], R14 ;  /* 0x0036380e01007387 */ /* 0x000fe80000100a00 */
[----:B------:R0:W-:Y:S04]  /*21460*/  STL.64 [R1+0x3630], R12 ;  /* 0x0036300c01007387 */ /* 0x0001e80000100a00 */
[----:B0-----:R-:W4:Y:S04]  /*21470*/  LDL.LU R12, [R1+0x90] ;  /* 0x00009000010c7983 */ /* 0x001f280000300800 */
[----:B------:R-:W4:Y:S01]  /*21480*/  LDL.LU R13, [R1+0x94] ;  /* 0x00009400010d7983 */ /* 0x000f220000300800 */
[----:B------:R-:W-:-:S03]  /*21490*/  MOV R14, R29 ;  /* 0x0000001d000e7202 */ /* 0x000fc60000000f00 */
[----:B------:R-:W2:Y:S01]  /*214a0*/  LDL.LU R29, [R1+0x3668] ;  /* 0x00366800011d7983 */ /* 0x000ea20000300800 */
[----:B-----5:R-:W-:-:S03]  /*214b0*/  MOV R15, R6 ;  /* 0x00000006000f7202 */ /* 0x020fc60000000f00 */
[----:B------:R-:W5:Y:S04]  /*214c0*/  LDL.LU R6, [R1+0x3664] ;  /* 0x0036640001067983 */ /* 0x000f680000300800 */
[----:B------:R-:W-:Y:S04]  /*214d0*/  STL.64 [R1+0x3658], R14 ;  /* 0x0036580e01007387 */ /* 0x000fe80000100a00 */
[----:B----4-:R3:W-:Y:S04]  /*214e0*/  STL.64 [R1+0x3650], R12 ;  /* 0x0036500c01007387 */ /* 0x0107e80000100a00 */
[----:B--2---:R-:W0:Y:S04]  /*214f0*/  LDSM.16.MT88.4 R20, [R29+0x3000] ;  /* 0x003000001d14783b */ /* 0x004e280000004200 */
[----:B------:R-:W1:Y:S01]  /*21500*/  LDSM.16.MT88.4 R24, [R29+0x3080] ;  /* 0x003080001d18783b */ /* 0x000e620000004200 */
[----:B---3--:R-:W-:-:S03]  /*21510*/  MOV R12, R7 ;  /* 0x00000007000c7202 */ /* 0x008fc60000000f00 */
[----:B------:R-:W5:Y:S04]  /*21520*/  LDL.LU R7, [R1+0x3660] ;  /* 0x0036600001077983 */ /* 0x000f680000300800 */
[----:B------:R-:W5:Y:S01]  /*21530*/  LDL.LU R13, [R1+0xa4] ;  /* 0x0000a400010d7983 */ /* 0x000f620000300800 */
[----:B------:R-:W-:Y:S01]  /*21540*/  IMAD.MOV.U32 R14, RZ, RZ, R2 ;  /* 0x000000ffff0e7224 */ /* 0x000fe200078e0002 */
[----:B------:R-:W-:Y:S02]  /*21550*/  MOV R15, R0 ;  /* 0x00000000000f7202 */ /* 0x000fe40000000f00 */
[----:B------:R-:W-:Y:S04]  /*21560*/  STL [R1+0x3594], R28 ;  /* 0x0035941c01007387 */ /* 0x000fe80000100800 */
[----:B0-----:R-:W-:Y:S04]  /*21570*/  STL [R1+0x35c8], R23 ;  /* 0x0035c81701007387 */ /* 0x001fe80000100800 */
[----:B------:R-:W-:Y:S01]  /*21580*/  STL [R1+0x3588], R29 ;  /* 0x0035881d01007387 */ /* 0x000fe20000100800 */
[-C--:B-----5:R-:W-:Y:S03]  /*21590*/  HMMA.16816.F32.BF16 R8, R8, R6.reuse, R12 ;  /* 0x000000060808723c */ /* 0x0a0fe6000004180c */
[----:B------:R-:W2:Y:S04]  /*215a0*/  LDL.LU.64 R14, [R1+0x3658] ;  /* 0x00365800010e7983 */ /* 0x000ea80000300a00 */
[----:B------:R-:W2:Y:S11]  /*215b0*/  LDL.LU.64 R12, [R1+0x3650] ;  /* 0x00365000010c7983 */ /* 0x000eb60000300a00 */
[----:B------:R-:W-:Y:S05]  /*215c0*/  @!UPT UIADD3 URZ, URZ, URZ, URZ ;  /* 0x0000003f3f3ff290 */ /* 0x000fea000fffe03f */
[----:B------:R0:W-:Y:S01]  /*215d0*/  STL.64 [R1+0xa0], R8 ;  /* 0x0000a00801007387 */ /* 0x0001e20000100a00 */
[----:B------:R-:W-:Y:S02]  /*215e0*/  MOV R2, R10 ;  /* 0x0000000a00027202 */ /* 0x000fe40000000f00 */
[----:B------:R-:W-:Y:S02]  /*215f0*/  MOV R0, R11 ;  /* 0x0000000b00007202 */ /* 0x000fe40000000f00 */
[----:B------:R-:W2:Y:S04]  /*21600*/  LDL.LU.64 R10, [R1+0x3648] ;  /* 0x00364800010a7983 */ /* 0x000ea80000300a00 */
[----:B0-----:R-:W2:Y:S04]  /*21610*/  LDL.LU.64 R8, [R1+0x3640] ;  /* 0x0036400001087983 */ /* 0x001ea80000300a00 */
[----:B------:R-:W-:Y:S04]  /*21620*/  STL [R1+0x3590], R0 ;  /* 0x0035900001007387 */ /* 0x000fe80000100800 */
[----:B------:R-:W-:Y:S01]  /*21630*/  STL [R1+0x358c], R2 ;  /* 0x00358c0201007387 */ /* 0x000fe20000100800 */
[----:B--2---:R-:W-:Y:S03]  /*21640*/  HMMA.16816.F32.BF16 R8, R8, R6, R12 ;  /* 0x000000060808723c */ /* 0x004fe6000004180c */
[----:B------:R-:W2:Y:S04]  /*21650*/  LDL.LU.64 R14, [R1+0x3638] ;  /* 0x00363800010e7983 */ /* 0x000ea80000300a00 */
[----:B------:R-:W2:Y:S11]  /*21660*/  LDL.LU.64 R12, [R1+0x3630] ;  /* 0x00363000010c7983 */ /* 0x000eb60000300a00 */
[----:B------:R-:W-:Y:S05]  /*21670*/  @!UPT UIADD3 URZ, URZ, URZ, URZ ;  /* 0x0000003f3f3ff290 */ /* 0x000fea000fffe03f */
[----:B------:R-:W-:Y:S01]  /*21680*/  STL.64 [R1+0x90], R8 ;  /* 0x0000900801007387 */ /* 0x000fe20000100a00 */
[----:B------:R-:W-:-:S03]  /*21690*/  IMAD.MOV.U32 R29, RZ, RZ, R10 ;  /* 0x000000ffff1d7224 */ /* 0x000fc600078e000a */
[----:B------:R0:W-:Y:S04]  /*216a0*/  STL [R1+0x9c], R11 ;  /* 0x00009c0b01007387 */ /* 0x0001e80000100800 */
[----:B0-----:R-:W2:Y:S04]  /*216b0*/  LDL.LU.64 R10, [R1+0x3628] ;  /* 0x00362800010a7983 */ /* 0x001ea80000300a00 */
[----:B------:R-:W2:Y:S04]  /*216c0*/  LDL.LU.64 R8, [R1+0x3620] ;  /* 0x0036200001087983 */ /* 0x000ea80000300a00 */
[----:B------:R-:W-:Y:S01]  /*216d0*/  STL [R1+0x3598], R29 ;  /* 0x0035981d01007387 */ /* 0x000fe20000100800 */
[-C--:B--2---:R-:W-:Y:S03]  /*216e0*/  HMMA.16816.F32.BF16 R8, R8, R6.reuse, R12 ;  /* 0x000000060808723c */ /* 0x084fe6000004180c */
        /* <DEDUP_REMOVED lines=8> */
[----:B------:R0:W-:Y:S04]  /*21770*/  STL [R1+0x35a4], R2 ;  /* 0x0035a40201007387 */ /* 0x0001e80000100800 */
[----:B------:R3:W-:Y:S01]  /*21780*/  STL [R1+0x35a0], R0 ;  /* 0x0035a00001007387 */ /* 0x0007e20000100800 */
[----:B--2---:R-:W-:Y:S03]  /*21790*/  HMMA.16816.F32.BF16 R8, R8, R6, R12 ;  /* 0x000000060808723c */ /* 0x004fe6000004180c */
[----:B------:R-:W2:Y:S04]  /*217a0*/  LDL.LU.64 R14, [R1+0x35f8] ;  /* 0x0035f800010e7983 */ /* 0x000ea80000300a00 */
[----:B------:R-:W2:Y:S11]  /*217b0*/  LDL.LU.64 R12, [R1+0x35f0] ;  /* 0x0035f000010c7983 */ /* 0x000eb60000300a00 */
[----:B------:R-:W-:Y:S06]  /*217c0*/  @!UPT UIADD3 URZ, URZ, URZ, URZ ;  /* 0x0000003f3f3ff290 */ /* 0x000fec000fffe03f */
[----:B------:R-:W-:Y:S01]  /*217d0*/  IMAD.MOV.U32 R5, RZ, RZ, R10 ;  /* 0x000000ffff057224 */ /* 0x000fe200078e000a */
[----:B------:R-:W-:Y:S02]  /*217e0*/  MOV R4, R11 ;  /* 0x0000000b00047202 */ /* 0x000fe40000000f00 */
[----:B------:R-:W-:Y:S01]  /*217f0*/  MOV R23, R9 ;  /* 0x0000000900177202 */ /* 0x000fe20000000f00 */
[----:B------:R-:W2:Y:S01]  /*21800*/  LDL.LU.64 R10, [R1+0x35e8] ;  /* 0x0035e800010a7983 */ /* 0x000ea20000300a00 */
[----:B0-----:R-:W-:-:S03]  /*21810*/  MOV R2, R8 ;  /* 0x0000000800027202 */ /* 0x001fc60000000f00 */
[----:B------:R-:W2:Y:S02]  /*21820*/  LDL.LU.64 R8, [R1+0x35e0] ;  /* 0x0035e00001087983 */ /* 0x000ea40000300a00 */
[-C--:B--2---:R-:W-:Y:S02]  /*21830*/  HMMA.16816.F32.BF16 R12, R12, R6.reuse, R8 ;  /* 0x000000060c0c723c */ /* 0x084fe40000041808 */
[----:B------:R-:W2:Y:S04]  /*21840*/  LDL.LU.64 R10, [R1+0x35d8] ;  /* 0x0035d800010a7983 */ /* 0x000ea80000300a00 */
[----:B------:R-:W2:Y:S11]  /*21850*/  LDL.LU.64 R8, [R1+0x35d0] ;  /* 0x0035d00001087983 */ /* 0x000eb60000300a00 */
[----:B------:R-:W-:Y:S07]  /*21860*/  @!UPT UIADD3 URZ, URZ, URZ, URZ ;  /* 0x0000003f3f3ff290 */ /* 0x000fee000fffe03f */
[----:B---3--:R-:W-:Y:S02]  /*21870*/  MOV R0, R12 ;  /* 0x0000000c00007202 */ /* 0x008fe40000000f00 */
[----:B------:R-:W-:Y:S02]  /*21880*/  MOV R12, R23 ;  /* 0x00000017000c7202 */ /* 0x000fe40000000f00 */
[----:B------:R-:W3:Y:S01]  /*21890*/  LDL.LU R23, [R1+0x35c8] ;  /* 0x0035c80001177983 */ /* 0x000ee20000300800 */
[----:B--2---:R-:W-:Y:S11]  /*218a0*/  HMMA.16816.F32.BF16 R8, R16, R6, R8 ;  /* 0x000000061008723c */ /* 0x004ff60000041808 */
[----:B------:R-:W-:Y:S11]  /*218b0*/  @!UPT UIADD3 URZ, URZ, URZ, URZ ;  /* 0x0000003f3f3ff290 */ /* 0x000ff6000fffe03f */
[----:B------:R-:W-:Y:S02]  /*218c0*/  @!UPT UIADD3 URZ, URZ, URZ, URZ ;  /* 0x0000003f3f3ff290 */ /* 0x000fe4000fffe03f */
[----:B------:R-:W-:Y:S01]  /*218d0*/  MOV R17, R10 ;  /* 0x0000000a00117202 */ /* 0x000fe20000000f00 */
[----:B------:R-:W-:Y:S01]  /*218e0*/  IMAD.MOV.U32 R18, RZ, RZ, R9 ;  /* 0x000000ffff127224 */ /* 0x000fe200078e0009 */
[----:B------:R-:W-:Y:S02]  /*218f0*/  MOV R16, R11 ;  /* 0x0000000b00107202 */ /* 0x000fe40000000f00 */
[----:B------:R-:W-:Y:S01]  /*21900*/  MOV R19, R8 ;  /* 0x0000000800137202 */ /* 0x000fe20000000f00 */
[----:B------:R-:W3:Y:S04]  /*21910*/  LDL.LU.64 R10, [R1+0x35c0] ;  /* 0x0035c000010a7983 */ /* 0x000ee80000300a00 */
[----:B------:R-:W3:Y:S01]  /*21920*/  LDL.LU.64 R8, [R1+0x35b8] ;  /* 0x0035b80001087983 */ /* 0x000ee20000300a00 */
[----:B------:R-:W-:-:S02]  /*21930*/  MOV R28, R15 ;  /* 0x0000000f001c7202 */ /* 0x000fc40000000f00 */
[----:B------:R-:W-:Y:S01]  /*21940*/  MOV R15, R2 ;  /* 0x00000002000f7202 */ /* 0x000fe20000000f00 */
[-C--:B---3--:R-:W-:Y:S11]  /*21950*/  HMMA.16816.F32.BF16 R8, R20, R6.reuse, R8 ;  /* 0x000000061408723c */ /* 0x088ff60000041808 */
[----:B------:R-:W-:Y:S11]  /*21960*/  @!UPT UIADD3 URZ, URZ, URZ, URZ ;  /* 0x0000003f3f3ff290 */ /* 0x000ff6000fffe03f */
[----:B------:R-:W-:Y:S02]  /*21970*/  @!UPT UIADD3 URZ, URZ, URZ, URZ ;  /* 0x0000003f3f3ff290 */ /* 0x000fe4000fffe03f */
[----:B------:R-:W-:Y:S01]  /*21980*/  MOV R21, R10 ;  /* 0x0000000a00157202 */ /* 0x000fe20000000f00 */
[----:B------:R-:W-:Y:S01]  /*21990*/  IMAD.MOV.U32 R22, RZ, RZ, R9 ;  /* 0x000000ffff167224 */ /* 0x000fe200078e0009 */
[----:B------:R-:W-:Y:S02]  /*219a0*/  MOV R20, R11 ;  /* 0x0000000b00147202 */ /* 0x000fe40000000f00 */
[----:B------:R-:W-:Y:S01]  /*219b0*/  MOV R2, R8 ;  /* 0x0000000800027202 */ /* 0x000fe20000000f00 */
[----:B------:R-:W1:Y:S04]  /*219c0*/  LDL.LU.64 R10, [R1+0x35b0] ;  /* 0x0035b000010a7983 */ /* 0x000e680000300a00 */
[----:B------:R-:W1:Y:S01]  /*219d0*/  LDL.LU.64 R8, [R1+0x35a8] ;  /* 0x0035a80001087983 */ /* 0x000e620000300a00 */
[----:B------:R-:W-:Y:S01]  /*219e0*/  IMAD.MOV.U32 R3, RZ, RZ, R13 ;  /* 0x000000ffff037224 */ /* 0x000fe200078e000d */
[----:B------:R-:W-:Y:S01]  /*219f0*/  MOV R29, R14 ;  /* 0x0000000e001d7202 */ /* 0x000fe20000000f00 */
[----:B------:R-:W-:Y:S01]  /*21a00*/  IMAD.MOV.U32 R13, RZ, RZ, R5 ;  /* 0x000000ffff0d7224 */ /* 0x000fe200078e0005 */
[----:B------:R-:W-:Y:S01]  /*21a10*/  MOV R14, R4 ;  /* 0x00000004000e7202 */ /* 0x000fe20000000f00 */
[----:B------:R-:W2:Y:S01]  /*21a20*/  LDL R23, [R1+0x8f4] ;  /* 0x0008f40001177983 */ /* 0x000ea20000100800 */
[----:B-1----:R-:W-:Y:S11]  /*21a30*/  HMMA.16816.F32.BF16 R4, R24, R6, R8 ;  /* 0x000000061804723c */ /* 0x002ff60000041808 */
[----:B------:R-:W-:Y:S11]  /*21a40*/  @!UPT UIADD3 URZ, URZ, URZ, URZ ;  /* 0x0000003f3f3ff290 */ /* 0x000ff6000fffe03f */
[----:B------:R-:W-:Y:S01]  /*21a50*/  @!UPT UIADD3 URZ, URZ, URZ, URZ ;  /* 0x0000003f3f3ff290 */ /* 0x000fe2000fffe03f */
[----:B------:R0:W-:Y:S04]  /*21a60*/  STL.64 [R1+0x34e0], R6 ;  /* 0x0034e00601007387 */ /* 0x0001e80000100a00 */
[----:B------:R1:W-:Y:S01]  /*21a70*/  STL.64 [R1+0x34d8], R4 ;  /* 0x0034d80401007387 */ /* 0x0003e20000100a00 */
[----:B0-----:R-:W-:Y:S02]  /*21a80*/  MOV R6, R21 ;  /* 0x0000001500067202 */ /* 0x001fe40000000f00 */
[----:B------:R-:W-:Y:S02]  /*21a90*/  MOV R7, R20 ;  /* 0x0000001400077202 */ /* 0x000fe40000000f00 */
[----:B-1----:R-:W-:Y:S01]  /*21aa0*/  MOV R4, R2 ;  /* 0x0000000200047202 */ /* 0x002fe20000000f00 */
[----:B------:R-:W-:Y:S01]  /*21ab0*/  IMAD.MOV.U32 R5, RZ, RZ, R22 ;  /* 0x000000ffff057224 */ /* 0x000fe200078e0016 */
[----:B------:R-:W3:Y:S04]  /*21ac0*/  LDL.LU R2, [R1+0x35a4] ;  /* 0x0035a40001027983 */ /* 0x000ee80000300800 */
[----:B------:R-:W4:Y:S04]  /*21ad0*/  LDL R27, [R1+0xa38] ;  /* 0x000a3800011b7983 */ /* 0x000f280000100800 */
[----:B------:R0:W-:Y:S04]  /*21ae0*/  STL.64 [R1+0x34f0], R6 ;  /* 0x0034f00601007387 */ /* 0x0001e80000100a00 */
[----:B------:R1:W-:Y:S01]  /*21af0*/  STL.64 [R1+0x34e8], R4 ;  /* 0x0034e80401007387 */ /* 0x0003e20000100a00 */
[----:B0-----:R-:W-:-:S02]  /*21b00*/  MOV R6, R17 ;  /* 0x0000001100067202 */ /* 0x001fc40000000f00 */
[----:B------:R-:W-:Y:S02]  /*21b10*/  MOV R7, R16 ;  /* 0x0000001000077202 */ /* 0x000fe40000000f00 */
[----:B-1----:R-:W-:Y:S01]  /*21b20*/  MOV R4, R19 ;  /* 0x0000001300047202 */ /* 0x002fe20000000f00 */
[----:B------:R-:W-:Y:S02]  /*21b30*/  IMAD.MOV.U32 R5, RZ, RZ, R18 ;  /* 0x000000ffff057224 */ /* 0x000fe400078e0012 */
[----:B------:R-:W-:Y:S04]  /*21b40*/  STL.64 [R1+0x3500], R6 ;  /* 0x0035000601007387 */ /* 0x000fe80000100a00 */
[----:B------:R0:W-:Y:S02]  /*21b50*/  STL.64 [R1+0x34f8], R4 ;  /* 0x0034f80401007387 */ /* 0x0001e40000100a00 */
[----:B0-----:R-:W-:Y:S01]  /*21b60*/  MOV R4, R0 ;  /* 0x0000000000047202 */ /* 0x001fe20000000f00 */
[----:B------:R-:W-:Y:S01]  /*21b70*/  IMAD.MOV.U32 R5, RZ, RZ, R3 ;  /* 0x000000ffff057224 */ /* 0x000fe200078e0003 */
[----:B------:R-:W5:Y:S04]  /*21b80*/  LDL.LU R0, [R1+0x35a0] ;  /* 0x0035a00001007983 */ /* 0x000f680000300800 */
[----:B------:R-:W2:Y:S01]  /*21b90*/  LDL.LU R3, [R1+0x359c] ;  /* 0x00359c0001037983 */ /* 0x000ea20000300800 */
[----:B------:R-:W-:-:S02]  /*21ba0*/  MOV R6, R29 ;  /* 0x0000001d00067202 */ /* 0x000fc40000000f00 */
[----:B------:R-:W-:Y:S01]  /*21bb0*/  MOV R7, R28 ;  /* 0x0000001c00077202 */ /* 0x000fe20000000f00 */
[----:B------:R-:W3:Y:S04]  /*21bc0*/  LDL.LU R29, [R1+0x3598] ;  /* 0x00359800011d7983 */ /* 0x000ee80000300800 */
[----:B------:R-:W3:Y:S01]  /*21bd0*/  LDL.LU R28, [R1+0x3594] ;  /* 0x00359400011c7983 */ /* 0x000ee20000300800 */
[----:B------:R-:W-:Y:S01]  /*21be0*/  MOV R17, R12 ;  /* 0x0000000c00117202 */ /* 0x000fe20000000f00 */
[----:B------:R-:W-:Y:S01]  /*21bf0*/  IMAD.MOV.U32 R18, RZ, RZ, R13 ;  /* 0x000000ffff127224 */ /* 0x000fe200078e000d */
[----:B------:R-:W-:Y:S02]  /*21c00*/  MOV R19, R14 ;  /* 0x0000000e00137202 */ /* 0x000fe40000000f00 */
[----:B------:R-:W-:Y:S01]  /*21c10*/  MOV R16, R15 ;  /* 0x0000000f00107202 */ /* 0x000fe20000000f00 */
[----:B------:R-:W-:Y:S04]  /*21c20*/  STL.64 [R1+0x3510], R6 ;  /* 0x0035100601007387 */ /* 0x000fe80000100a00 */
[----:B------:R-:W-:Y:S04]  /*21c30*/  STL.64 [R1+0x3508], R4 ;  /* 0x0035080401007387 */ /* 0x000fe80000100a00 */
[----:B--2---:R-:W0:Y:S04]  /*21c40*/  LDSM.16.MT88.4 R8, [R3+0x4000] ;  /* 0x004000000308783b */ /* 0x004e280000004200 */
[----:B------:R-:W1:Y:S01]  /*21c50*/  LDSM.16.MT88.4 R4, [R3+0x4080] ;  /* 0x004080000304783b */ /* 0x000e620000004200 */
[----:B0-----:R-:W-:Y:S01]  /*21c60*/  MOV R15, R8 ;  /* 0x00000008000f7202 */ /* 0x001fe20000000f00 */
[----:B------:R-:W-:Y:S01]  /*21c70*/  IMAD.MOV.U32 R14, RZ, RZ, R9 ;  /* 0x000000ffff0e7224 */ /* 0x000fe200078e0009 */
[----:B------:R-:W-:-:S02]  /*21c80*/  MOV R13, R10 ;  /* 0x0000000a000d7202 */ /* 0x000fc40000000f00 */
[----:B------:R-:W-:Y:S02]  /*21c90*/  MOV R12, R11 ;  /* 0x0000000b000c7202 */ /* 0x000fe40000000f00 */
[----:B------:R-:W0:Y:S01]  /*21ca0*/  LDSM.16.M88.4 R8, [R23+0x20080] ;  /* 0x020080001708783b */ /* 0x000e220000000200 */
[----:B-1----:R-:W-:Y:S01]  /*21cb0*/  MOV R21, R4 ;  /* 0x0000000400157202 */ /* 0x002fe20000000f00 */
[----:B------:R-:W-:Y:S02]  /*21cc0*/  IMAD.MOV.U32 R20, RZ, RZ, R5 ;  /* 0x000000ffff147224 */ /* 0x000fe400078e0005 */
[----:B0-----:R0:W-:Y:S04]  /*21cd0*/  STL [R1+0x34cc], R10 ;  /* 0x0034cc0a01007387 */ /* 0x0011e80000100800 */
[----:B------:R1:W-:Y:S01]  /*21ce0*/  STL [R1+0x34c8], R11 ;  /* 0x0034c80b01007387 */ /* 0x0003e20000100800 */
[----:B0-----:R-:W-:-:S02]  /*21cf0*/  MOV R10, R7 ;  /* 0x00000007000a7202 */ /* 0x001fc40000000f00 */
[----:B-1----:R-:W-:Y:S02]  /*21d00*/  MOV R11, R6 ;  /* 0x00000006000b7202 */ /* 0x002fe40000000f00 */
[----:B----4-:R-:W0:Y:S02]  /*21d10*/  LDSM.16.MT88.4 R4, [R27+0x4000] ;  /* 0x004000001b04783b */ /* 0x010e240000004200 */
[----:B0-----:R-:W-:Y:S01]  /*21d20*/  MOV R25, R4 ;  /* 0x0000000400197202 */ /* 0x001fe20000000f00 */
[----:B------:R-:W-:Y:S01]  /*21d30*/  IMAD.MOV.U32 R24, RZ, RZ, R5 ;  /* 0x000000ffff187224 */ /* 0x000fe200078e0005 */
[----:B------:R-:W-:Y:S02]  /*21d40*/  MOV R23, R6 ;  /* 0x0000000600177202 */ /* 0x000fe40000000f00 */
[----:B------:R-:W-:Y:S02]  /*21d50*/  MOV R22, R7 ;  /* 0x0000000700167202 */ /* 0x000fe40000000f00 */
[----:B------:R-:W0:Y:S04]  /*21d60*/  LDSM.16.MT88.4 R4, [R27+0x4080] ;  /* 0x004080001b04783b */ /* 0x000e280000004200 */
[----:B0-----:R0:W-:Y:S04]  /*21d70*/  STL.64 [R1+0x3530], R6 ;  /* 0x0035300601007387 */ /* 0x0011e80000100a00 */
[----:B------:R1:W-:Y:S01]  /*21d80*/  STL.64 [R1+0x3528], R4 ;  /* 0x0035280401007387 */ /* 0x0003e20000100a00 */
[----:B0-----:R-:W-:-:S02]  /*21d90*/  MOV R6, R23 ;  /* 0x0000001700067202 */ /* 0x001fc40000000f00 */
[----:B------:R-:W-:Y:S02]  /*21da0*/  MOV R7, R22 ;  /* 0x0000001600077202 */ /* 0x000fe40000000f00 */
[----:B-1----:R-:W-:Y:S01]  /*21db0*/  MOV R4, R25 ;  /* 0x0000001900047202 */ /* 0x002fe20000000f00 */
[----:B------:R-:W-:Y:S02]  /*21dc0*/  IMAD.MOV.U32 R5, RZ, RZ, R24 ;  /* 0x000000ffff057224 */ /* 0x000fe400078e0018 */
[----:B------:R0:W-:Y:S04]  /*21dd0*/  STL.64 [R1+0x3550], R6 ;  /* 0x0035500601007387 */ /* 0x0001e80000100a00 */
        /* <DEDUP_REMOVED lines=11> */
[----:B---3--:R-:W0:Y:S04]  /*21e90*/  LDSM.16.MT88.4 R12, [R28+0x4000] ;  /* 0x004000001c0c783b */ /* 0x008e280000004200 */
[----:B0-----:R0:W-:Y:S04]  /*21ea0*/  STL.64 [R1+0x3520], R14 ;  /* 0x0035200e01007387 */ /* 0x0011e80000100a00 */
[----:B------:R1:W-:Y:S01]  /*21eb0*/  STL.64 [R1+0x3518], R12 ;  /* 0x0035180c01007387 */ /* 0x0003e20000100a00 */
[----:B0-----:R-:W-:-:S02]  /*21ec0*/  MOV R14, R18 ;  /* 0x00000012000e7202 */ /* 0x001fc40000000f00 */
[----:B------:R-:W-:Y:S02]  /*21ed0*/  MOV R15, R19 ;  /* 0x00000013000f7202 */ /* 0x000fe40000000f00 */
[----:B-1----:R-:W-:Y:S01]  /*21ee0*/  MOV R12, R16 ;  /* 0x00000010000c7202 */ /* 0x002fe20000000f00 */
[----:B------:R-:W-:Y:S02]  /*21ef0*/  IMAD.MOV.U32 R13, RZ, RZ, R17 ;  /* 0x000000ffff0d7224 */ /* 0x000fe400078e0011 */
[----:B------:R-:W-:Y:S04]  /*21f00*/  STL.64 [R1+0x3540], R14 ;  /* 0x0035400e01007387 */ /* 0x000fe80000100a00 */
[----:B------:R0:W-:Y:S04]  /*21f10*/  STL.64 [R1+0x3538], R12 ;  /* 0x0035380c01007387 */ /* 0x0001e80000100a00 */
[----:B------:R-:W1:Y:S04]  /*21f20*/  LDSM.16.MT88.4 R16, [R28+0x4080] ;  /* 0x004080001c10783b */ /* 0x000e680000004200 */
[----:B0-----:R-:W2:Y:S04]  /*21f30*/  LDL.LU R12, [R1+0x80] ;  /* 0x00008000010c7983 */ /* 0x001ea80000300800 */
[----:B------:R-:W2:Y:S01]  /*21f40*/  LDL.LU R13, [R1+0x84] ;  /* 0x00008400010d7983 */ /* 0x000ea20000300800 */
[----:B-----5:R-:W-:Y:S01]  /*21f50*/  MOV R14, R0 ;  /* 0x00000000000e7202 */ /* 0x020fe20000000f00 */
[----:B------:R-:W-:-:S02]  /*21f60*/  IMAD.MOV.U32 R15, RZ, RZ, R2 ;  /* 0x000000ffff0f7224 */ /* 0x000fc400078e0002 */
[----:B------:R-:W3:Y:S04]  /*21f70*/  LDL.LU R0, [R1+0x3590] ;  /* 0x0035900001007983 */ /* 0x000ee80000300800 */
[----:B------:R-:W4:Y:S04]  /*21f80*/  LDL.LU R2, [R1+0x358c] ;  /* 0x00358c0001027983 */ /* 0x000f280000300800 */
[----:B------:R0:W-:Y:S02]  /*21f90*/  STL.64 [R1+0x3560], R14 ;  /* 0x0035600e01007387 */ /* 0x0001e40000100a00 */
[----:B0-----:R-:W-:-:S02]  /*21fa0*/  MOV R14, R29 ;  /* 0x0000001d000e7202 */ /* 0x001fc40000000f00 */
[----:B--2---:R0:W-:Y:S04]  /*21fb0*/  STL.64 [R1+0x3558], R12 ;  /* 0x0035580c01007387 */ /* 0x0041e80000100a00 */
[----:B0-----:R-:W2:Y:S04]  /*21fc0*/  LDL.LU R12, [R1+0x90] ;  /* 0x00009000010c7983 */ /* 0x001ea80000300800 */
[----:B------:R-:W2:Y:S04]  /*21fd0*/  LDL.LU R13, [R1+0x94] ;  /* 0x00009400010d7983 */ /* 0x000ea80000300800 */
[----:B------:R-:W5:Y:S04]  /*21fe0*/  LDL.LU R29, [R1+0x3588] ;  /* 0x00358800011d7983 */ /* 0x000f680000300800 */
[----:B------:R-:W2:Y:S04]  /*21ff0*/  LDL.LU R15, [R1+0x9c] ;  /* 0x00009c00010f7983 */ /* 0x000ea80000300800 */
[----:B-----5:R-:W0:Y:S04]  /*22000*/  LDSM.16.MT88.4 R20, [R29+0x4000] ;  /* 0x004000001d14783b */ /* 0x020e280000004200 */
[----:B--2---:R-:W-:Y:S04]  /*22010*/  STL.64 [R1+0x3580], R14 ;  /* 0x0035800e01007387 */ /* 0x004fe80000100a00 */
[----:B------:R2:W-:Y:S04]  /*22020*/  STL.64 [R1+0x3578], R12 ;  /* 0x0035780c01007387 */ /* 0x0005e80000100a00 */
[----:B------:R-:W5:Y:S04]  /*22030*/  LDSM.16.MT88.4 R24, [R29+0x4080] ;  /* 0x004080001d18783b */ /* 0x000f680000004200 */
[----:B--2---:R-:W2:Y:S04]  /*22040*/  LDL.LU R12, [R1+0xa0] ;  /* 0x0000a000010c7983 */ /* 0x004ea80000300800 */
[----:B------:R-:W2:Y:S01]  /*22050*/  LDL.LU R13, [R1+0xa4] ;  /* 0x0000a400010d7983 */ /* 0x000ea20000300800 */
[----:B----4-:R-:W-:-:S02]  /*22060*/  MOV R14, R2 ;  /* 0x00000002000e7202 */ /* 0x010fc40000000f00 */
[----:B---3--:R-:W-:Y:S01]  /*22070*/  MOV R15, R0 ;  /* 0x00000000000f7202 */ /* 0x008fe20000000f00 */
[----:B------:R-:W-:Y:S06]  /*22080*/  STL [R1+0x34d0], R29 ;  /* 0x0034d01d01007387 */ /* 0x000fec0000100800 */
[-C--:B--2---:R-:W-:Y:S01]  /*22090*/  HMMA.16816.F32.BF16 R4, R4, R8.reuse, R12 ;  /* 0x000000080404723c */ /* 0x084fe2000004180c */
[----:B------:R-:W2:Y:S04]  /*220a0*/  LDL.LU.64 R14, [R1+0x3580] ;  /* 0x00358000010e7983 */ /* 0x000ea80000300a00 */
[----:B------:R-:W2:Y:S11]  /*220b0*/  LDL.LU.64 R12, [R1+0x3578] ;  /* 0x00357800010c7983 */ /* 0x000eb60000300a00 */
[----:B------:R-:W-:Y:S07]  /*220c0*/  @!UPT UIADD3 URZ, URZ, URZ, URZ ;  /* 0x0000003f3f3ff290 */ /* 0x000fee000fffe03f */
[----:B------:R-:W-:Y:S04]  /*220d0*/  STL.64 [R1+0xa0], R4 ;  /* 0x0000a00401007387 */ /* 0x000fe80000100a00 */
[----:B------:R3:W-:Y:S04]  /*220e0*/  STL.64 [R1+0xa8], R6 ;  /* 0x0000a80601007387 */ /* 0x0007e80000100a00 */
[----:B---3--:R-:W2:Y:S04]  /*220f0*/  LDL.LU.64 R6, [R1+0x3570] ;  /* 0x0035700001067983 */ /* 0x008ea80000300a00 */
[----:B------:R-:W2:Y:S02]  /*22100*/  LDL.LU.64 R4, [R1+0x3568] ;  /* 0x0035680001047983 */ /* 0x000ea40000300a00 */
[-C--:B--2---:R-:W-:Y:S02]  /*22110*/  HMMA.16816.F32.BF16 R4, R4, R8.reuse, R12 ;  /* 0x000000080404723c */ /* 0x084fe4000004180c */
[----:B------:R-:W2:Y:S04]  /*22120*/  LDL.LU.64 R14, [R1+0x3560] ;  /* 0x00356000010e7983 */ /* 0x000ea80000300a00 */
[----:B------:R-:W2:Y:S11]  /*22130*/  LDL.LU.64 R12, [R1+0x3558] ;  /* 0x00355800010c7983 */ /* 0x000eb60000300a00 */
[----:B------:R-:W-:Y:S06]  /*22140*/  @!UPT UIADD3 URZ, URZ, URZ, URZ ;  /* 0x0000003f3f3ff290 */ /* 0x000fec000fffe03f */
        /* <DEDUP_REMOVED lines=16> */
[----:B------:R3:W-:Y:S01]  /*22250*/  STL.64 [R1+0x70], R4 ;  /* 0x0000700401007387 */ /* 0x0007e20000100a00 */
[----:B------:R-:W-:Y:S01]  /*22260*/  IMAD.MOV.U32 R10, RZ, RZ, R6 ;  /* 0x000000ffff0a7224 */ /* 0x000fe200078e0006 */
[----:B------:R-:W-:Y:S02]  /*22270*/  MOV R11, R7 ;  /* 0x00000007000b7202 */ /* 0x000fe40000000f00 */
[----:B------:R-:W2:Y:S04]  /*22280*/  LDL.LU.64 R6, [R1+0x3510] ;  /* 0x0035100001067983 */ /* 0x000ea80000300a00 */
[----:B---3--:R-:W2:Y:S02]  /*22290*/  LDL.LU.64 R4, [R1+0x3508] ;  /* 0x0035080001047983 */ /* 0x008ea40000300a00 */
[----:B--2---:R-:W-:Y:S02]  /*222a0*/  HMMA.16816.F32.BF16 R12, R12, R8, R4 ;  /* 0x000000080c0c723c */ /* 0x004fe40000041804 */
[----:B------:R-:W1:Y:S04]  /*222b0*/  LDL.LU.64 R6, [R1+0x3500] ;  /* 0x0035000001067983 */ /* 0x000e680000300a00 */
[----:B------:R-:W1:Y:S11]  /*222c0*/  LDL.LU.64 R4, [R1+0x34f8] ;  /* 0x0034f80001047983 */ /* 0x000e760000300a00 */
[----:B------:R-:W-:Y:S06]  /*222d0*/  @!UPT UIADD3 URZ, URZ, URZ, URZ ;  /* 0x0000003f3f3ff290 */ /* 0x000fec000fffe03f */
[----:B------:R-:W-:Y:S01]  /*222e0*/  STL.64 [R1+0x60], R12 ;  /* 0x0000600c01007387 */ /* 0x000fe20000100a00 */
[----:B------:R-:W-:-:S03]  /*222f0*/  MOV R29, R15 ;  /* 0x0000000f001d7202 */ /* 0x000fc60000000f00 */
[----:B------:R-:W-:Y:S04]  /*22300*/  STL [R1+0x68], R14 ;  /* 0x0000680e01007387 */ /* 0x000fe80000100800 */
[----:B------:R-:W2:Y:S01]  /*22310*/  LDL R15, [R1+0xa38] ;  /* 0x000a3800010f7983 */ /* 0x000ea20000100800 */
[-C--:B-1----:R-:W-:Y:S11]  /*22320*/  HMMA.16816.F32.BF16 R4, R16, R8.reuse, R4 ;  /* 0x000000081004723c */ /* 0x082ff60000041804 */
[----:B------:R-:W-:Y:S11]  /*22330*/  @!UPT UIADD3 URZ, URZ, URZ, URZ ;  /* 0x0000003f3f3ff290 */ /* 0x000ff6000fffe03f */
[----:B------:R-:W-:Y:S02]  /*22340*/  @!UPT UIADD3 URZ, URZ, URZ, URZ ;  /* 0x0000003f3f3ff290 */ /* 0x000fe4000fffe03f */
[----:B------:R-:W-:Y:S01]  /*22350*/  MOV R2, R6 ;  /* 0x0000000600027202 */ /* 0x000fe20000000f00 */
[----:B------:R-:W-:Y:S01]  /*22360*/  IMAD.MOV.U32 R16, RZ, RZ, R5 ;  /* 0x000000ffff107224 */ /* 0x000fe200078e0005 */
[----:B------:R-:W-:Y:S02]  /*22370*/  MOV R0, R7 ;  /* 0x0000000700007202 */ /* 0x000fe40000000f00 */
[----:B------:R-:W-:Y:S01]  /*22380*/  MOV R17, R4 ;  /* 0x0000000400117202 */ /* 0x000fe20000000f00 */
[----:B------:R-:W0:Y:S04]  /*22390*/  LDL.LU.64 R6, [R1+0x34f0] ;  /* 0x0034f00001067983 */ /* 0x000e280000300a00 */
[----:B------:R-:W0:Y:S02]  /*223a0*/  LDL.LU.64 R4, [R1+0x34e8] ;  /* 0x0034e80001047983 */ /* 0x000e240000300a00 */
[-C--:B0-----:R-:W-:Y:S02]  /*223b0*/  HMMA.16816.F32.BF16 R20, R20, R8.reuse, R4 ;  /* 0x000000081414723c */ /* 0x081fe40000041804 */
[----:B------:R-:W5:Y:S04]  /*223c0*/  LDL.LU.64 R6, [R1+0x34e0] ;  /* 0x0034e00001067983 */ /* 0x000f680000300a00 */
[----:B------:R-:W5:Y:S02]  /*223d0*/  LDL.LU.64 R4, [R1+0x34d8] ;  /* 0x0034d80001047983 */ /* 0x000f640000300a00 */
[----:B-----5:R-:W-:Y:S02]  /*223e0*/  HMMA.16816.F32.BF16 R4, R24, R8, R4 ;  /* 0x000000081804723c */ /* 0x020fe40000041804 */
[----:B--2---:R-:W-:Y:S04]  /*223f0*/  LDSM.16.MT88.4 R24, [R15+0x5000] ;  /* 0x005000000f18783b */ /* 0x004fe80000004200 */
[----:B------:R-:W-:Y:S11]  /*22400*/  LDSM.16.MT88.4 R12, [R15+0x5080] ;  /* 0x005080000f0c783b */ /* 0x000ff60000004200 */
[----:B------:R-:W-:Y:S06]  /*22410*/  @!UPT UIADD3 URZ, URZ, URZ, URZ ;  /* 0x0000003f3f3ff290 */ /* 0x000fec000fffe03f */
[----:B------:R-:W-:Y:S04]  /*22420*/  STL [R1+0x3424], R7 ;  /* 0x0034240701007387 */ /* 0x000fe80000100800 */
[----:B------:R-:W-:Y:S04]  /*22430*/  STL.64 [R1+0x40], R20 ;  /* 0x0000401401007387 */ /* 0x000fe80000100a00 */
[----:B------:R-:W-:Y:S04]  /*22440*/  STL.64 [R1+0x48], R22 ;  /* 0x0000481601007387 */ /* 0x000fe80000100a00 */
[----:B------:R-:W0:Y:S04]  /*22450*/  LDSM.16.MT88.4 R20, [R3+0x5000] ;  /* 0x005000000314783b */ /* 0x000e280000004200 */
[----:B------:R1:W-:Y:S04]  /*22460*/  STL [R1+0x3480], R6 ;  /* 0x0034800601007387 */ /* 0x0003e80000100800 */
[----:B------:R2:W-:Y:S01]  /*22470*/  STL.64 [R1+0x3478], R4 ;  /* 0x0034780401007387 */ /* 0x0005e20000100a00 */
[----:B0-----:R-:W-:Y:S01]  /*22480*/  MOV R7, R20 ;  /* 0x0000001400077202 */ /* 0x001fe20000000f00 */
[----:B-1----:R-:W-:Y:S01]  /*22490*/  IMAD.MOV.U32 R6, RZ, RZ, R21 ;  /* 0x000000ffff067224 */ /* 0x002fe200078e0015 */
[----:B--2---:R-:W-:-:S02]  /*224a0*/  MOV R5, R22 ;  /* 0x0000001600057202 */ /* 0x004fc40000000f00 */
[----:B------:R-:W-:Y:S02]  /*224b0*/  MOV R4, R23 ;  /* 0x0000001700047202 */ /* 0x000fe40000000f00 */
[----:B------:R-:W0:Y:S02]  /*224c0*/  LDSM.16.MT88.4 R20, [R3+0x5080] ;  /* 0x005080000314783b */ /* 0x000e240000004200 */
[----:B0-----:R-:W-:Y:S01]  /*224d0*/  MOV R19, R20 ;  /* 0x0000001400137202 */ /* 0x001fe20000000f00 */
[----:B------:R-:W-:Y:S01]  /*224e0*/  IMAD.MOV.U32 R18, RZ, RZ, R21 ;  /* 0x000000ffff127224 */ /* 0x000fe200078e0015 */
[----:B------:R-:W-:Y:S01]  /*224f0*/  MOV R9, R22 ;  /* 0x0000001600097202 */ /* 0x000fe20000000f00 */
[----:B------:R-:W-:Y:S01]  /*22500*/  IMAD.MOV.U32 R21, RZ, RZ, R25 ;  /* 0x000000ffff157224 */ /* 0x000fe200078e0019 */
[----:B------:R-:W-:Y:S01]  /*22510*/  MOV R8, R23 ;  /* 0x0000001700087202 */ /* 0x000fe20000000f00 */
[----:B------:R-:W-:Y:S01]  /*22520*/  IMAD.MOV.U32 R25, RZ, RZ, R13 ;  /* 0x000000ffff197224 */ /* 0x000fe200078e000d */
[----:B------:R-:W-:-:S02]  /*22530*/  MOV R22, R24 ;  /* 0x0000001800167202 */ /* 0x000fc40000000f00 */
[----:B------:R-:W-:Y:S02]  /*22540*/  MOV R20, R26 ;  /* 0x0000001a00147202 */ /* 0x000fe40000000f00 */
[----:B------:R-:W-:Y:S02]  /*22550*/  MOV R26, R12 ;  /* 0x0000000c001a7202 */ /* 0x000fe40000000f00 */
[----:B------:R-:W-:Y:S02]  /*22560*/  MOV R24, R14 ;  /* 0x0000000e00187202 */ /* 0x000fe40000000f00 */
[----:B------:R-:W-:Y:S02]  /*22570*/  MOV R23, R15 ;  /* 0x0000000f00177202 */ /* 0x000fe40000000f00 */
[----:B------:R-:W0:Y:S04]  /*22580*/  LDSM.16.MT88.4 R12, [R28+0x5000] ;  /* 0x005000001c0c783b */ /* 0x000e280000004200 */
[----:B------:R1:W-:Y:S02]  /*22590*/  STL [R1+0x3420], R3 ;  /* 0x0034200301007387 */ /* 0x0003e40000100800 */
[----:B-1----:R-:W-:-:S02]  /*225a0*/  MOV R3, R27 ;  /* 0x0000001b00037202 */ /* 0x002fc40000000f00 */
[----:B0-----:R0:W-:Y:S04]  /*225b0*/  STL.64 [R1+0x3450], R14 ;  /* 0x0034500e01007387 */ /* 0x0011e80000100a00 */
[----:B------:R1:W-:Y:S01]  /*225c0*/  STL.64 [R1+0x3448], R12 ;  /* 0x0034480c01007387 */ /* 0x0003e20000100a00 */
[----:B0-----:R-:W-:Y:S02]  /*225d0*/  MOV R14, R24 ;  /* 0x00000018000e7202 */ /* 0x001fe40000000f00 */
[----:B------:R-:W-:Y:S02]  /*225e0*/  MOV R15, R23 ;  /* 0x00000017000f7202 */ /* 0x000fe40000000f00 */
[----:B-1----:R-:W-:Y:S01]  /*225f0*/  MOV R12, R26 ;  /* 0x0000001a000c7202 */ /* 0x002fe20000000f00 */
[----:B------:R-:W-:-:S02]  /*22600*/  IMAD.MOV.U32 R13, RZ, RZ, R25 ;  /* 0x000000ffff0d7224 */ /* 0x000fc400078e0019 */
[----:B------:R0:W-:Y:S04]  /*22610*/  STL.64 [R1+0x3470], R14 ;  /* 0x0034700e01007387 */ /* 0x0001e80000100a00 */
        /* <DEDUP_REMOVED lines=14> */
[----:B------:R-:W-:Y:S01]  /*22700*/  MOV R14, R5 ;  /* 0x00000005000e7202 */ /* 0x000fe20000000f00 */
[----:B------:R-:W2:Y:S01]  /*22710*/  LDL.LU R4, [R1+0x80] ;  /* 0x0000800001047983 */ /* 0x000ea20000300800 */
[----:B-1----:R-:W-:Y:S01]  /*22720*/  IMAD.MOV.U32 R13, RZ, RZ, R6 ;  /* 0x000000ffff0d7224 */ /* 0x002fe200078e0006 */
[----:B------:R-:W-:-:S02]  /*22730*/  MOV R12, R7 ;  /* 0x00000007000c7202 */ /* 0x000fc40000000f00 */
[----:B------:R-:W2:Y:S04]  /*22740*/  LDL.LU R5, [R1+0x84] ;  /* 0x0000840001057983 */ /* 0x000ea80000300800 */
[----:B------:R-:W3:Y:S04]  /*22750*/  LDL.LU R6, [R1+0x88] ;  /* 0x0000880001067983 */ /* 0x000ee80000300800 */
[----:B------:R-:W3:Y:S01]  /*22760*/  LDL.LU R7, [R1+0x8c] ;  /* 0x00008c0001077983 */ /* 0x000ee20000300800 */
[----:B------:R-:W-:Y:S01]  /*22770*/  MOV R8, R17 ;  /* 0x0000001100087202 */ /* 0x000fe20000000f00 */
[----:B------:R-:W-:-:S02]  /*22780*/  IMAD.MOV.U32 R9, RZ, RZ, R16 ;  /* 0x000000ffff097224 */ /* 0x000fc400078e0010 */
[----:B------:R-:W0:Y:S04]  /*22790*/  LDSM.16.MT88.4 R16, [R28+0x5080] ;  /* 0x005080001c10783b */ /* 0x000e280000004200 */
[----:B---3--:R-:W-:Y:S04]  /*227a0*/  STL.64 [R1+0x34a0], R6 ;  /* 0x0034a00601007387 */ /* 0x008fe80000100a00 */
[----:B--2---:R1:W-:Y:S04]  /*227b0*/  STL.64 [R1+0x3498], R4 ;  /* 0x0034980401007387 */ /* 0x0043e80000100a00 */
[----:B-1----:R-:W2:Y:S04]  /*227c0*/  LDL.LU R4, [R1+0x90] ;  /* 0x0000900001047983 */ /* 0x002ea80000300800 */
[----:B------:R-:W2:Y:S04]  /*227d0*/  LDL.LU R5, [R1+0x94] ;  /* 0x0000940001057983 */ /* 0x000ea80000300800 */
[----:B------:R-:W3:Y:S04]  /*227e0*/  LDL.LU R6, [R1+0x98] ;  /* 0x0000980001067983 */ /* 0x000ee80000300800 */
[----:B------:R-:W3:Y:S04]  /*227f0*/  LDL.LU R7, [R1+0x9c] ;  /* 0x00009c0001077983 */ /* 0x000ee80000300800 */
[----:B---3--:R-:W-:Y:S04]  /*22800*/  STL.64 [R1+0x34c0], R6 ;  /* 0x0034c00601007387 */ /* 0x008fe80000100a00 */
[----:B--2---:R1:W-:Y:S04]  /*22810*/  STL.64 [R1+0x34b8], R4 ;  /* 0x0034b80401007387 */ /* 0x0043e80000100a00 */
[----:B-1----:R-:W2:Y:S04]  /*22820*/  LDL.LU R4, [R1+0xa0] ;  /* 0x0000a00001047983 */ /* 0x002ea80000300800 */
[----:B------:R-:W2:Y:S04]  /*22830*/  LDL.LU R5, [R1+0xa4] ;  /* 0x0000a40001057983 */ /* 0x000ea80000300800 */
[----:B------:R-:W2:Y:S04]  /*22840*/  LDL.LU R6, [R1+0xa8] ;  /* 0x0000a80001067983 */ /* 0x000ea80000300800 */
[----:B------:R-:W2:Y:S04]  /*22850*/  LDL.LU R7, [R1+0xac] ;  /* 0x0000ac0001077983 */ /* 0x000ea80000300800 */
[----:B0-----:R-:W-:Y:S04]  /*22860*/  STL.64 [R1+0x3440], R18 ;  /* 0x0034401201007387 */ /* 0x001fe80000100a00 */
[----:B------:R0:W-:Y:S04]  /*22870*/  STL.64 [R1+0x3438], R16 ;  /* 0x0034381001007387 */ /* 0x0001e80000100a00 */
[----:B0-----:R-:W3:Y:S04]  /*22880*/  LDL.LU R16, [R1+0x60] ;  /* 0x0000600001107983 */ /* 0x001ee80000300800 */
[----:B------:R-:W3:Y:S04]  /*22890*/  LDL.LU R17, [R1+0x64] ;  /* 0x0000640001117983 */ /* 0x000ee80000300800 */
[----:B------:R-:W4:Y:S01]  /*228a0*/  LDL.LU R18, [R1+0x68] ;  /* 0x0000680001127983 */ /* 0x000f220000300800 */
[----:B------:R-:W-:-:S03]  /*228b0*/  MOV R19, R29 ;  /* 0x0000001d00137202 */ /* 0x000fc60000000f00 */
[----:B------:R-:W5:Y:S04]  /*228c0*/  LDL.LU R29, [R1+0x34d0] ;  /* 0x0034d000011d7983 */ /* 0x000f680000300800 */
[----:B----4-:R0:W-:Y:S04]  /*228d0*/  STL.64 [R1+0x3460], R18 ;  /* 0x0034601201007387 */ /* 0x0101e80000100a00 */
[----:B---3--:R1:W-:Y:S04]  /*228e0*/  STL.64 [R1+0x3458], R16 ;  /* 0x0034581001007387 */ /* 0x0083e80000100a00 */
[----:B-----5:R-:W3:Y:S01]  /*228f0*/  LDSM.16.MT88.4 R20, [R29+0x5000] ;  /* 0x005000001d14783b */ /* 0x020ee20000004200 */
[----:B0-----:R-:W-:-:S03]  /*22900*/  MOV R18, R10 ;  /* 0x0000000a00127202 */ /* 0x001fc60000000f00 */
[----:B------:R-:W0:Y:S01]  /*22910*/  LDSM.16.MT88.4 R24, [R29+0x5080] ;  /* 0x005080001d18783b */ /* 0x000e220000004200 */
[----:B------:R-:W-:-:S03]  /*22920*/  MOV R19, R11 ;  /* 0x0000000b00137202 */ /* 0x000fc60000000f00 */
[----:B-1----:R-:W4:Y:S04]  /*22930*/  LDL.LU R16, [R1+0x70] ;  /* 0x0000700001107983 */ /* 0x002f280000300800 */
[----:B------:R-:W4:Y:S04]  /*22940*/  LDL.LU R17, [R1+0x74] ;  /* 0x0000740001117983 */ /* 0x000f280000300800 */
[----:B------:R-:W2:Y:S04]  /*22950*/  LDL.LU R10, [R1+0x34cc] ;  /* 0x0034cc00010a7983 */ /* 0x000ea80000300800 */
[----:B------:R-:W2:Y:S04]  /*22960*/  LDL.LU R11, [R1+0x34c8] ;  /* 0x0034c800010b7983 */ /* 0x000ea80000300800 */
[----:B------:R-:W-:Y:S04]  /*22970*/  STL [R1+0x33fc], R28 ;  /* 0x0033fc1c01007387 */ /* 0x000fe80000100800 */
[----:B---3--:R1:W-:Y:S04]  /*22980*/  STL.64 [R1+0x3430], R22 ;  /* 0x0034301601007387 */ /* 0x0083e80000100a00 */
[----:B------:R-:W-:Y:S04]  /*22990*/  STL.64 [R1+0x3428], R20 ;  /* 0x0034281401007387 */ /* 0x000fe80000100a00 */
[----:B------:R-:W-:Y:S01]  /*229a0*/  STL [R1+0x33f0], R29 ;  /* 0x0033f01d01007387 */ /* 0x000fe20000100800 */
[----:B-1----:R-:W-:-:S02]  /*229b0*/  MOV R22, R2 ;  /* 0x0000000200167202 */ /* 0x002fc40000000f00 */
[----:B------:R-:W-:Y:S01]  /*229c0*/  MOV R23, R0 ;  /* 0x0000000000177202 */ /* 0x000fe20000000f00 */
[-C--:B--2---:R-:W-:Y:S01]  /*229d0*/  HMMA.16816.F32.BF16 R12, R12, R10.reuse, R4 ;  /* 0x0000000a0c0c723c */ /* 0x084fe20000041804 */
[----:B------:R-:W2:Y:S04]  /*229e0*/  LDL.LU.64 R6, [R1+0x34c0] ;  /* 0x0034c00001067983 */ /* 0x000ea80000300a00 */
[----:B------:R-:W2:Y:S11]  /*229f0*/  LDL.LU.64 R4, [R1+0x34b8] ;  /* 0x0034b80001047983 */ /* 0x000eb60000300a00 */
[----:B------:R-:W-:Y:S07]  /*22a00*/  @!UPT UIADD3 URZ, URZ, URZ, URZ ;  /* 0x0000003f3f3ff290 */ /* 0x000fee000fffe03f */
[----:B------:R1:W-:Y:S01]  /*22a10*/  STL.64 [R1+0xa0], R12 ;  /* 0x0000a00c01007387 */ /* 0x0003e20000100a00 */
[----:B------:R-:W-:Y:S01]  /*22a20*/  IMAD.MOV.U32 R2, RZ, RZ, R14 ;  /* 0x000000ffff027224 */ /* 0x000fe200078e000e */
[----:B------:R-:W-:Y:S02]  /*22a30*/  MOV R0, R15 ;  /* 0x0000000f00007202 */ /* 0x000fe40000000f00 */
[----:B------:R-:W2:Y:S04]  /*22a40*/  LDL.LU.64 R14, [R1+0x34b0] ;  /* 0x0034b000010e7983 */ /* 0x000ea80000300a00 */
[----:B-1----:R-:W2:Y:S04]  /*22a50*/  LDL.LU.64 R12, [R1+0x34a8] ;  /* 0x0034a800010c7983 */ /* 0x002ea80000300a00 */
[----:B------:R-:W-:Y:S04]  /*22a60*/  STL [R1+0x33f8], R0 ;  /* 0x0033f80001007387 */ /* 0x000fe80000100800 */
[----:B------:R-:W-:Y:S01]  /*22a70*/  STL [R1+0x33f4], R2 ;  /* 0x0033f40201007387 */ /* 0x000fe20000100800 */
[----:B--2---:R-:W-:Y:S03]  /*22a80*/  HMMA.16816.F32.BF16 R12, R12, R10, R4 ;  /* 0x0000000a0c0c723c */ /* 0x004fe60000041804 */
[----:B------:R-:W2:Y:S04]  /*22a90*/  LDL.LU.64 R6, [R1+0x34a0] ;  /* 0x0034a00001067983 */ /* 0x000ea80000300a00 */
[----:B------:R-:W2:Y:S11]  /*22aa0*/  LDL.LU.64 R4, [R1+0x3498] ;  /* 0x0034980001047983 */ /* 0x000eb60000300a00 */
[----:B------:R-:W-:Y:S05]  /*22ab0*/  @!UPT UIADD3 URZ, URZ, URZ, URZ ;  /* 0x0000003f3f3ff290 */ /* 0x000fea000fffe03f */
[----:B------:R-:W-:Y:S01]  /*22ac0*/  STL.64 [R1+0x90], R12 ;  /* 0x0000900c01007387 */ /* 0x000fe20000100a00 */
[----:B------:R-:W-:-:S03]  /*22ad0*/  MOV R29, R15 ;  /* 0x0000000f001d7202 */ /* 0x000fc60000000f00 */
[----:B------:R1:W-:Y:S04]  /*22ae0*/  STL [R1+0x98], R14 ;  /* 0x0000980e01007387 */ /* 0x0003e80000100800 */
[----:B-1----:R-:W2:Y:S04]  /*22af0*/  LDL.LU.64 R14, [R1+0x3490] ;  /* 0x00349000010e7983 */ /* 0x002ea80000300a00 */
[----:B------:R-:W2:Y:S04]  /*22b00*/  LDL.LU.64 R12, [R1+0x3488] ;  /* 0x00348800010c7983 */ /* 0x000ea80000300a00 */
[----:B------:R-:W-:Y:S01]  /*22b10*/  STL [R1+0x3400], R29 ;  /* 0x0034001d01007387 */ /* 0x000fe20000100800 */
[----:B--2---:R-:W-:Y:S03]  /*22b20*/  HMMA.16816.F32.BF16 R12, R12, R10, R4 ;  /* 0x0000000a0c0c723c */ /* 0x004fe60000041804 */
[----:B------:R-:W0:Y:S04]  /*22b30*/  LDL.LU R6, [R1+0x3480] ;  /* 0x0034800001067983 */ /* 0x000e280000300800 */
[----:B------:R-:W0:Y:S11]  /*22b40*/  LDL.LU.64 R4, [R1+0x3478] ;  /* 0x0034780001047983 */ /* 0x000e360000300a00 */
[----:B------:R-:W-:Y:S05]  /*22b50*/  @!UPT UIADD3 URZ, URZ, URZ, URZ ;  /* 0x0000003f3f3ff290 */ /* 0x000fea000fffe03f */
[----:B------:R1:W-:Y:S01]  /*22b60*/  STL [R1+0x80], R12 ;  /* 0x0000800c01007387 */ /* 0x0003e20000100800 */
[----:B------:R-:W-:Y:S01]  /*22b70*/  MOV R7, R15 ;  /* 0x0000000f00077202 */ /* 0x000fe20000000f00 */
[----:B------:R-:W-:Y:S01]  /*22b80*/  IMAD.MOV.U32 R0, RZ, RZ, R13 ;  /* 0x000000ffff007224 */ /* 0x000fe200078e000d */
[----:B------:R-:W-:Y:S02]  /*22b90*/  MOV R2, R14 ;  /* 0x0000000e00027202 */ /* 0x000fe40000000f00 */
[----:B------:R-:W4:Y:S04]  /*22ba0*/  LDL.LU.64 R14, [R1+0x3470] ;  /* 0x00347000010e7983 */ /* 0x000f280000300a00 */
[----:B-1----:R-:W4:Y:S01]  /*22bb0*/  LDL.LU.64 R12, [R1+0x3468] ;  /* 0x00346800010c7983 */ /* 0x002f220000300a00 */
[----:B------:R-:W-:-:S03]  /*22bc0*/  IMAD.MOV.U32 R20, RZ, RZ, R8 ;  /* 0x000000ffff147224 */ /* 0x000fc600078e0008 */
[----:B------:R1:W-:Y:S01]  /*22bd0*/  STL [R1+0x3408], R2 ;  /* 0x0034080201007387 */ /* 0x0003e20000100800 */
[----:B------:R-:W-:-:S03]  /*22be0*/  MOV R21, R9 ;  /* 0x0000000900157202 */ /* 0x000fc60000000f00 */
[----:B------:R2:W-:Y:S01]  /*22bf0*/  STL [R1+0x3404], R0 ;  /* 0x0034040001007387 */ /* 0x0005e20000100800 */
[----:B----4-:R-:W-:Y:S03]  /*22c00*/  HMMA.16816.F32.BF16 R12, R12, R10, R16 ;  /* 0x0000000a0c0c723c */ /* 0x010fe60000041810 */
[----:B------:R-:W3:Y:S04]  /*22c10*/  LDL.LU.64 R18, [R1+0x3460] ;  /* 0x0034600001127983 */ /* 0x000ee80000300a00 */
[----:B------:R-:W3:Y:S11]  /*22c20*/  LDL.LU.64 R16, [R1+0x3458] ;  /* 0x0034580001107983 */ /* 0x000ef60000300a00 */
[----:B------:R-:W-:Y:S06]  /*22c30*/  @!UPT UIADD3 URZ, URZ, URZ, URZ ;  /* 0x0000003f3f3ff290 */ /* 0x000fec000fffe03f */
[----:B------:R-:W-:Y:S01]  /*22c40*/  IMAD.MOV.U32 R8, RZ, RZ, R14 ;  /* 0x000000ffff087224 */ /* 0x000fe200078e000e */
[----:B------:R-:W-:Y:S02]  /*22c50*/  MOV R29, R15 ;  /* 0x0000000f001d7202 */ /* 0x000fe40000000f00 */
[----:B------:R-:W-:Y:S01]  /*22c60*/  MOV R3, R12 ;  /* 0x0000000c00037202 */ /* 0x000fe20000000f00 */
[----:B------:R-:W3:Y:S01]  /*22c70*/  LDL.LU.64 R14, [R1+0x3450] ;  /* 0x00345000010e7983 */ /* 0x000ee20000300a00 */
[----:B------:R-:W-:-:S03]  /*22c80*/  MOV R9, R13 ;  /* 0x0000000d00097202 */ /* 0x000fc60000000f00 */
[----:B------:R-:W3:Y:S02]  /*22c90*/  LDL.LU.64 R12, [R1+0x3448] ;  /* 0x00344800010c7983 */ /* 0x000ee40000300a00 */
[-C--:B---3--:R-:W-:Y:S02]  /*22ca0*/  HMMA.16816.F32.BF16 R12, R12, R10.reuse, R16 ;  /* 0x0000000a0c0c723c */ /* 0x088fe40000041810 */
[----:B------:R-:W3:Y:S04]  /*22cb0*/  LDL.LU.64 R18, [R1+0x3440] ;  /* 0x0034400001127983 */ /* 0x000ee80000300a00 */
[----:B------:R-:W3:Y:S11]  /*22cc0*/  LDL.LU.64 R16, [R1+0x3438] ;  /* 0x0034380001107983 */ /* 0x000ef60000300a00 */
[----:B------:R-:W-:Y:S06]  /*22cd0*/  @!UPT UIADD3 URZ, URZ, URZ, URZ ;  /* 0x0000003f3f3ff290 */ /* 0x000fec000fffe03f */
[----:B------:R4:W-:Y:S01]  /*22ce0*/  STL.64 [R1+0x60], R12 ;  /* 0x0000600c01007387 */ /* 0x0009e20000100a00 */
[----:B-1----:R-:W-:Y:S02]  /*22cf0*/  MOV R2, R14 ;  /* 0x0000000e00027202 */ /* 0x002fe40000000f00 */
[----:B--2---:R-:W-:Y:S01]  /*22d00*/  MOV R0, R15 ;  /* 0x0000000f00007202 */ /* 0x004fe20000000f00 */
[----:B----4-:R-:W2:Y:S04]  /*22d10*/  LDL.LU R12, [R1+0x40] ;  /* 0x00004000010c7983 */ /* 0x010ea80000300800 */
[----:B------:R-:W2:Y:S04]  /*22d20*/  LDL.LU R13, [R1+0x44] ;  /* 0x00004400010d7983 */ /* 0x000ea80000300800 */
[----:B------:R-:W2:Y:S04]  /*22d30*/  LDL.LU R14, [R1+0x48] ;  /* 0x00004800010e7983 */ /* 0x000ea80000300800 */
[----:B------:R-:W2:Y:S04]  /*22d40*/  LDL.LU R15, [R1+0x4c] ;  /* 0x00004c00010f7983 */ /* 0x000ea80000300800 */
[----:B------:R-:W4:Y:S01]  /*22d50*/  LDL R28, [R1+0xa38] ;  /* 0x000a3800011c7983 */ /* 0x000f220000100800 */
[-C--:B---3--:R-:W-:Y:S03]  /*22d60*/  HMMA.16816.F32.BF16 R16, R16, R10.reuse, R20 ;  /* 0x0000000a1010723c */ /* 0x088fe60000041814 */
[----:B------:R-:W2:Y:S04]  /*22d70*/  LDL.LU.64 R22, [R1+0x3430] ;  /* 0x0034300001167983 */ /* 0x000ea80000300a00 */
[----:B------:R-:W2:Y:S11]  /*22d80*/  LDL.LU.64 R20, [R1+0x3428] ;  /* 0x0034280001147983 */ /* 0x000eb60000300a00 */
[----:B------:R-:W-:Y:S05]  /*22d90*/  @!UPT UIADD3 URZ, URZ, URZ, URZ ;  /* 0x0000003f3f3ff290 */ /* 0x000fea000fffe03f */
[----:B------:R1:W-:Y:S04]  /*22da0*/  STL.64 [R1+0x50], R16 ;  /* 0x0000501001007387 */ /* 0x0003e80000100a00 */
[----:B------:R3:W-:Y:S01]  /*22db0*/  STL.64 [R1+0x58], R18 ;  /* 0x0000581201007387 */ /* 0x0007e20000100a00 */
[----:B-1----:R-:W-:Y:S01]  /*22dc0*/  MOV R16, R3 ;  /* 0x0000000300107202 */ /* 0x002fe20000000f00 */
[----:B---3--:R-:W-:Y:S02]  /*22dd0*/  IMAD.MOV.U32 R19, RZ, RZ, R7 ;  /* 0x000000ffff137224 */ /* 0x008fe400078e0007 */
[----:B------:R-:W0:Y:S04]  /*22de0*/  LDL.LU R7, [R1+0x3424] ;  /* 0x0034240001077983 */ /* 0x000e280000300800 */
[----:B------:R-:W3:Y:S01]  /*22df0*/  LDL.LU R3, [R1+0x3420] ;  /* 0x0034200001037983 */ /* 0x000ee20000300800 */
[-C--:B--2---:R-:W-:Y:S11]  /*22e00*/  HMMA.16816.F32.BF16 R20, R20, R10.reuse, R12 ;  /* 0x0000000a1414723c */ /* 0x084ff6000004180c */
[----:B------:R-:W-:Y:S11]  /*22e10*/  @!UPT UIADD3 URZ, URZ, URZ, URZ ;  /* 0x0000003f3f3ff290 */ /* 0x000ff6000fffe03f */
[----:B------:R-:W-:Y:S02]  /*22e20*/  @!UPT UIADD3 URZ, URZ, URZ, URZ ;  /* 0x0000003f3f3ff290 */ /* 0x000fe4000fffe03f */
[----:B------:R-:W-:Y:S02]  /*22e30*/  MOV R14, R23 ;  /* 0x00000017000e7202 */ /* 0x000fe40000000f00 */
[----:B------:R-:W2:Y:S01]  /*22e40*/  LDL R23, [R1+0xc8c] ;  /* 0x000c8c0001177983 */ /* 0x000ea20000100800 */
[----:B------:R-:W-:Y:S02]  /*22e50*/  MOV R17, R9 ;  /* 0x0000000900117202 */ /* 0x000fe40000000f00 */
[----:B------:R-:W-:Y:S02]  /*22e60*/  MOV R18, R8 ;  /* 0x0000000800127202 */ /* 0x000fe40000000f00 */
[----:B0-----:R-:W-:Y:S01]  /*22e70*/  HMMA.16816.F32.BF16 R8, R24, R10, R4 ;  /* 0x0000000a1808723c */ /* 0x001fe20000041804 */
[----:B---3--:R-:W0:Y:S01]  /*22e80*/  LDSM.16.MT88.4 R4, [R3+0x6000] ;  /* 0x006000000304783b */ /* 0x008e220000004200 */
[----:B------:R-:W-:Y:S01]  /*22e90*/  IMAD.MOV.U32 R15, RZ, RZ, R22 ;  /* 0x000000ffff0f7224 */ /* 0x000fe200078e0016 */
[----:B------:R-:W-:-:S02]  /*22ea0*/  MOV R13, R20 ;  /* 0x00000014000d7202 */ /* 0x000fc40000000f00 */
[----:B------:R-:W-:Y:S11]  /*22eb0*/  MOV R12, R21 ;  /* 0x00000015000c7202 */ /* 0x000ff60000000f00 */
[----:B------:R-:W-:Y:S07]  /*22ec0*/  @!UPT UIADD3 URZ, URZ, URZ, URZ ;  /* 0x0000003f3f3ff290 */ /* 0x000fee000fffe03f */
[----:B------:R1:W-:Y:S04]  /*22ed0*/  STL.64 [R1+0x3340], R10 ;  /* 0x0033400a01007387 */ /* 0x0003e80000100a00 */
[----:B------:R3:W-:Y:S01]  /*22ee0*/  STL.64 [R1+0x3338], R8 ;  /* 0x0033380801007387 */ /* 0x0007e20000100a00 */
[----:B-1----:R-:W-:Y:S01]  /*22ef0*/  IMAD.MOV.U32 R10, RZ, RZ, R15 ;  /* 0x000000ffff0a7224 */ /* 0x002fe200078e000f */
[----:B------:R-:W-:Y:S02]  /*22f00*/  MOV R11, R14 ;  /* 0x0000000e000b7202 */ /* 0x000fe40000000f00 */
[----:B---3--:R-:W-:Y:S02]  /*22f10*/  MOV R8, R13 ;  /* 0x0000000d00087202 */ /* 0x008fe40000000f00 */
[----:B------:R-:W-:Y:S01]  /*22f20*/  MOV R9, R12 ;  /* 0x0000000c00097202 */ /* 0x000fe20000000f00 */
[----:B------:R-:W-:Y:S01]  /*22f30*/  STL.64 [R1+0x3418], R10 ;  /* 0x0034180a01007387 */ /* 0x000fe20000100a00 */
[----:B0-----:R-:W-:Y:S01]  /*22f40*/  IMAD.MOV.U32 R15, RZ, RZ, R4 ;  /* 0x000000ffff0f7224 */ /* 0x001fe200078e0004 */
[----:B------:R-:W-:-:S02]  /*22f50*/  MOV R14, R5 ;  /* 0x00000005000e7202 */ /* 0x000fc40000000f00 */
[----:B------:R-:W-:Y:S02]  /*22f60*/  MOV R13, R6 ;  /* 0x00000006000d7202 */ /* 0x000fe40000000f00 */
[----:B------:R-:W-:Y:S01]  /*22f70*/  MOV R12, R7 ;  /* 0x00000007000c7202 */ /* 0x000fe20000000f00 */
[----:B------:R-:W-:Y:S04]  /*22f80*/  STL.64 [R1+0x3410], R8 ;  /* 0x0034100801007387 */ /* 0x000fe80000100a00 */
[----:B------:R-:W0:Y:S02]  /*22f90*/  LDSM.16.MT88.4 R8, [R3+0x6080] ;  /* 0x006080000308783b */ /* 0x000e240000004200 */
[----:B0-----:R-:W-:Y:S01]  /*22fa0*/  IMAD.MOV.U32 R21, RZ, RZ, R8 ;  /* 0x000000ffff157224 */ /* 0x001fe200078e0008 */
[----:B------:R-:W-:Y:S01]  /*22fb0*/  MOV R20, R9 ;  /* 0x0000000900147202 */ /* 0x000fe20000000f00 */
[----:B--2---:R-:W0:Y:S04]  /*22fc0*/  LDSM.16.M88.4 R4, [R23+0x20080] ;  /* 0x020080001704783b */ /* 0x004e280000000200 */
[----:B0-----:R0:W-:Y:S04]  /*22fd0*/  STL [R1+0x3314], R6 ;  /* 0x0033140601007387 */ /* 0x0011e80000100800 */
[----:B------:R1:W-:Y:S01]  /*22fe0*/  STL [R1+0x3310], R7 ;  /* 0x0033100701007387 */ /* 0x0003e20000100800 */
[----:B0-----:R-:W-:-:S02]  /*22ff0*/  MOV R6, R11 ;  /* 0x0000000b00067202 */ /* 0x001fc40000000f00 */
[----:B-1----:R-:W-:Y:S02]  /*23000*/  MOV R7, R10 ;  /* 0x0000000a00077202 */ /* 0x002fe40000000f00 */
[----:B----4-:R-:W0:Y:S04]  /*23010*/  LDSM.16.MT88.4 R8, [R28+0x6000] ;  /* 0x006000001c08783b */ /* 0x010e280000004200 */
[----:B------:R1:W-:Y:S01]  /*23020*/  STL [R1+0x3358], R3 ;  /* 0x0033580301007387 */ /* 0x0003e20000100800 */
[----:B0-----:R-:W-:Y:S01]  /*23030*/  IMAD.MOV.U32 R25, RZ, RZ, R8 ;  /* 0x000000ffff197224 */ /* 0x001fe200078e0008 */
[----:B------:R-:W-:Y:S02]  /*23040*/  MOV R24, R9 ;  /* 0x0000000900187202 */ /* 0x000fe40000000f00 */
[----:B------:R-:W-:-:S02]  /*23050*/  MOV R22, R10 ;  /* 0x0000000a00167202 */ /* 0x000fc40000000f00 */
[----:B-1----:R-:W-:Y:S02]  /*23060*/  MOV R3, R11 ;  /* 0x0000000b00037202 */ /* 0x002fe40000000f00 */
[----:B------:R-:W0:Y:S01]  /*23070*/  LDSM.16.MT88.4 R8, [R28+0x6080] ;  /* 0x006080001c08783b */ /* 0x000e220000004200 */
[----:B------:R-:W-:Y:S01]  /*23080*/  IMAD.MOV.U32 R23, RZ, RZ, R16 ;  /* 0x000000ffff177224 */ /* 0x000fe200078e0010 */
[----:B------:R-:W-:Y:S02]  /*23090*/  MOV R16, R17 ;  /* 0x0000001100107202 */ /* 0x000fe40000000f00 */
[----:B------:R-:W-:Y:S02]  /*230a0*/  MOV R17, R18 ;  /* 0x0000001200117202 */ /* 0x000fe40000000f00 */
[----:B------:R-:W-:Y:S02]  /*230b0*/  MOV R18, R29 ;  /* 0x0000001d00127202 */ /* 0x000fe40000000f00 */
[----:B0-----:R-:W-:Y:S01]  /*230c0*/  MOV R27, R10 ;  /* 0x0000000a001b7202 */ /* 0x001fe20000000f00 */
[----:B------:R-:W-:Y:S01]  /*230d0*/  IMAD.MOV.U32 R29, RZ, RZ, R8 ;  /* 0x000000ffff1d7224 */ /* 0x000fe200078e0008 */
[----:B------:R-:W-:-:S02]  /*230e0*/  MOV R26, R11 ;  /* 0x0000000b001a7202 */ /* 0x000fc40000000f00 */
[----:B------:R-:W-:Y:S01]  /*230f0*/  MOV R28, R9 ;  /* 0x00000009001c7202 */ /* 0x000fe20000000f00 */
[----:B------:R-:W2:Y:S04]  /*23100*/  LDL.LU.64 R10, [R1+0x3418] ;  /* 0x00341800010a7983 */ /* 0x000ea80000300a00 */
        /* <DEDUP_REMOVED lines=9> */
[----:B0-----:R-:W2:Y:S04]  /*231a0*/  LDL.LU R8, [R1+0x60] ;  /* 0x0000600001087983 */ /* 0x001ea80000300800 */
[----:B------:R-:W2:Y:S01]  /*231b0*/  LDL.LU R9, [R1+0x64] ;  /* 0x0000640001097983 */ /* 0x000ea20000300800 */
[----:B------:R-:W-:Y:S01]  /*231c0*/  IMAD.MOV.U32 R10, RZ, RZ, R2 ;  /* 0x000000ffff0a7224 */ /* 0x000fe200078e0002 */
[----:B------:R-:W-:-:S02]  /*231d0*/  MOV R11, R0 ;  /* 0x00000000000b7202 */ /* 0x000fc40000000f00 */
[----:B------:R-:W3:Y:S04]  /*231e0*/  LDL.LU R2, [R1+0x3408] ;  /* 0x0034080001027983 */ /* 0x000ee80000300800 */
[----:B------:R-:W4:Y:S04]  /*231f0*/  LDL.LU R0, [R1+0x3404] ;  /* 0x0034040001007983 */ /* 0x000f280000300800 */
[----:B------:R-:W-:Y:S04]  /*23200*/  STL.64 [R1+0x3378], R10 ;  /* 0x0033780a01007387 */ /* 0x000fe80000100a00 */
[----:B--2---:R0:W-:Y:S02]  /*23210*/  STL.64 [R1+0x3370], R8 ;  /* 0x0033700801007387 */ /* 0x0041e40000100a00 */
[----:B0-----:R-:W-:-:S02]  /*23220*/  MOV R8, R29 ;  /* 0x0000001d00087202 */ /* 0x001fc40000000f00 */
[----:B------:R-:W2:Y:S01]  /*23230*/  LDL.LU R29, [R1+0x3400] ;  /* 0x00340000011d7983 */ /* 0x000ea20000300800 */
[----:B------:R-:W-:-:S03]  /*23240*/  MOV R9, R28 ;  /* 0x0000001c00097202 */ /* 0x000fc60000000f00 */
[----:B------:R-:W5:Y:S01]  /*23250*/  LDL.LU R28, [R1+0x33fc] ;  /* 0x0033fc00011c7983 */ /* 0x000f620000300800 */
[----:B------:R-:W-:Y:S01]  /*23260*/  IMAD.MOV.U32 R10, RZ, RZ, R27 ;  /* 0x000000ffff0a7224 */ /* 0x000fe200078e001b */
[----:B------:R-:W-:-:S05]  /*23270*/  MOV R11, R26 ;  /* 0x0000001a000b7202 */ /* 0x000fca0000000f00 */
[----:B------:R0:W-:Y:S04]  /*23280*/  STL.64 [R1+0x3398], R10 ;  /* 0x0033980a01007387 */ /* 0x0001e80000100a00 */
[----:B------:R1:W-:Y:S01]  /*23290*/  STL.64 [R1+0x3390], R8 ;  /* 0x0033900801007387 */ /* 0x0003e20000100a00 */
[----:B0-----:R-:W-:Y:S01]  /*232a0*/  IMAD.MOV.U32 R10, RZ, RZ, R22 ;  /* 0x000000ffff0a7224 */ /* 0x001fe200078e0016 */
[----:B------:R-:W-:Y:S02]  /*232b0*/  MOV R11, R3 ;  /* 0x00000003000b7202 */ /* 0x000fe40000000f00 */
[----:B-1----:R-:W-:Y:S02]  /*232c0*/  MOV R8, R25 ;  /* 0x0000001900087202 */ /* 0x002fe40000000f00 */
[----:B------:R-:W-:Y:S01]  /*232d0*/  MOV R9, R24 ;  /* 0x0000001800097202 */ /* 0x000fe20000000f00 */
[----:B------:R0:W-:Y:S04]  /*232e0*/  STL.64 [R1+0x33b8], R10 ;  /* 0x0033b80a01007387 */ /* 0x0001e80000100a00 */
[----:B------:R1:W-:Y:S01]  /*232f0*/  STL.64 [R1+0x33b0], R8 ;  /* 0x0033b00801007387 */ /* 0x0003e20000100a00 */
[----:B0-----:R-:W-:Y:S01]  /*23300*/  IMAD.MOV.U32 R10, RZ, RZ, R7 ;  /* 0x000000ffff0a7224 */ /* 0x001fe200078e0007 */
[----:B------:R-:W-:-:S02]  /*23310*/  MOV R11, R6 ;  /* 0x00000006000b7202 */ /* 0x000fc40000000f00 */
[----:B-1----:R-:W-:Y:S02]  /*23320*/  MOV R8, R21 ;  /* 0x0000001500087202 */ /* 0x002fe40000000f00 */
[----:B------:R-:W-:Y:S01]  /*23330*/  MOV R9, R20 ;  /* 0x0000001400097202 */ /* 0x000fe20000000f00 */
[----:B------:R0:W-:Y:S04]  /*23340*/  STL.64 [R1+0x33d8], R10 ;  /* 0x0033d80a01007387 */ /* 0x0001e80000100a00 */
[----:B------:R1:W-:Y:S01]  /*23350*/  STL.64 [R1+0x33d0], R8 ;  /* 0x0033d00801007387 */ /* 0x0003e20000100a00 */
[----:B0-----:R-:W-:Y:S01]  /*23360*/  IMAD.MOV.U32 R10, RZ, RZ, R13 ;  /* 0x000000ffff0a7224 */ /* 0x001fe200078e000d */
[----:B------:R-:W-:Y:S02]  /*23370*/  MOV R11, R12 ;  /* 0x0000000c000b7202 */ /* 0x000fe40000000f00 */
[----:B-1----:R-:W-:-:S02]  /*23380*/  MOV R8, R15 ;  /* 0x0000000f00087202 */ /* 0x002fc40000000f00 */
[----:B------:R-:W-:Y:S02]  /*23390*/  MOV R9, R14 ;  /* 0x0000000e00097202 */ /* 0x000fe40000000f00 */
[----:B-----5:R-:W0:Y:S04]  /*233a0*/  LDSM.16.MT88.4 R12, [R28+0x6000] ;  /* 0x006000001c0c783b */ /* 0x020e280000004200 */
[----:B0-----:R0:W-:Y:S04]  /*233b0*/  STL.64 [R1+0x3388], R14 ;  /* 0x0033880e01007387 */ /* 0x0011e80000100a00 */
[----:B------:R1:W-:Y:S01]  /*233c0*/  STL.64 [R1+0x3380], R12 ;  /* 0x0033800c01007387 */ /* 0x0003e20000100a00 */
[----:B0-----:R-:W-:Y:S01]  /*233d0*/  IMAD.MOV.U32 R14, RZ, RZ, R17 ;  /* 0x000000ffff0e7224 */ /* 0x001fe200078e0011 */
[----:B------:R-:W-:-:S02]  /*233e0*/  MOV R15, R18 ;  /* 0x00000012000f7202 */ /* 0x000fc40000000f00 */
[----:B-1----:R-:W-:Y:S02]  /*233f0*/  MOV R12, R23 ;  /* 0x00000017000c7202 */ /* 0x002fe40000000f00 */
[----:B------:R-:W-:Y:S01]  /*23400*/  MOV R13, R16 ;  /* 0x00000010000d7202 */ /* 0x000fe20000000f00 */
[----:B------:R-:W-:Y:S04]  /*23410*/  STL.64 [R1+0x33a8], R14 ;  /* 0x0033a80e01007387 */ /* 0x000fe80000100a00 */
[----:B------:R0:W-:Y:S04]  /*23420*/  STL.64 [R1+0x33a0], R12 ;  /* 0x0033a00c01007387 */ /* 0x0001e80000100a00 */
[----:B0-----:R-:W5:Y:S01]  /*23430*/  LDL.LU R12, [R1+0x80] ;  /* 0x00008000010c7983 */ /* 0x001f620000300800 */
[----:B---3--:R-:W-:Y:S01]  /*23440*/  MOV R14, R2 ;  /* 0x00000002000e7202 */ /* 0x008fe20000000f00 */
[----:B------:R-:W-:Y:S01]  /*23450*/  IMAD.MOV.U32 R15, RZ, RZ, R19 ;  /* 0x000000ffff0f7224 */ /* 0x000fe200078e0013 */
[----:B----4-:R-:W-:Y:S01]  /*23460*/  MOV R13, R0 ;  /* 0x00000000000d7202 */ /* 0x010fe20000000f00 */
[----:B------:R-:W0:Y:S04]  /*23470*/  LDSM.16.MT88.4 R16, [R28+0x6080] ;  /* 0x006080001c10783b */ /* 0x000e280000004200 */
[----:B------:R-:W3:Y:S04]  /*23480*/  LDL.LU R0, [R1+0x33f8] ;  /* 0x0033f80001007983 */ /* 0x000ee80000300800 */
[----:B------:R-:W4:Y:S04]  /*23490*/  LDL.LU R2, [R1+0x33f4] ;  /* 0x0033f40001027983 */ /* 0x000f280000300800 */
[----:B------:R-:W-:Y:S04]  /*234a0*/  STL.64 [R1+0x33c8], R14 ;  /* 0x0033c80e01007387 */ /* 0x000fe80000100a00 */
[----:B-----5:R1:W-:Y:S04]  /*234b0*/  STL.64 [R1+0x33c0], R12 ;  /* 0x0033c00c01007387 */ /* 0x0203e80000100a00 */
[----:B-1----:R-:W5:Y:S04]  /*234c0*/  LDL.LU R12, [R1+0x90] ;  /* 0x00009000010c7983 */ /* 0x002f680000300800 */
[----:B------:R-:W5:Y:S04]  /*234d0*/  LDL.LU R13, [R1+0x94] ;  /* 0x00009400010d7983 */ /* 0x000f680000300800 */
[----:B------:R-:W3:Y:S01]  /*234e0*/  LDL.LU R14, [R1+0x98] ;  /* 0x00009800010e7983 */ /* 0x000ee20000300800 */
[----:B--2---:R-:W-:-:S03]  /*234f0*/  MOV R15, R29 ;  /* 0x0000001d000f7202 */ /* 0x004fc60000000f00 */
[----:B------:R-:W2:Y:S04]  /*23500*/  LDL.LU R29, [R1+0x33f0] ;  /* 0x0033f000011d7983 */ /* 0x000ea80000300800 */
[----:B---3--:R-:W-:Y:S04]  /*23510*/  STL.64 [R1+0x33e8], R14 ;  /* 0x0033e80e01007387 */ /* 0x008fe80000100a00 */
[----:B-----5:R1:W-:Y:S04]  /*23520*/  STL.64 [R1+0x33e0], R12 ;  /* 0x0033e00c01007387 */ /* 0x0203e80000100a00 */
[----:B--2---:R-:W2:Y:S04]  /*23530*/  LDSM.16.MT88.4 R20, [R29+0x6000] ;  /* 0x006000001d14783b */ /* 0x004ea80000004200 */
[----:B------:R-:W3:Y:S04]  /*23540*/  LDSM.16.MT88.4 R24, [R29+0x6080] ;  /* 0x006080001d18783b */ /* 0x000ee80000004200 */
[----:B-1----:R-:W5:Y:S04]  /*23550*/  LDL.LU R12, [R1+0xa0] ;  /* 0x0000a000010c7983 */ /* 0x002f680000300800 */
[----:B------:R-:W5:Y:S01]  /*23560*/  LDL.LU R13, [R1+0xa4] ;  /* 0x0000a400010d7983 */ /* 0x000f620000300800 */
[----:B----4-:R-:W-:-:S02]  /*23570*/  MOV R14, R2 ;  /* 0x00000002000e7202 */ /* 0x010fc40000000f00 */
[----:B------:R-:W-:Y:S01]  /*23580*/  MOV R15, R0 ;  /* 0x00000000000f7202 */ /* 0x000fe20000000f00 */
[----:B------:R-:W-:Y:S04]  /*23590*/  STL [R1+0x3330], R28 ;  /* 0x0033301c01007387 */ /* 0x000fe80000100800 */
[----:B------:R-:W-:Y:S02]  /*235a0*/  STL [R1+0x3318], R29 ;  /* 0x0033181d01007387 */ /* 0x000fe40000100800 */
[-C--:B-----5:R-:W-:Y:S02]  /*235b0*/  HMMA.16816.F32.BF16 R8, R8, R4.reuse, R12 ;  /* 0x000000040808723c */ /* 0x0a0fe4000004180c */
[----:B------:R-:W4:Y:S04]  /*235c0*/  LDL.LU.64 R14, [R1+0x33e8] ;  /* 0x0033e800010e7983 */ /* 0x000f280000300a00 */
[----:B------:R-:W4:Y:S11]  /*235d0*/  LDL.LU.64 R12, [R1+0x33e0] ;  /* 0x0033e000010c7983 */ /* 0x000f360000300a00 */
[----:B------:R-:W-:Y:S06]  /*235e0*/  @!UPT UIADD3 URZ, URZ, URZ, URZ ;  /* 0x0000003f3f3ff290 */ /* 0x000fec000fffe03f */
[----:B------:R1:W-:Y:S01]  /*235f0*/  STL.64 [R1+0xa0], R8 ;  /* 0x0000a00801007387 */ /* 0x0003e20000100a00 */
[----:B------:R-:W-:Y:S01]  /*23600*/  IMAD.MOV.U32 R2, RZ, RZ, R10 ;  /* 0x000000ffff027224 */ /* 0x000fe200078e000a */
[----:B------:R-:W-:Y:S02]  /*23610*/  MOV R0, R11 ;  /* 0x0000000b00007202 */ /* 0x000fe40000000f00 */
[----:B------:R-:W4:Y:S04]  /*23620*/  LDL.LU.64 R10, [R1+0x33d8] ;  /* 0x0033d800010a7983 */ /* 0x000f280000300a00 */
[----:B-1----:R-:W4:Y:S04]  /*23630*/  LDL.LU.64 R8, [R1+0x33d0] ;  /* 0x0033d00001087983 */ /* 0x002f280000300a00 */
[----:B------:R-:W-:Y:S04]  /*23640*/  STL [R1+0x3320], R0 ;  /* 0x0033200001007387 */ /* 0x000fe80000100800 */
[----:B------:R-:W-:Y:S01]  /*23650*/  STL [R1+0x331c], R2 ;  /* 0x00331c0201007387 */ /* 0x000fe20000100800 */
[-C--:B----4-:R-:W-:Y:S03]  /*23660*/  HMMA.16816.F32.BF16 R8, R8, R4.reuse, R12 ;  /* 0x000000040808723c */ /* 0x090fe6000004180c */
[----:B------:R-:W4:Y:S04]  /*23670*/  LDL.LU.64 R14, [R1+0x33c8] ;  /* 0x0033c800010e7983 */ /* 0x000f280000300a00 */
[----:B------:R-:W4:Y:S11]  /*23680*/  LDL.LU.64 R12, [R1+0x33c0] ;  /* 0x0033c000010c7983 */ /* 0x000f360000300a00 */
[----:B------:R-:W-:Y:S05]  /*23690*/  @!UPT UIADD3 URZ, URZ, URZ, URZ ;  /* 0x0000003f3f3ff290 */ /* 0x000fea000fffe03f */
[----:B------:R1:W-:Y:S01]  /*236a0*/  STL [R1+0x90], R8 ;  /* 0x0000900801007387 */ /* 0x0003e20000100800 */
[----:B------:R-:W-:Y:S01]  /*236b0*/  MOV R6, R10 ;  /* 0x0000000a00067202 */ /* 0x000fe20000000f00 */
[----:B------:R-:W-:Y:S01]  /*236c0*/  IMAD.MOV.U32 R7, RZ, RZ, R11 ;  /* 0x000000ffff077224 */ /* 0x000fe200078e000b */
[----:B------:R-:W-:Y:S01]  /*236d0*/  MOV R29, R9 ;  /* 0x00000009001d7202 */ /* 0x000fe20000000f00 */
[----:B------:R-:W4:Y:S04]  /*236e0*/  LDL.LU.64 R10, [R1+0x33b8] ;  /* 0x0033b800010a7983 */ /* 0x000f280000300a00 */
[----:B-1----:R-:W4:Y:S04]  /*236f0*/  LDL.LU.64 R8, [R1+0x33b0] ;  /* 0x0033b00001087983 */ /* 0x002f280000300a00 */
[----:B------:R-:W-:Y:S04]  /*23700*/  STL [R1+0x332c], R7 ;  /* 0x00332c0701007387 */ /* 0x000fe80000100800 */
[----:B------:R-:W-:Y:S04]  /*23710*/  STL [R1+0x3328], R6 ;  /* 0x0033280601007387 */ /* 0x000fe80000100800 */
[----:B------:R-:W-:Y:S01]  /*23720*/  STL [R1+0x3324], R29 ;  /* 0x0033241d01007387 */ /* 0x000fe20000100800 */
[-C--:B----4-:R-:W-:Y:S03]  /*23730*/  HMMA.16816.F32.BF16 R8, R8, R4.reuse, R12 ;  /* 0x000000040808723c */ /* 0x090fe6000004180c */
[----:B------:R-:W4:Y:S04]  /*23740*/  LDL.LU.64 R14, [R1+0x33a8] ;  /* 0x0033a800010e7983 */ /* 0x000f280000300a00 */
[----:B------:R-:W4:Y:S11]  /*23750*/  LDL.LU.64 R12, [R1+0x33a0] ;  /* 0x0033a000010c7983 */ /* 0x000f360000300a00 */
[----:B------:R-:W-:Y:S05]  /*23760*/  @!UPT UIADD3 URZ, URZ, URZ, URZ ;  /* 0x0000003f3f3ff290 */ /* 0x000fea000fffe03f */
[----:B------:R1:W-:Y:S01]  /*23770*/  STL.64 [R1+0x80], R8 ;  /* 0x0000800801007387 */ /* 0x0003e20000100a00 */
[----:B------:R-:W-:Y:S02]  /*23780*/  MOV R0, R10 ;  /* 0x0000000a00007202 */ /* 0x000fe40000000f00 */
[----:B------:R-:W-:Y:S02]  /*23790*/  MOV R2, R11 ;  /* 0x0000000b00027202 */ /* 0x000fe40000000f00 */
[----:B------:R-:W4:Y:S04]  /*237a0*/  LDL.LU.64 R10, [R1+0x3398] ;  /* 0x00339800010a7983 */ /* 0x000f280000300a00 */
[----:B-1----:R-:W4:Y:S02]  /*237b0*/  LDL.LU.64 R8, [R1+0x3390] ;  /* 0x0033900001087983 */ /* 0x002f240000300a00 */
[-C--:B----4-:R-:W-:Y:S02]  /*237c0*/  HMMA.16816.F32.BF16 R8, R8, R4.reuse, R12 ;  /* 0x000000040808723c */ /* 0x090fe4000004180c */
[----:B------:R-:W4:Y:S04]  /*237d0*/  LDL.LU.64 R14, [R1+0x3388] ;  /* 0x00338800010e7983 */ /* 0x000f280000300a00 */
[----:B------:R-:W4:Y:S11]  /*237e0*/  LDL.LU.64 R12, [R1+0x3380] ;  /* 0x00338000010c7983 */ /* 0x000f360000300a00 */
[----:B------:R-:W-:Y:S07]  /*237f0*/  @!UPT UIADD3 URZ, URZ, URZ, URZ ;  /* 0x0000003f3f3ff290 */ /* 0x000fee000fffe03f */
[----:B------:R-:W-:Y:S01]  /*23800*/  MOV R3, R11 ;  /* 0x0000000b00037202 */ /* 0x000fe20000000f00 */
[----:B------:R-:W-:Y:S01]  /*23810*/  IMAD.MOV.U32 R7, RZ, RZ, R8 ;  /* 0x000000ffff077224 */ /* 0x000fe200078e0008 */
[----:B------:R-:W-:Y:S02]  /*23820*/  MOV R29, R10 ;  /* 0x0000000a001d7202 */ /* 0x000fe40000000f00 */
[----:B------:R-:W-:Y:S01]  /*23830*/  MOV R6, R9 ;  /* 0x0000000900067202 */ /* 0x000fe20000000f00 */
[----:B------:R-:W4:Y:S04]  /*23840*/  LDL.LU.64 R10, [R1+0x3378] ;  /* 0x00337800010a7983 */ /* 0x000f280000300a00 */
[----:B------:R-:W4:Y:S02]  /*23850*/  LDL.LU.64 R8, [R1+0x3370] ;  /* 0x0033700001087983 */ /* 0x000f240000300a00 */
[----:B----4-:R-:W-:Y:S11]  /*23860*/  HMMA.16816.F32.BF16 R8, R12, R4, R8 ;  /* 0x000000040c08723c */ /* 0x010ff60000041808 */
[----:B------:R-:W-:Y:S11]  /*23870*/  @!UPT UIADD3 URZ, URZ, URZ, URZ ;  /* 0x0000003f3f3ff290 */ /* 0x000ff6000fffe03f */
[----:B------:R-:W-:Y:S02]  /*23880*/  @!UPT UIADD3 URZ, URZ, URZ, URZ ;  /* 0x0000003f3f3ff290 */ /* 0x000fe4000fffe03f */
[----:B------:R-:W-:Y:S01]  /*23890*/  MOV R13, R10 ;  /* 0x0000000a000d7202 */ /* 0x000fe20000000f00 */
[----:B------:R-:W-:Y:S01]  /*238a0*/  IMAD.MOV.U32 R14, RZ, RZ, R9 ;  /* 0x000000ffff0e7224 */ /* 0x000fe200078e0009 */
[----:B------:R-:W-:Y:S02]  /*238b0*/  MOV R12, R11 ;  /* 0x0000000b000c7202 */ /* 0x000fe40000000f00 */
[----:B------:R-:W-:Y:S01]  /*238c0*/  MOV R28, R8 ;  /* 0x00000008001c7202 */ /* 0x000fe20000000f00 */
[----:B------:R-:W0:Y:S04]  /*238d0*/  LDL.LU.64 R10, [R1+0x3368] ;  /* 0x00336800010a7983 */ /* 0x000e280000300a00 */
[----:B------:R-:W0:Y:S01]  /*238e0*/  LDL.LU.64 R8, [R1+0x3360] ;  /* 0x0033600001087983 */ /* 0x000e220000300a00 */
[----:B------:R-:W-:-:S03]  /*238f0*/  MOV R15, R3 ;  /* 0x00000003000f7202 */ /* 0x000fc60000000f00 */
[----:B------:R-:W4:Y:S01]  /*23900*/  LDL.LU R3, [R1+0x3358] ;  /* 0x0033580001037983 */ /* 0x000f220000300800 */
[-C--:B0-----:R-:W-:Y:S11]  /*23910*/  HMMA.16816.F32.BF16 R8, R16, R4.reuse, R8 ;  /* 0x000000041008723c */ /* 0x081ff60000041808 */
[----:B------:R-:W-:Y:S11]  /*23920*/  @!UPT UIADD3 URZ, URZ, URZ, URZ ;  /* 0x0000003f3f3ff290 */ /* 0x000ff6000fffe03f */
[----:B------:R-:W-:Y:S02]  /*23930*/  @!UPT UIADD3 URZ, URZ, URZ, URZ ;  /* 0x0000003f3f3ff290 */ /* 0x000fe4000fffe03f */
[----:B------:R-:W-:Y:S01]  /*23940*/  MOV R17, R10 ;  /* 0x0000000a00117202 */ /* 0x000fe20000000f00 */
[----:B------:R-:W-:Y:S01]  /*23950*/  IMAD.MOV.U32 R19, RZ, RZ, R8 ;  /* 0x000000ffff137224 */ /* 0x000fe200078e0008 */
[----:B------:R-:W-:Y:S02]  /*23960*/  MOV R16, R11 ;  /* 0x0000000b00107202 */ /* 0x000fe40000000f00 */
[----:B------:R-:W-:Y:S01]  /*23970*/  MOV R18, R9 ;  /* 0x0000000900127202 */ /* 0x000fe20000000f00 */
[----:B------:R-:W2:Y:S04]  /*23980*/  LDL.LU.64 R10, [R1+0x3350] ;  /* 0x00335000010a7983 */ /* 0x000ea80000300a00 */
[----:B------:R-:W2:Y:S02]  /*23990*/  LDL.LU.64 R8, [R1+0x3348] ;  /* 0x0033480001087983 */ /* 0x000ea40000300a00 */
[-C--:B--2---:R-:W-:Y:S02]  /*239a0*/  HMMA.16816.F32.BF16 R20, R20, R4.reuse, R8 ;  /* 0x000000041414723c */ /* 0x084fe40000041808 */
[----:B------:R-:W3:Y:S04]  /*239b0*/  LDL.LU.64 R10, [R1+0x3340] ;  /* 0x00334000010a7983 */ /* 0x000ee80000300a00 */
[----:B------:R-:W3:Y:S11]  /*239c0*/  LDL.LU.64 R8, [R1+0x3338] ;  /* 0x0033380001087983 */ /* 0x000ef60000300a00 */
[----:B------:R-:W-:Y:S06]  /*239d0*/  @!UPT UIADD3 URZ, URZ, URZ, URZ ;  /* 0x0000003f3f3ff290 */ /* 0x000fec000fffe03f */
[----:B------:R-:W-:Y:S04]  /*239e0*/  STL.64 [R1+0x40], R20 ;  /* 0x0000401401007387 */ /* 0x000fe80000100a00 */
[----:B------:R0:W-:Y:S04]  /*239f0*/  STL.64 [R1+0x48], R22 ;  /* 0x0000481601007387 */ /* 0x0001e80000100a00 */
[----:B0-----:R-:W2:Y:S01]  /*23a00*/  LDL R23, [R1+0xa38] ;  /* 0x000a380001177983 */ /* 0x001ea20000100800 */
[----:B---3--:R-:W-:Y:S03]  /*23a10*/  HMMA.16816.F32.BF16 R8, R24, R4, R8 ;  /* 0x000000041808723c */ /* 0x008fe60000041808 */
[----:B----4-:R-:W-:Y:S11]  /*23a20*/  LDSM.16.MT88.4 R24, [R3+0x7000] ;  /* 0x007000000318783b */ /* 0x010ff60000004200 */
[----:B------:R-:W-:Y:S09]  /*23a30*/  @!UPT UIADD3 URZ, URZ, URZ, URZ ;  /* 0x0000003f3f3ff290 */ /* 0x000ff2000fffe03f */
[----:B------:R0:W-:Y:S04]  /*23a40*/  STL.64 [R1+0x3278], R10 ;  /* 0x0032780a01007387 */ /* 0x0001e80000100a00 */
[----:B------:R1:W-:Y:S01]  /*23a50*/  STL.64 [R1+0x3270], R8 ;  /* 0x0032700801007387 */ /* 0x0003e20000100a00 */
[----:B0-----:R-:W-:Y:S02]  /*23a60*/  MOV R10, R17 ;  /* 0x00000011000a7202 */ /* 0x001fe40000000f00 */
[----:B------:R-:W-:Y:S01]  /*23a70*/  MOV R11, R16 ;  /* 0x00000010000b7202 */ /* 0x000fe20000000f00 */
[----:B-1----:R-:W-:Y:S01]  /*23a80*/  IMAD.MOV.U32 R8, RZ, RZ, R19 ;  /* 0x000000ffff087224 */ /* 0x002fe200078e0013 */
[----:B------:R-:W-:-:S03]  /*23a90*/  MOV R9, R18 ;  /* 0x0000001200097202 */ /* 0x000fc60000000f00 */
[----:B------:R-:W-:Y:S04]  /*23aa0*/  STL.64 [R1+0x3288], R10 ;  /* 0x0032880a01007387 */ /* 0x000fe80000100a00 */
[----:B------:R0:W-:Y:S02]  /*23ab0*/  STL.64 [R1+0x3280], R8 ;  /* 0x0032800801007387 */ /* 0x0001e40000100a00 */
[----:B0-----:R-:W-:Y:S02]  /*23ac0*/  IMAD.MOV.U32 R8, RZ, RZ, R28 ;  /* 0x000000ffff087224 */ /* 0x001fe400078e001c */
[----:B------:R-:W3:Y:S01]  /*23ad0*/  LDL.LU R28, [R1+0x3330] ;  /* 0x00333000011c7983 */ /* 0x000ee20000300800 */
[----:B------:R-:W-:Y:S02]  /*23ae0*/  MOV R10, R13 ;  /* 0x0000000d000a7202 */ /* 0x000fe40000000f00 */
[----:B------:R-:W-:-:S02]  /*23af0*/  MOV R11, R12 ;  /* 0x0000000c000b7202 */ /* 0x000fc40000000f00 */
[----:B------:R-:W-:-:S03]  /*23b00*/  MOV R9, R14 ;  /* 0x0000000e00097202 */ /* 0x000fc60000000f00 */
[----:B------:R-:W-:Y:S04]  /*23b10*/  STL.64 [R1+0x3298], R10 ;  /* 0x0032980a01007387 */ /* 0x000fe80000100a00 */
[----:B------:R-:W-:Y:S04]  /*23b20*/  STL.64 [R1+0x3290], R8 ;  /* 0x0032900801007387 */ /* 0x000fe80000100a00 */
[----:B------:R-:W0:Y:S01]  /*23b30*/  LDSM.16.MT88.4 R8, [R3+0x7080] ;  /* 0x007080000308783b */ /* 0x000e220000004200 */
[----:B------:R-:W-:Y:S01]  /*23b40*/  IMAD.MOV.U32 R19, RZ, RZ, R15 ;  /* 0x000000ffff137224 */ /* 0x000fe200078e000f */
[----:B0-----:R-:W-:Y:S01]  /*23b50*/  MOV R17, R8 ;  /* 0x0000000800117202 */ /* 0x001fe20000000f00 */
[----:B------:R-:W-:Y:S01]  /*23b60*/  IMAD.MOV.U32 R14, RZ, RZ, R11 ;  /* 0x000000ffff0e7224 */ /* 0x000fe200078e000b */
[----:B------:R-:W-:-:S02]  /*23b70*/  MOV R16, R9 ;  /* 0x0000000900107202 */ /* 0x000fc40000000f00 */
[----:B------:R-:W-:Y:S02]  /*23b80*/  MOV R15, R10 ;  /* 0x0000000a000f7202 */ /* 0x000fe40000000f00 */
[----:B--2---:R-:W0:Y:S02]  /*23b90*/  LDSM.16.MT88.4 R8, [R23+0x7000] ;  /* 0x007000001708783b */ /* 0x004e240000004200 */
[----:B0-----:R-:W-:Y:S01]  /*23ba0*/  MOV R22, R8 ;  /* 0x0000000800167202 */ /* 0x001fe20000000f00 */
[----:B------:R-:W-:Y:S01]  /*23bb0*/  IMAD.MOV.U32 R18, RZ, RZ, R11 ;  /* 0x000000ffff127224 */ /* 0x000fe200078e000b */
[----:B------:R-:W-:Y:S02]  /*23bc0*/  MOV R21, R9 ;  /* 0x0000000900157202 */ /* 0x000fe40000000f00 */
[----:B------:R-:W-:Y:S02]  /*23bd0*/  MOV R20, R10 ;  /* 0x0000000a00147202 */ /* 0x000fe40000000f00 */
[----:B------:R-:W0:Y:S01]  /*23be0*/  LDSM.16.MT88.4 R8, [R23+0x7080] ;  /* 0x007080001708783b */ /* 0x000e220000004200 */
[----:B------:R-:W-:-:S02]  /*23bf0*/  MOV R13, R24 ;  /* 0x00000018000d7202 */ /* 0x000fc40000000f00 */
[----:B------:R-:W-:Y:S01]  /*23c00*/  MOV R12, R25 ;  /* 0x00000019000c7202 */ /* 0x000fe20000000f00 */
[----:B0-----:R0:W-:Y:S04]  /*23c10*/  STL.64 [R1+0x32b8], R10 ;  /* 0x0032b80a01007387 */ /* 0x0011e80000100a00 */
[----:B------:R1:W-:Y:S01]  /*23c20*/  STL.64 [R1+0x32b0], R8 ;  /* 0x0032b00801007387 */ /* 0x0003e20000100a00 */
[----:B0-----:R-:W-:Y:S01]  /*23c30*/  MOV R10, R20 ;  /* 0x00000014000a7202 */ /* 0x001fe20000000f00 */
[----:B------:R-:W-:Y:S01]  /*23c40*/  IMAD.MOV.U32 R11, RZ, RZ, R18 ;  /* 0x000000ffff0b7224 */ /* 0x000fe200078e0012 */
[----:B-1----:R-:W-:Y:S02]  /*23c50*/  MOV R8, R22 ;  /* 0x0000001600087202 */ /* 0x002fe40000000f00 */
[----:B------:R-:W-:-:S02]  /*23c60*/  MOV R9, R21 ;  /* 0x0000001500097202 */ /* 0x000fc40000000f00 */
[----:B------:R0:W-:Y:S04]  /*23c70*/  STL.64 [R1+0x32d8], R10 ;  /* 0x0032d80a01007387 */ /* 0x0001e80000100a00 */
[----:B------:R1:W-:Y:S01]  /*23c80*/  STL.64 [R1+0x32d0], R8 ;  /* 0x0032d00801007387 */ /* 0x0003e20000100a00 */
[----:B0-----:R-:W-:Y:S01]  /*23c90*/  MOV R10, R15 ;  /* 0x0000000f000a7202 */ /* 0x001fe20000000f00 */
[----:B------:R-:W-:Y:S01]  /*23ca0*/  IMAD.MOV.U32 R11, RZ, RZ, R14 ;  /* 0x000000ffff0b7224 */ /* 0x000fe200078e000e */
[----:B-1----:R-:W-:Y:S02]  /*23cb0*/  MOV R8, R17 ;  /* 0x0000001100087202 */ /* 0x002fe40000000f00 */
[----:B------:R-:W-:Y:S02]  /*23cc0*/  MOV R9, R16 ;  /* 0x0000001000097202 */ /* 0x000fe40000000f00 */
[----:B------:R-:W-:Y:S04]  /*23cd0*/  STL.64 [R1+0x32f8], R10 ;  /* 0x0032f80a01007387 */ /* 0x000fe80000100a00 */
[----:B------:R0:W-:Y:S02]  /*23ce0*/  STL.64 [R1+0x32f0], R8 ;  /* 0x0032f00801007387 */ /* 0x0001e40000100a00 */
[----:B0-----:R-:W-:-:S02]  /*23cf0*/  MOV R8, R13 ;  /* 0x0000000d00087202 */ /* 0x001fc40000000f00 */
[----:B------:R-:W-:Y:S02]  /*23d00*/  MOV R9, R12 ;  /* 0x0000000c00097202 */ /* 0x000fe40000000f00 */
[----:B---3--:R-:W0:Y:S04]  /*23d10*/  LDSM.16.MT88.4 R12, [R28+0x7000] ;  /* 0x007000001c0c783b */ /* 0x008e280000004200 */
[----:B0-----:R0:W-:Y:S04]  /*23d20*/  STL.64 [R1+0x32a8], R14 ;  /* 0x0032a80e01007387 */ /* 0x0011e80000100a00 */
[----:B------:R1:W-:Y:S01]  /*23d30*/  STL.64 [R1+0x32a0], R12 ;  /* 0x0032a00c01007387 */ /* 0x0003e20000100a00 */
[----:B0-----:R-:W-:Y:S01]  /*23d40*/  MOV R14, R29 ;  /* 0x0000001d000e7202 */ /* 0x001fe20000000f00 */
[----:B------:R-:W-:Y:S01]  /*23d50*/  IMAD.MOV.U32 R15, RZ, RZ, R19 ;  /* 0x000000ffff0f7224 */ /* 0x000fe200078e0013 */
[----:B------:R-:W-:Y:S01]  /*23d60*/  MOV R5, R26 ;  /* 0x0000001a00057202 */ /* 0x000fe20000000f00 */
[----:B------:R-:W-:Y:S01]  /*23d70*/  IMAD.MOV.U32 R4, RZ, RZ, R27 ;  /* 0x000000ffff047224 */ /* 0x000fe200078e001b */
[----:B-1----:R-:W-:Y:S01]  /*23d80*/  MOV R12, R7 ;  /* 0x00000007000c7202 */ /* 0x002fe20000000f00 */
[----:B------:R-:W0:Y:S01]  /*23d90*/  LDSM.16.MT88.4 R16, [R28+0x7080] ;  /* 0x007080001c10783b */ /* 0x000e220000004200 */
[----:B------:R-:W-:-:S03]  /*23da0*/  MOV R13, R6 ;  /* 0x00000006000d7202 */ /* 0x000fc60000000f00 */
[----:B------:R-:W2:Y:S04]  /*23db0*/  LDL.LU R7, [R1+0x332c] ;  /* 0x00332c0001077983 */ /* 0x000ea80000300800 */
[----:B------:R-:W3:Y:S04]  /*23dc0*/  LDL.LU R6, [R1+0x3328] ;  /* 0x0033280001067983 */ /* 0x000ee80000300800 */
[----:B------:R-:W4:Y:S04]  /*23dd0*/  LDL.LU R29, [R1+0x3324] ;  /* 0x00332400011d7983 */ /* 0x000f280000300800 */
[----:B------:R-:W-:Y:S04]  /*23de0*/  STL.64 [R1+0x32c8], R14 ;  /* 0x0032c80e01007387 */ /* 0x000fe80000100a00 */
[----:B------:R1:W-:Y:S04]  /*23df0*/  STL.64 [R1+0x32c0], R12 ;  /* 0x0032c00c01007387 */ /* 0x0003e80000100a00 */
[----:B-1----:R-:W5:Y:S04]  /*23e00*/  LDL.LU R12, [R1+0x80] ;  /* 0x00008000010c7983 */ /* 0x002f680000300800 */
[----:B------:R-:W5:Y:S01]  /*23e10*/  LDL.LU R13, [R1+0x84] ;  /* 0x00008400010d7983 */ /* 0x000f620000300800 */
[----:B------:R-:W-:-:S02]  /*23e20*/  MOV R14, R0 ;  /* 0x00000000000e7202 */ /* 0x000fc40000000f00 */
[----:B------:R-:W-:Y:S01]  /*23e30*/  MOV R15, R2 ;  /* 0x00000002000f7202 */ /* 0x000fe20000000f00 */
[----:B------:R-:W2:Y:S04]  /*23e40*/  LDL.LU R0, [R1+0x3320] ;  /* 0x0033200001007983 */ /* 0x000ea80000300800 */
[----:B------:R-:W2:Y:S04]  /*23e50*/  LDL.LU R2, [R1+0x331c] ;  /* 0x00331c0001027983 */ /* 0x000ea80000300800 */
[----:B------:R-:W-:Y:S04]  /*23e60*/  STL.64 [R1+0x32e8], R14 ;  /* 0x0032e80e01007387 */ /* 0x000fe80000100a00 */
[----:B-----5:R1:W-:Y:S04]  /*23e70*/  STL.64 [R1+0x32e0], R12 ;  /* 0x0032e00c01007387 */ /* 0x0203e80000100a00 */
[----:B-1----:R-:W5:Y:S01]  /*23e80*/  LDL.LU R12, [R1+0x90] ;  /* 0x00009000010c7983 */ /* 0x002f620000300800 */
[----:B---3--:R-:W-:Y:S01]  /*23e90*/  IMAD.MOV.U32 R14, RZ, RZ, R6 ;  /* 0x000000ffff0e7224 */ /* 0x008fe200078e0006 */
[----:B--2---:R-:W-:-:S02]  /*23ea0*/  MOV R15, R7 ;  /* 0x00000007000f7202 */ /* 0x004fc40000000f00 */
[----:B----4-:R-:W-:Y:S02]  /*23eb0*/  MOV R13, R29 ;  /* 0x0000001d000d7202 */ /* 0x010fe40000000f00 */
[----:B------:R-:W2:Y:S04]  /*23ec0*/  LDL.LU R29, [R1+0x3318] ;  /* 0x00331800011d7983 */ /* 0x000ea80000300800 */
[----:B------:R-:W3:Y:S04]  /*23ed0*/  LDL.LU R6, [R1+0x3314] ;  /* 0x0033140001067983 */ /* 0x000ee80000300800 */
[----:B------:R-:W3:Y:S04]  /*23ee0*/  LDL.LU R7, [R1+0x3310] ;  /* 0x0033100001077983 */ /* 0x000ee80000300800 */
[----:B------:R-:W-:Y:S04]  /*23ef0*/  STL.64 [R1+0x3308], R14 ;  /* 0x0033080e01007387 */ /* 0x000fe80000100a00 */
[----:B-----5:R1:W-:Y:S01]  /*23f00*/  STL.64 [R1+0x3300], R12 ;  /* 0x0033000c01007387 */ /* 0x0203e20000100a00 */
[----:B------:R-:W-:Y:S01]  /*23f10*/  MOV R10, R5 ;  /* 0x00000005000a7202 */ /* 0x000fe20000000f00 */
[----:B------:R-:W-:-:S02]  /*23f20*/  IMAD.MOV.U32 R11, RZ, RZ, R4 ;  /* 0x000000ffff0b7224 */ /* 0x000fc400078e0004 */
[----:B--2---:R-:W2:Y:S04]  /*23f30*/  LDSM.16.MT88.4 R20, [R29+0x7000] ;  /* 0x007000001d14783b */ /* 0x004ea80000004200 */
[----:B------:R-:W4:Y:S04]  /*23f40*/  LDSM.16.MT88.4 R24, [R29+0x7080] ;  /* 0x007080001d18783b */ /* 0x000f280000004200 */
[----:B-1----:R-:W3:Y:S04]  /*23f50*/  LDL.LU R12, [R1+0xa0] ;  /* 0x0000a000010c7983 */ /* 0x002ee80000300800 */
[----:B------:R-:W3:Y:S01]  /*23f60*/  LDL.LU R13, [R1+0xa4] ;  /* 0x0000a400010d7983 */ /* 0x000ee20000300800 */
[----:B------:R-:W-:-:S02]  /*23f70*/  MOV R14, R2 ;  /* 0x00000002000e7202 */ /* 0x000fc40000000f00 */
[----:B------:R-:W-:Y:S01]  /*23f80*/  MOV R15, R0 ;  /* 0x00000000000f7202 */ /* 0x000fe20000000f00 */
[----:B------:R-:W-:Y:S06]  /*23f90*/  STL [R1+0x3268], R29 ;  /* 0x0032681d01007387 */ /* 0x000fec0000100800 */
[-C--:B---3--:R-:W-:Y:S01]  /*23fa0*/  HMMA.16816.F32.BF16 R8, R8, R6.reuse, R12 ;  /* 0x000000060808723c */ /* 0x088fe2000004180c */
[----:B------:R-:W3:Y:S04]  /*23fb0*/  LDL.LU.64 R14, [R1+0x3308] ;  /* 0x00330800010e7983 */ /* 0x000ee80000300a00 */
[----:B------:R-:W3:Y:S11]  /*23fc0*/  LDL.LU.64 R12, [R1+0x3300] ;  /* 0x00330000010c7983 */ /* 0x000ef60000300a00 */
[----:B------:R-:W-:Y:S07]  /*23fd0*/  @!UPT UIADD3 URZ, URZ, URZ, URZ ;  /* 0x0000003f3f3ff290 */ /* 0x000fee000fffe03f */
[----:B------:R-:W-:Y:S04]  /*23fe0*/  STL.64 [R1+0xa0], R8 ;  /* 0x0000a00801007387 */ /* 0x000fe80000100a00 */
[----:B------:R1:W-:Y:S04]  /*23ff0*/  STL.64 [R1+0xa8], R10 ;  /* 0x0000a80a01007387 */ /* 0x0003e80000100a00 */
[----:B-1----:R-:W3:Y:S04]  /*24000*/  LDL.LU.64 R10, [R1+0x32f8] ;  /* 0x0032f800010a7983 */ /* 0x002ee80000300a00 */
[----:B------:R-:W3:Y:S02]  /*24010*/  LDL.LU.64 R8, [R1+0x32f0] ;  /* 0x0032f00001087983 */ /* 0x000ee40000300a00 */
[-C--:B---3--:R-:W-:Y:S02]  /*24020*/  HMMA.16816.F32.BF16 R8, R8, R6.reuse, R12 ;  /* 0x000000060808723c */ /* 0x088fe4000004180c */
[----:B------:R-:W3:Y:S04]  /*24030*/  LDL.LU.64 R14, [R1+0x32e8] ;  /* 0x0032e800010e7983 */ /* 0x000ee80000300a00 */
[----:B------:R-:W3:Y:S11]  /*24040*/  LDL.LU.64 R12, [R1+0x32e0] ;  /* 0x0032e000010c7983 */ /* 0x000ef60000300a00 */
[----:B------:R-:W-:Y:S06]  /*24050*/  @!UPT UIADD3 URZ, URZ, URZ, URZ ;  /* 0x0000003f3f3ff290 */ /* 0x000fec000fffe03f */
        /* <DEDUP_REMOVED lines=20> */
[----:B---3--:R-:W-:Y:S02]  /*241a0*/  HMMA.16816.F32.BF16 R12, R12, R6, R8 ;  /* 0x000000060c0c723c */ /* 0x008fe40000041808 */
[----:B------:R-:W0:Y:S04]  /*241b0*/  LDL.LU.64 R10, [R1+0x3288] ;  /* 0x00328800010a7983 */ /* 0x000e280000300a00 */
[----:B------:R-:W0:Y:S11]  /*241c0*/  LDL.LU.64 R8, [R1+0x3280] ;  /* 0x0032800001087983 */ /* 0x000e360000300a00 */
[----:B------:R-:W-:Y:S06]  /*241d0*/  @!UPT UIADD3 URZ, URZ, URZ, URZ ;  /* 0x0000003f3f3ff290 */ /* 0x000fec000fffe03f */
[----:B------:R-:W-:Y:S01]  /*241e0*/  STL.64 [R1+0x60], R12 ;  /* 0x0000600c01007387 */ /* 0x000fe20000100a00 */
[----:B------:R-:W-:-:S03]  /*241f0*/  IMAD.MOV.U32 R29, RZ, RZ, R15 ;  /* 0x000000ffff1d7224 */ /* 0x000fc600078e000f */
[----:B------:R1:W-:Y:S04]  /*24200*/  STL [R1+0x68], R14 ;  /* 0x0000680e01007387 */ /* 0x0003e80000100800 */
[----:B------:R-:W3:Y:S04]  /*24210*/  LDL R15, [R1+0xa38] ;  /* 0x000a3800010f7983 */ /* 0x000ee80000100800 */
[----:B-1----:R-:W5:Y:S01]  /*24220*/  LDL R14, [R1+0x8f4] ;  /* 0x0008f400010e7983 */ /* 0x002f620000100800 */
[-C--:B0-----:R-:W-:Y:S03]  /*24230*/  HMMA.16816.F32.BF16 R16, R16, R6.reuse, R8 ;  /* 0x000000061010723c */ /* 0x081fe60000041808 */
[----:B------:R-:W4:Y:S04]  /*24240*/  LDL.LU.64 R10, [R1+0x3278] ;  /* 0x00327800010a7983 */ /* 0x000f280000300a00 */
[----:B------:R-:W4:Y:S11]  /*24250*/  LDL.LU.64 R8, [R1+0x3270] ;  /* 0x0032700001087983 */ /* 0x000f360000300a00 */
        /* <DEDUP_REMOVED lines=8> */
[----:B------:R-:W2:Y:S02]  /*242e0*/  LDL.LU R19, [R1+0x4c] ;  /* 0x00004c0001137983 */ /* 0x000ea40000300800 */
[-C--:B--2---:R-:W-:Y:S02]  /*242f0*/  HMMA.16816.F32.BF16 R16, R20, R6.reuse, R16 ;  /* 0x000000061410723c */ /* 0x084fe40000041810 */
[----:B------:R-:W0:Y:S06]  /*24300*/  LDSM.16.MT88.4 R20, [R3+0x8000] ;  /* 0x008000000314783b */ /* 0x000e2c0000004200 */
[----:B----4-:R-:W-:Y:S01]  /*24310*/  HMMA.16816.F32.BF16 R4, R24, R6, R8 ;  /* 0x000000061804723c */ /* 0x010fe20000041808 */
[----:B-----5:R-:W1:Y:S04]  /*24320*/  LDSM.16.M88.4 R8, [R14+0x20100] ;  /* 0x020100000e08783b */ /* 0x020e680000000200 */
[----:B---3--:R-:W-:Y:S11]  /*24330*/  LDSM.16.MT88.4 R24, [R15+0x8000] ;  /* 0x008000000f18783b */ /* 0x008ff60000004200 */
[----:B------:R-:W-:Y:S07]  /*24340*/  @!UPT UIADD3 URZ, URZ, URZ, URZ ;  /* 0x0000003f3f3ff290 */ /* 0x000fee000fffe03f */
[----:B------:R-:W-:Y:S04]  /*24350*/  STL [R1+0x31c4], R7 ;  /* 0x0031c40701007387 */ /* 0x000fe80000100800 */
[----:B------:R0:W-:Y:S04]  /*24360*/  STL.64 [R1+0x40], R16 ;  /* 0x0000401001007387 */ /* 0x0001e80000100a00 */
[----:B------:R2:W-:Y:S04]  /*24370*/  STL.64 [R1+0x48], R18 ;  /* 0x0000481201007387 */ /* 0x0005e80000100a00 */
[----:B------:R-:W-:Y:S04]  /*24380*/  STL [R1+0x3220], R6 ;  /* 0x0032200601007387 */ /* 0x000fe80000100800 */
[----:B------:R-:W-:Y:S01]  /*24390*/  STL.64 [R1+0x3218], R4 ;  /* 0x0032180401007387 */ /* 0x000fe20000100a00 */
[----:B0-----:R-:W-:Y:S01]  /*243a0*/  MOV R16, R23 ;  /* 0x0000001700107202 */ /* 0x001fe20000000f00 */
[----:B------:R-:W-:-:S02]  /*243b0*/  IMAD.MOV.U32 R23, RZ, RZ, R12 ;  /* 0x000000ffff177224 */ /* 0x000fc400078e000c */
[----:B------:R-:W0:Y:S04]  /*243c0*/  LDSM.16.MT88.4 R4, [R3+0x8080] ;  /* 0x008080000304783b */ /* 0x000e280000004200 */
[----:B------:R-:W3:Y:S01]  /*243d0*/  LDSM.16.MT88.4 R12, [R15+0x8080] ;  /* 0x008080000f0c783b */ /* 0x000ee20000004200 */
[----:B--2---:R-:W-:-:S03]  /*243e0*/  IMAD.MOV.U32 R19, RZ, RZ, R20 ;  /* 0x000000ffff137224 */ /* 0x004fc600078e0014 */
[----:B-1----:R1:W-:Y:S01]  /*243f0*/  STL [R1+0x3184], R10 ;  /* 0x0031840a01007387 */ /* 0x0023e20000100800 */
[----:B------:R-:W-:-:S03]  /*24400*/  MOV R17, R22 ;  /* 0x0000001600117202 */ /* 0x000fc60000000f00 */
[----:B------:R2:W-:Y:S01]  /*24410*/  STL [R1+0x3180], R11 ;  /* 0x0031800b01007387 */ /* 0x0005e20000100800 */
[----:B0-----:R-:W-:Y:S01]  /*24420*/  MOV R20, R5 ;  /* 0x0000000500147202 */ /* 0x001fe20000000f00 */
[----:B-1----:R-:W-:Y:S01]  /*24430*/  IMAD.MOV.U32 R10, RZ, RZ, R7 ;  /* 0x000000ffff0a7224 */ /* 0x002fe200078e0007 */
[----:B--2---:R-:W-:Y:S02]  /*24440*/  MOV R11, R6 ;  /* 0x00000006000b7202 */ /* 0x004fe40000000f00 */
[----:B------:R-:W-:Y:S01]  /*24450*/  MOV R6, R24 ;  /* 0x0000001800067202 */ /* 0x000fe20000000f00 */
[----:B---3--:R-:W-:Y:S01]  /*24460*/  IMAD.MOV.U32 R7, RZ, RZ, R15 ;  /* 0x000000ffff077224 */ /* 0x008fe200078e000f */
[----:B------:R-:W-:Y:S02]  /*24470*/  MOV R5, R25 ;  /* 0x0000001900057202 */ /* 0x000fe40000000f00 */
[----:B------:R-:W-:Y:S02]  /*24480*/  MOV R25, R12 ;  /* 0x0000000c00197202 */ /* 0x000fe40000000f00 */
[----:B------:R-:W-:-:S02]  /*24490*/  MOV R24, R13 ;  /* 0x0000000d00187202 */ /* 0x000fc40000000f00 */
[----:B------:R-:W-:Y:S02]  /*244a0*/  MOV R22, R14 ;  /* 0x0000000e00167202 */ /* 0x000fe40000000f00 */
[----:B------:R-:W0:Y:S01]  /*244b0*/  LDSM.16.MT88.4 R12, [R28+0x8000] ;  /* 0x008000001c0c783b */ /* 0x000e220000004200 */
[----:B------:R-:W-:-:S03]  /*244c0*/  MOV R18, R21 ;  /* 0x0000001500127202 */ /* 0x000fc60000000f00 */
[----:B------:R1:W-:Y:S01]  /*244d0*/  STL [R1+0x31c0], R3 ;  /* 0x0031c00301007387 */ /* 0x0003e20000100800 */
[----:B------:R-:W-:Y:S02]  /*244e0*/  MOV R21, R4 ;  /* 0x0000000400157202 */ /* 0x000fe40000000f00 */
[----:B------:R-:W-:Y:S01]  /*244f0*/  MOV R4, R26 ;  /* 0x0000001a00047202 */ /* 0x000fe20000000f00 */
[----:B-1----:R-:W-:Y:S01]  /*24500*/  IMAD.MOV.U32 R3, RZ, RZ, R27 ;  /* 0x000000ffff037224 */ /* 0x002fe200078e001b */
        /* <DEDUP_REMOVED lines=492> */
[----:B------:R-:W-:Y:S04]  /*263d0*/  STL [R1+0x2fa0], R10 ;  /* 0x002fa00a01007387 */ /* 0x000fe80000100800 */
[----:B------:R0:W-:Y:S02]  /*263e0*/  STL.64 [R1+0x2f98], R8 ;  /* 0x002f980801007387 */ /* 0x0001e40000100a00 */
[----:B0-----:R-:W-:Y:S01]  /*263f0*/  MOV R9, R20 ;  /* 0x0000001400097202 */ /* 0x001fe20000000f00 */
[----:B------:R-:W-:Y:S01]  /*26400*/  IMAD.MOV.U32 R8, RZ, RZ, R21 ;  /* 0x000000ffff087224 */ /* 0x000fe200078e0015 */
[----:B------:R-:W-:-:S02]  /*26410*/  MOV R5, R22 ;  /* 0x0000001600057202 */ /* 0x000fc40000000f00 */
        /* <DEDUP_REMOVED lines=34> */
[----:B------:R-:W-:Y:S04]  /*26640*/  STL.64 [R1+0x2fd0], R14 ;  /* 0x002fd00e01007387 */ /* 0x000fe80000100a00 */
[----:B------:R0:W-:Y:S02]  /*26650*/  STL.64 [R1+0x2fc8], R12 ;  /* 0x002fc80c01007387 */ /* 0x0001e40000100a00 */
[----:B0-----:R-:W-:Y:S01]  /*26660*/  IMAD.MOV.U32 R13, RZ, RZ, R8 ;  /* 0x000000ffff0d7224 */ /* 0x001fe200078e0008 */
[----:B------:R-:W-:Y:S01]  /*26670*/  MOV R12, R9 ;  /* 0x00000009000c7202 */ /* 0x000fe20000000f00 */
[----:B------:R-:W2:Y:S04]  /*26680*/  LDL.LU R8, [R1+0x80] ;  /* 0x0000800001087983 */ /* 0x000ea80000300800 */
[----:B------:R-:W2:Y:S04]  /*26690*/  LDL.LU R9, [R1+0x84] ;  /* 0x0000840001097983 */ /* 0x000ea80000300800 */
[----:B------:R-:W3:Y:S04]  /*266a0*/  LDL.LU R10, [R1+0x88] ;  /* 0x00008800010a7983 */ /* 0x000ee80000300800 */
[----:B------:R-:W3:Y:S01]  /*266b0*/  LDL.LU R11, [R1+0x8c] ;  /* 0x00008c00010b7983 */ /* 0x000ee20000300800 */
[----:B------:R-:W-:Y:S01]  /*266c0*/  MOV R14, R5 ;  /* 0x00000005000e7202 */ /* 0x000fe20000000f00 */
        /* <DEDUP_REMOVED lines=2127> */
[----:B------:R-:W2:Y:S01]  /*2ebc0*/  LDL.LU.64 R22, [R1+0x2590] ;  /* 0x0025900001167983 */ /* 0x000ea20000300a00 */
[----:B------:R-:W2:Y:S11]  /*2ebd0*/  LDL.LU.64 R20, [R1+0x2588] ;  /* 0x0025880001147983 */ /* 0x000eb60000300a00 */
[----:B------:R-:W-:Y:S08]  /*2ebe0*/  @!UPT UIADD3 URZ, URZ, URZ, URZ ;  /* 0x0000003f3f3ff290 */ /* 0x000ff0000fffe03f */
[----:B------:R1:W-:Y:S01]  /*2ebf0*/  STL.64 [R1+0x50], R16 ;  /* 0x0000501001007387 */ /* 0x0003e20000100a00 */
[----:B------:R3:W-:Y:S01]  /*2ec00*/  STL.64 [R1+0x58], R18 ;  /* 0x0000581201007387 */ /* 0x0007e20000100a00 */
[----:B-1----:R-:W-:Y:S01]  /*2ec10*/  MOV R16, R3 ;  /* 0x0000000300107202 */ /* 0x002fe20000000f00 */
[----:B---3--:R-:W-:Y:S02]  /*2ec20*/  IMAD.MOV.U32 R19, RZ, RZ, R11 ;  /* 0x000000ffff137224 */ /* 0x008fe400078e000b */
[----:B------:R-:W0:Y:S01]  /*2ec30*/  LDL.LU R11, [R1+0x2584] ;  /* 0x00258400010b7983 */ /* 0x000e220000300800 */
        /* <DEDUP_REMOVED lines=14> */
[----:B------:R1:W-:Y:S01]  /*2ed20*/  STL.64 [R1+0x24a0], R6 ;  /* 0x0024a00601007387 */ /* 0x0003e20000100a00 */
[----:B------:R3:W-:Y:S02]  /*2ed30*/  STL.64 [R1+0x2498], R4 ;  /* 0x0024980401007387 */ /* 0x0007e40000100a00 */
[----:B-1----:R-:W-:Y:S01]  /*2ed40*/  IMAD.MOV.U32 R6, RZ, RZ, R15 ;  /* 0x000000ffff067224 */ /* 0x002fe200078e000f */
[----:B------:R-:W-:Y:S02]  /*2ed50*/  MOV R7, R14 ;  /* 0x0000000e00077202 */ /* 0x000fe40000000f00 */
[----:B---3--:R-:W-:Y:S02]  /*2ed60*/  MOV R4, R13 ;  /* 0x0000000d00047202 */ /* 0x008fe40000000f00 */
[----:B------:R-:W-:Y:S01]  /*2ed70*/  MOV R5, R12 ;  /* 0x0000000c00057202 */ /* 0x000fe20000000f00 */
[----:B0-----:R-:W-:Y:S01]  /*2ed80*/  IMAD.MOV.U32 R15, RZ, RZ, R8 ;  /* 0x000000ffff0f7224 */ /* 0x001fe200078e0008 */
[----:B------:R-:W-:-:S02]  /*2ed90*/  MOV R14, R9 ;  /* 0x00000009000e7202 */ /* 0x000fc40000000f00 */
[----:B------:R-:W-:Y:S02]  /*2eda0*/  MOV R13, R10 ;  /* 0x0000000a000d7202 */ /* 0x000fe40000000f00 */
[----:B------:R-:W-:Y:S01]  /*2edb0*/  MOV R12, R11 ;  /* 0x0000000b000c7202 */ /* 0x000fe20000000f00 */
[----:B------:R-:W-:Y:S01]  /*2edc0*/  STL.64 [R1+0x2578], R6 ;  /* 0x0025780601007387 */ /* 0x000fe20000100a00 */
[----:B------:R-:W-:Y:S02]  /*2edd0*/  STL.64 [R1+0x2570], R4 ;  /* 0x0025700401007387 */ /* 0x000fe40000100a00 */
[----:B------:R-:W0:Y:S04]  /*2ede0*/  LDSM.16.MT88.4 R4, [R3+0x18080] ;  /* 0x018080000304783b */ /* 0x000e280000004200 */
[----:B0-----:R-:W-:Y:S01]  /*2edf0*/  IMAD.MOV.U32 R21, RZ, RZ, R4 ;  /* 0x000000ffff157224 */ /* 0x001fe200078e0004 */
[----:B------:R-:W-:Y:S01]  /*2ee00*/  MOV R20, R5 ;  /* 0x0000000500147202 */ /* 0x000fe20000000f00 */
[----:B--2---:R-:W0:Y:S04]  /*2ee10*/  LDSM.16.M88.4 R8, [R23+0x20300] ;  /* 0x020300001708783b */ /* 0x004e280000000200 */
[----:B0-----:R0:W-:Y:S01]  /*2ee20*/  STL [R1+0x2474], R10 ;  /* 0x0024740a01007387 */ /* 0x0011e20000100800 */
[----:B------:R1:W-:Y:S01]  /*2ee30*/  STL [R1+0x2470], R11 ;  /* 0x0024700b01007387 */ /* 0x0003e20000100800 */
[----:B0-----:R-:W-:-:S02]  /*2ee40*/  MOV R10, R7 ;  /* 0x00000007000a7202 */ /* 0x001fc40000000f00 */
[----:B-1----:R-:W-:Y:S02]  /*2ee50*/  MOV R11, R6 ;  /* 0x00000006000b7202 */ /* 0x002fe40000000f00 */
[----:B----4-:R-:W0:Y:S04]  /*2ee60*/  LDSM.16.MT88.4 R4, [R28+0x18000] ;  /* 0x018000001c04783b */ /* 0x010e280000004200 */
[----:B------:R1:W-:Y:S01]  /*2ee70*/  STL [R1+0x24b8], R3 ;  /* 0x0024b80301007387 */ /* 0x0003e20000100800 */
[----:B------:R-:W-:Y:S02]  /*2ee80*/  IMAD.MOV.U32 R23, RZ, RZ, R16 ;  /* 0x000000ffff177224 */ /* 0x000fe400078e0010 */
[----:B0-----:R-:W-:Y:S01]  /*2ee90*/  IMAD.MOV.U32 R25, RZ, RZ, R4 ;  /* 0x000000ffff197224 */ /* 0x001fe200078e0004 */
[----:B------:R-:W-:-:S02]  /*2eea0*/  MOV R24, R5 ;  /* 0x0000000500187202 */ /* 0x000fc40000000f00 */
[----:B------:R-:W-:Y:S02]  /*2eeb0*/  MOV R22, R6 ;  /* 0x0000000600167202 */ /* 0x000fe40000000f00 */
[----:B-1----:R-:W-:Y:S02]  /*2eec0*/  MOV R3, R7 ;  /* 0x0000000700037202 */ /* 0x002fe40000000f00 */
[----:B------:R-:W0:Y:S01]  /*2eed0*/  LDSM.16.MT88.4 R4, [R28+0x18080] ;  /* 0x018080001c04783b */ /* 0x000e220000004200 */
[----:B------:R-:W-:Y:S01]  /*2eee0*/  MOV R16, R17 ;  /* 0x0000001100107202 */ /* 0x000fe20000000f00 */
[----:B------:R-:W-:Y:S01]  /*2eef0*/  MOV R17, R18 ;  /* 0x0000001200117202 */ /* 0x000fe20000000f00 */
[----:B------:R-:W-:Y:S02]  /*2ef00*/  MOV R18, R29 ;  /* 0x0000001d00127202 */ /* 0x000fe40000000f00 */
[----:B0-----:R-:W-:Y:S02]  /*2ef10*/  MOV R27, R6 ;  /* 0x00000006001b7202 */ /* 0x001fe40000000f00 */
[----:B------:R-:W-:Y:S01]  /*2ef20*/  MOV R26, R7 ;  /* 0x00000007001a7202 */ /* 0x000fe20000000f00 */
[----:B------:R-:W-:Y:S01]  /*2ef30*/  IMAD.MOV.U32 R29, RZ, RZ, R4 ;  /* 0x000000ffff1d7224 */ /* 0x000fe200078e0004 */
[----:B------:R-:W-:Y:S01]  /*2ef40*/  MOV R28, R5 ;  /* 0x00000005001c7202 */ /* 0x000fe20000000f00 */
[----:B------:R-:W2:Y:S01]  /*2ef50*/  LDL.LU.64 R6, [R1+0x2578] ;  /* 0x0025780001067983 */ /* 0x000ea20000300a00 */
[----:B------:R-:W3:Y:S03]  /*2ef60*/  LDL.LU.64 R4, [R1+0x2570] ;  /* 0x0025700001047983 */ /* 0x000ee60000300a00 */
[----:B--2---:R-:W-:Y:S01]  /*2ef70*/  STL.64 [R1+0x24b0], R6 ;  /* 0x0024b00601007387 */ /* 0x004fe20000100a00 */
[----:B---3--:R0:W-:Y:S03]  /*2ef80*/  STL.64 [R1+0x24a8], R4 ;  /* 0x0024a80401007387 */ /* 0x0081e60000100a00 */
[----:B0-----:R-:W2:Y:S01]  /*2ef90*/  LDL.LU R4, [R1+0x50] ;  /* 0x0000500001047983 */ /* 0x001ea20000300800 */
[----:B------:R-:W2:Y:S02]  /*2efa0*/  LDL.LU R5, [R1+0x54] ;  /* 0x0000540001057983 */ /* 0x000ea40000300800 */
[----:B------:R-:W3:Y:S02]  /*2efb0*/  LDL.LU R6, [R1+0x58] ;  /* 0x0000580001067983 */ /* 0x000ee40000300800 */
[----:B------:R-:W3:Y:S02]  /*2efc0*/  LDL.LU R7, [R1+0x5c] ;  /* 0x00005c0001077983 */ /* 0x000ee40000300800 */
[----:B---3--:R-:W-:Y:S01]  /*2efd0*/  STL.64 [R1+0x24c8], R6 ;  /* 0x0024c80601007387 */ /* 0x008fe20000100a00 */
[----:B--2---:R0:W-:Y:S03]  /*2efe0*/  STL.64 [R1+0x24c0], R4 ;  /* 0x0024c00401007387 */ /* 0x0041e60000100a00 */
[----:B0-----:R-:W2:Y:S01]  /*2eff0*/  LDL.LU R4, [R1+0x60] ;  /* 0x0000600001047983 */ /* 0x001ea20000300800 */
[----:B------:R-:W2:Y:S02]  /*2f000*/  LDL.LU R5, [R1+0x64] ;  /* 0x0000640001057983 */ /* 0x000ea40000300800 */
[----:B------:R-:W-:Y:S01]  /*2f010*/  IMAD.MOV.U32 R6, RZ, RZ, R2 ;  /* 0x000000ffff067224 */ /* 0x000fe200078e0002 */
[----:B------:R-:W-:Y:S01]  /*2f020*/  MOV R7, R0 ;  /* 0x0000000000077202 */ /* 0x000fe20000000f00 */
[----:B------:R-:W3:Y:S01]  /*2f030*/  LDL.LU R2, [R1+0x2568] ;  /* 0x0025680001027983 */ /* 0x000ee20000300800 */
[----:B------:R-:W4:Y:S03]  /*2f040*/  LDL.LU R0, [R1+0x2564] ;  /* 0x0025640001007983 */ /* 0x000f260000300800 */
[----:B------:R-:W-:Y:S04]  /*2f050*/  STL.64 [R1+0x24d8], R6 ;  /* 0x0024d80601007387 */ /* 0x000fe80000100a00 */
[----:B--2---:R0:W-:Y:S02]  /*2f060*/  STL.64 [R1+0x24d0], R4 ;  /* 0x0024d00401007387 */ /* 0x0041e40000100a00 */
[----:B0-----:R-:W-:-:S02]  /*2f070*/  MOV R4, R29 ;  /* 0x0000001d00047202 */ /* 0x001fc40000000f00 */
[----:B------:R-:W-:Y:S01]  /*2f080*/  MOV R5, R28 ;  /* 0x0000001c00057202 */ /* 0x000fe20000000f00 */
[----:B------:R-:W2:Y:S01]  /*2f090*/  LDL.LU R29, [R1+0x2560] ;  /* 0x00256000011d7983 */ /* 0x000ea20000300800 */
[----:B------:R-:W5:Y:S02]  /*2f0a0*/  LDL.LU R28, [R1+0x255c] ;  /* 0x00255c00011c7983 */ /* 0x000f640000300800 */
[----:B------:R-:W-:Y:S01]  /*2f0b0*/  IMAD.MOV.U32 R6, RZ, RZ, R27 ;  /* 0x000000ffff067224 */ /* 0x000fe200078e001b */
[----:B------:R-:W-:-:S05]  /*2f0c0*/  MOV R7, R26 ;  /* 0x0000001a00077202 */ /* 0x000fca0000000f00 */
[----:B------:R0:W-:Y:S01]  /*2f0d0*/  STL.64 [R1+0x24f8], R6 ;  /* 0x0024f80601007387 */ /* 0x0001e20000100a00 */
[----:B------:R1:W-:Y:S02]  /*2f0e0*/  STL.64 [R1+0x24f0], R4 ;  /* 0x0024f00401007387 */ /* 0x0003e40000100a00 */
[----:B0-----:R-:W-:Y:S01]  /*2f0f0*/  IMAD.MOV.U32 R6, RZ, RZ, R22 ;  /* 0x000000ffff067224 */ /* 0x001fe200078e0016 */
[----:B------:R-:W-:Y:S02]  /*2f100*/  MOV R7, R3 ;  /* 0x0000000300077202 */ /* 0x000fe40000000f00 */
[----:B-1----:R-:W-:Y:S02]  /*2f110*/  MOV R4, R25 ;  /* 0x0000001900047202 */ /* 0x002fe40000000f00 */
[----:B------:R-:W-:Y:S01]  /*2f120*/  MOV R5, R24 ;  /* 0x0000001800057202 */ /* 0x000fe20000000f00 */
[----:B------:R0:W-:Y:S04]  /*2f130*/  STL.64 [R1+0x2518], R6 ;  /* 0x0025180601007387 */ /* 0x0001e80000100a00 */
[----:B------:R1:W-:Y:S02]  /*2f140*/  STL.64 [R1+0x2510], R4 ;  /* 0x0025100401007387 */ /* 0x0003e40000100a00 */
[----:B0-----:R-:W-:Y:S01]  /*2f150*/  IMAD.MOV.U32 R6, RZ, RZ, R11 ;  /* 0x000000ffff067224 */ /* 0x001fe200078e000b */
[----:B------:R-:W-:-:S02]  /*2f160*/  MOV R7, R10 ;  /* 0x0000000a00077202 */ /* 0x000fc40000000f00 */
[----:B-1----:R-:W-:Y:S02]  /*2f170*/  MOV R4, R21 ;  /* 0x0000001500047202 */ /* 0x002fe40000000f00 */
[----:B------:R-:W-:Y:S01]  /*2f180*/  MOV R5, R20 ;  /* 0x0000001400057202 */ /* 0x000fe20000000f00 */
[----:B------:R0:W-:Y:S04]  /*2f190*/  STL.64 [R1+0x2538], R6 ;  /* 0x0025380601007387 */ /* 0x0001e80000100a00 */
[----:B------:R1:W-:Y:S02]  /*2f1a0*/  STL.64 [R1+0x2530], R4 ;  /* 0x0025300401007387 */ /* 0x0003e40000100a00 */
[----:B0-----:R-:W-:Y:S01]  /*2f1b0*/  IMAD.MOV.U32 R6, RZ, RZ, R13 ;  /* 0x000000ffff067224 */ /* 0x001fe200078e000d */
[----:B-1----:R-:W-:-:S02]  /*2f1c0*/  MOV R4, R15 ;  /* 0x0000000f00047202 */ /* 0x002fc40000000f00 */
[----:B------:R-:W-:Y:S02]  /*2f1d0*/  MOV R5, R14 ;  /* 0x0000000e00057202 */ /* 0x000fe40000000f00 */
[----:B------:R-:W-:Y:S02]  /*2f1e0*/  MOV R7, R12 ;  /* 0x0000000c00077202 */ /* 0x000fe40000000f00 */
[----:B-----5:R-:W0:Y:S04]  /*2f1f0*/  LDSM.16.MT88.4 R12, [R28+0x18000] ;  /* 0x018000001c0c783b */ /* 0x020e280000004200 */
[----:B0-----:R0:W-:Y:S01]  /*2f200*/  STL.64 [R1+0x24e8], R14 ;  /* 0x0024e80e01007387 */ /* 0x0011e20000100a00 */
[----:B------:R1:W-:Y:S02]  /*2f210*/  STL.64 [R1+0x24e0], R12 ;  /* 0x0024e00c01007387 */ /* 0x0003e40000100a00 */
[----:B0-----:R-:W-:Y:S01]  /*2f220*/  IMAD.MOV.U32 R14, RZ, RZ, R17 ;  /* 0x000000ffff0e7224 */ /* 0x001fe200078e0011 */
[----:B------:R-:W-:-:S02]  /*2f230*/  MOV R15, R18 ;  /* 0x00000012000f7202 */ /* 0x000fc40000000f00 */
[----:B-1----:R-:W-:Y:S02]  /*2f240*/  MOV R12, R23 ;  /* 0x00000017000c7202 */ /* 0x002fe40000000f00 */
[----:B------:R-:W-:Y:S01]  /*2f250*/  MOV R13, R16 ;  /* 0x00000010000d7202 */ /* 0x000fe20000000f00 */
[----:B------:R-:W-:Y:S04]  /*2f260*/  STL.64 [R1+0x2508], R14 ;  /* 0x0025080e01007387 */ /* 0x000fe80000100a00 */
[----:B------:R0:W-:Y:S02]  /*2f270*/  STL.64 [R1+0x2500], R12 ;  /* 0x0025000c01007387 */ /* 0x0001e40000100a00 */
[----:B0-----:R-:W5:Y:S01]  /*2f280*/  LDL.LU R12, [R1+0x80] ;  /* 0x00008000010c7983 */ /* 0x001f620000300800 */
[----:B---3--:R-:W-:Y:S01]  /*2f290*/  MOV R14, R2 ;  /* 0x00000002000e7202 */ /* 0x008fe20000000f00 */
[----:B------:R-:W-:Y:S01]  /*2f2a0*/  IMAD.MOV.U32 R15, RZ, RZ, R19 ;  /* 0x000000ffff0f7224 */ /* 0x000fe200078e0013 */
[----:B----4-:R-:W-:Y:S01]  /*2f2b0*/  MOV R13, R0 ;  /* 0x00000000000d7202 */ /* 0x010fe20000000f00 */
[----:B------:R-:W0:Y:S04]  /*2f2c0*/  LDSM.16.MT88.4 R16, [R28+0x18080] ;  /* 0x018080001c10783b */ /* 0x000e280000004200 */
[----:B------:R-:W3:Y:S01]  /*2f2d0*/  LDL.LU R0, [R1+0x2558] ;  /* 0x0025580001007983 */ /* 0x000ee20000300800 */
[----:B------:R-:W4:Y:S02]  /*2f2e0*/  LDL.LU R2, [R1+0x2554] ;  /* 0x0025540001027983 */ /* 0x000f240000300800 */
[----:B------:R-:W-:Y:S01]  /*2f2f0*/  STL.64 [R1+0x2528], R14 ;  /* 0x0025280e01007387 */ /* 0x000fe20000100a00 */
[----:B-----5:R1:W-:Y:S04]  /*2f300*/  STL.64 [R1+0x2520], R12 ;  /* 0x0025200c01007387 */ /* 0x0203e80000100a00 */
[----:B-1----:R-:W5:Y:S01]  /*2f310*/  LDL.LU R12, [R1+0x90] ;  /* 0x00009000010c7983 */ /* 0x002f620000300800 */
[----:B------:R-:W5:Y:S02]  /*2f320*/  LDL.LU R13, [R1+0x94] ;  /* 0x00009400010d7983 */ /* 0x000f640000300800 */
[----:B------:R-:W3:Y:S01]  /*2f330*/  LDL.LU R14, [R1+0x98] ;  /* 0x00009800010e7983 */ /* 0x000ee20000300800 */
[----:B--2---:R-:W-:-:S02]  /*2f340*/  MOV R15, R29 ;  /* 0x0000001d000f7202 */ /* 0x004fc40000000f00 */
[----:B------:R-:W2:Y:S04]  /*2f350*/  LDL.LU R29, [R1+0x2550] ;  /* 0x00255000011d7983 */ /* 0x000ea80000300800 */
[----:B---3--:R-:W-:Y:S01]  /*2f360*/  STL.64 [R1+0x2548], R14 ;  /* 0x0025480e01007387 */ /* 0x008fe20000100a00 */
[----:B-----5:R1:W-:Y:S03]  /*2f370*/  STL.64 [R1+0x2540], R12 ;  /* 0x0025400c01007387 */ /* 0x0203e60000100a00 */
[----:B--2---:R-:W2:Y:S04]  /*2f380*/  LDSM.16.MT88.4 R20, [R29+0x18000] ;  /* 0x018000001d14783b */ /* 0x004ea80000004200 */
[----:B------:R-:W3:Y:S04]  /*2f390*/  LDSM.16.MT88.4 R24, [R29+0x18080] ;  /* 0x018080001d18783b */ /* 0x000ee80000004200 */
[----:B-1----:R-:W5:Y:S01]  /*2f3a0*/  LDL.LU R12, [R1+0xa0] ;  /* 0x0000a000010c7983 */ /* 0x002f620000300800 */
[----:B------:R-:W5:Y:S01]  /*2f3b0*/  LDL.LU R13, [R1+0xa4] ;  /* 0x0000a400010d7983 */ /* 0x000f620000300800 */
[----:B----4-:R-:W-:-:S02]  /*2f3c0*/  MOV R14, R2 ;  /* 0x00000002000e7202 */ /* 0x010fc40000000f00 */
[----:B------:R-:W-:Y:S01]  /*2f3d0*/  MOV R15, R0 ;  /* 0x00000000000f7202 */ /* 0x000fe20000000f00 */
[----:B------:R-:W-:Y:S01]  /*2f3e0*/  STL [R1+0x2490], R28 ;  /* 0x0024901c01007387 */ /* 0x000fe20000100800 */
[----:B------:R-:W-:Y:S05]  /*2f3f0*/  STL [R1+0x2478], R29 ;  /* 0x0024781d01007387 */ /* 0x000fea0000100800 */
[-C--:B-----5:R-:W-:Y:S01]  /*2f400*/  HMMA.16816.F32.BF16 R4, R4, R8.reuse, R12 ;  /* 0x000000080404723c */ /* 0x0a0fe2000004180c */
[----:B------:R-:W4:Y:S01]  /*2f410*/  LDL.LU.64 R14, [R1+0x2548] ;  /* 0x00254800010e7983 */ /* 0x000f220000300a00 */
[----:B------:R-:W4:Y:S11]  /*2f420*/  LDL.LU.64 R12, [R1+0x2540] ;  /* 0x00254000010c7983 */ /* 0x000f360000300a00 */
[----:B------:R-:W-:Y:S10]  /*2f430*/  @!UPT UIADD3 URZ, URZ, URZ, URZ ;  /* 0x0000003f3f3ff290 */ /* 0x000ff4000fffe03f */
[----:B------:R1:W-:Y:S01]  /*2f440*/  STL.64 [R1+0xa0], R4 ;  /* 0x0000a00401007387 */ /* 0x0003e20000100a00 */
[----:B------:R-:W-:Y:S01]  /*2f450*/  IMAD.MOV.U32 R2, RZ, RZ, R6 ;  /* 0x000000ffff027224 */ /* 0x000fe200078e0006 */
[----:B------:R-:W-:Y:S02]  /*2f460*/  MOV R0, R7 ;  /* 0x0000000700007202 */ /* 0x000fe40000000f00 */
[----:B------:R-:W4:Y:S04]  /*2f470*/  LDL.LU.64 R6, [R1+0x2538] ;  /* 0x0025380001067983 */ /* 0x000f280000300a00 */
[----:B-1----:R-:W4:Y:S01]  /*2f480*/  LDL.LU.64 R4, [R1+0x2530] ;  /* 0x0025300001047983 */ /* 0x002f220000300a00 */
[----:B------:R-:W-:Y:S02]  /*2f490*/  STL [R1+0x2480], R0 ;  /* 0x0024800001007387 */ /* 0x000fe40000100800 */
[----:B------:R-:W-:Y:S01]  /*2f4a0*/  STL [R1+0x247c], R2 ;  /* 0x00247c0201007387 */ /* 0x000fe20000100800 */
[-C--:B----4-:R-:W-:Y:S01]  /*2f4b0*/  HMMA.16816.F32.BF16 R4, R4, R8.reuse, R12 ;  /* 0x000000080404723c */ /* 0x090fe2000004180c */
[----:B------:R-:W4:Y:S01]  /*2f4c0*/  LDL.LU.64 R14, [R1+0x2528] ;  /* 0x00252800010e7983 */ /* 0x000f220000300a00 */
[----:B------:R-:W4:Y:S11]  /*2f4d0*/  LDL.LU.64 R12, [R1+0x2520] ;  /* 0x00252000010c7983 */ /* 0x000f360000300a00 */
[----:B------:R-:W-:Y:S10]  /*2f4e0*/  @!UPT UIADD3 URZ, URZ, URZ, URZ ;  /* 0x0000003f3f3ff290 */ /* 0x000ff4000fffe03f */
[----:B------:R1:W-:Y:S01]  /*2f4f0*/  STL [R1+0x90], R4 ;  /* 0x0000900401007387 */ /* 0x0003e20000100800 */
[----:B------:R-:W-:Y:S01]  /*2f500*/  MOV R10, R6 ;  /* 0x00000006000a7202 */ /* 0x000fe20000000f00 */
[----:B------:R-:W-:Y:S01]  /*2f510*/  IMAD.MOV.U32 R11, RZ, RZ, R7 ;  /* 0x000000ffff0b7224 */ /* 0x000fe200078e0007 */
[----:B------:R-:W-:Y:S01]  /*2f520*/  MOV R29, R5 ;  /* 0x00000005001d7202 */ /* 0x000fe20000000f00 */
[----:B------:R-:W4:Y:S04]  /*2f530*/  LDL.LU.64 R6, [R1+0x2518] ;  /* 0x0025180001067983 */ /* 0x000f280000300a00 */
[----:B-1----:R-:W4:Y:S01]  /*2f540*/  LDL.LU.64 R4, [R1+0x2510] ;  /* 0x0025100001047983 */ /* 0x002f220000300a00 */
[----:B------:R-:W-:Y:S02]  /*2f550*/  STL [R1+0x248c], R11 ;  /* 0x00248c0b01007387 */ /* 0x000fe40000100800 */
[----:B------:R-:W-:Y:S02]  /*2f560*/  STL [R1+0x2488], R10 ;  /* 0x0024880a01007387 */ /* 0x000fe40000100800 */
[----:B------:R-:W-:Y:S01]  /*2f570*/  STL [R1+0x2484], R29 ;  /* 0x0024841d01007387 */ /* 0x000fe20000100800 */
[-C--:B----4-:R-:W-:Y:S01]  /*2f580*/  HMMA.16816.F32.BF16 R4, R4, R8.reuse, R12 ;  /* 0x000000080404723c */ /* 0x090fe2000004180c */
[----:B------:R-:W4:Y:S01]  /*2f590*/  LDL.LU.64 R14, [R1+0x2508] ;  /* 0x00250800010e7983 */ /* 0x000f220000300a00 */
[----:B------:R-:W4:Y:S11]  /*2f5a0*/  LDL.LU.64 R12, [R1+0x2500] ;  /* 0x00250000010c7983 */ /* 0x000f360000300a00 */
[----:B------:R-:W-:Y:S10]  /*2f5b0*/  @!UPT UIADD3 URZ, URZ, URZ, URZ ;  /* 0x0000003f3f3ff290 */ /* 0x000ff4000fffe03f */
[----:B------:R1:W-:Y:S01]  /*2f5c0*/  STL.64 [R1+0x80], R4 ;  /* 0x0000800401007387 */ /* 0x0003e20000100a00 */
[----:B------:R-:W-:Y:S02]  /*2f5d0*/  MOV R0, R6 ;  /* 0x0000000600007202 */ /* 0x000fe40000000f00 */
[----:B------:R-:W-:Y:S02]  /*2f5e0*/  MOV R2, R7 ;  /* 0x0000000700027202 */ /* 0x000fe40000000f00 */
[----:B------:R-:W4:Y:S04]  /*2f5f0*/  LDL.LU.64 R6, [R1+0x24f8] ;  /* 0x0024f80001067983 */ /* 0x000f280000300a00 */
[----:B-1----:R-:W4:Y:S02]  /*2f600*/  LDL.LU.64 R4, [R1+0x24f0] ;  /* 0x0024f00001047983 */ /* 0x002f240000300a00 */
[-C--:B----4-:R-:W-:Y:S02]  /*2f610*/  HMMA.16816.F32.BF16 R4, R4, R8.reuse, R12 ;  /* 0x000000080404723c */ /* 0x090fe4000004180c */
[----:B------:R-:W4:Y:S01]  /*2f620*/  LDL.LU.64 R14, [R1+0x24e8] ;  /* 0x0024e800010e7983 */ /* 0x000f220000300a00 */
[----:B------:R-:W4:Y:S11]  /*2f630*/  LDL.LU.64 R12, [R1+0x24e0] ;  /* 0x0024e000010c7983 */ /* 0x000f360000300a00 */
[----:B------:R-:W-:Y:S10]  /*2f640*/  @!UPT UIADD3 URZ, URZ, URZ, URZ ;  /* 0x0000003f3f3ff290 */ /* 0x000ff4000fffe03f */
[----:B------:R-:W-:Y:S02]  /*2f650*/  MOV R3, R7 ;  /* 0x0000000700037202 */ /* 0x000fe40000000f00 */
[----:B------:R-:W-:Y:S01]  /*2f660*/  MOV R29, R6 ;  /* 0x00000006001d7202 */ /* 0x000fe20000000f00 */
[----:B------:R-:W-:Y:S01]  /*2f670*/  IMAD.MOV.U32 R11, RZ, RZ, R4 ;  /* 0x000000ffff0b7224 */ /* 0x000fe200078e0004 */
[----:B------:R-:W-:Y:S01]  /*2f680*/  MOV R10, R5 ;  /* 0x00000005000a7202 */ /* 0x000fe20000000f00 */
[----:B------:R-:W4:Y:S01]  /*2f690*/  LDL.LU.64 R6, [R1+0x24d8] ;  /* 0x0024d80001067983 */ /* 0x000f220000300a00 */
[----:B------:R-:W4:Y:S02]  /*2f6a0*/  LDL.LU.64 R4, [R1+0x24d0] ;  /* 0x0024d00001047983 */ /* 0x000f240000300a00 */
[-C--:B----4-:R-:W-:Y:S11]  /*2f6b0*/  HMMA.16816.F32.BF16 R4, R12, R8.reuse, R4 ;  /* 0x000000080c04723c */ /* 0x090ff60000041804 */
[----:B------:R-:W-:Y:S11]  /*2f6c0*/  @!UPT UIADD3 URZ, URZ, URZ, URZ ;  /* 0x0000003f3f3ff290 */ /* 0x000ff6000fffe03f */
[----:B------:R-:W-:Y:S02]  /*2f6d0*/  @!UPT UIADD3 URZ, URZ, URZ, URZ ;  /* 0x0000003f3f3ff290 */ /* 0x000fe4000fffe03f */
[----:B------:R-:W-:Y:S02]  /*2f6e0*/  MOV R13, R6 ;  /* 0x00000006000d7202 */ /* 0x000fe40000000f00 */
[----:B------:R-:W-:Y:S02]  /*2f6f0*/  MOV R12, R7 ;  /* 0x00000007000c7202 */ /* 0x000fe40000000f00 */
[----:B------:R-:W-:Y:S01]  /*2f700*/  MOV R28, R4 ;  /* 0x00000004001c7202 */ /* 0x000fe20000000f00 */
[----:B------:R-:W-:Y:S01]  /*2f710*/  IMAD.MOV.U32 R14, RZ, RZ, R5 ;  /* 0x000000ffff0e7224 */ /* 0x000fe200078e0005 */
[----:B------:R-:W0:Y:S01]  /*2f720*/  LDL.LU.64 R6, [R1+0x24c8] ;  /* 0x0024c80001067983 */ /* 0x000e220000300a00 */
[----:B------:R-:W0:Y:S01]  /*2f730*/  LDL.LU.64 R4, [R1+0x24c0] ;  /* 0x0024c00001047983 */ /* 0x000e220000300a00 */
[----:B------:R-:W-:Y:S02]  /*2f740*/  MOV R15, R3 ;  /* 0x00000003000f7202 */ /* 0x000fe40000000f00 */
[----:B------:R-:W4:Y:S01]  /*2f750*/  LDL.LU R3, [R1+0x24b8] ;  /* 0x0024b80001037983 */ /* 0x000f220000300800 */
[-C--:B0-----:R-:W-:Y:S11]  /*2f760*/  HMMA.16816.F32.BF16 R4, R16, R8.reuse, R4 ;  /* 0x000000081004723c */ /* 0x081ff60000041804 */
[----:B------:R-:W-:Y:S11]  /*2f770*/  @!UPT UIADD3 URZ, URZ, URZ, URZ ;  /* 0x0000003f3f3ff290 */ /* 0x000ff6000fffe03f */
[----:B------:R-:W-:Y:S02]  /*2f780*/  @!UPT UIADD3 URZ, URZ, URZ, URZ ;  /* 0x0000003f3f3ff290 */ /* 0x000fe4000fffe03f */
[----:B------:R-:W-:Y:S02]  /*2f790*/  MOV R17, R6 ;  /* 0x0000000600117202 */ /* 0x000fe40000000f00 */
[----:B------:R-:W-:Y:S01]  /*2f7a0*/  MOV R16, R7 ;  /* 0x0000000700107202 */ /* 0x000fe20000000f00 */
[----:B------:R-:W-:Y:S01]  /*2f7b0*/  IMAD.MOV.U32 R19, RZ, RZ, R4 ;  /* 0x000000ffff137224 */ /* 0x000fe200078e0004 */
[----:B------:R-:W-:Y:S01]  /*2f7c0*/  MOV R18, R5 ;  /* 0x0000000500127202 */ /* 0x000fe20000000f00 */
[----:B------:R-:W2:Y:S01]  /*2f7d0*/  LDL.LU.64 R6, [R1+0x24b0] ;  /* 0x0024b00001067983 */ /* 0x000ea20000300a00 */
[----:B------:R-:W2:Y:S02]  /*2f7e0*/  LDL.LU.64 R4, [R1+0x24a8] ;  /* 0x0024a80001047983 */ /* 0x000ea40000300a00 */
[-C--:B--2---:R-:W-:Y:S01]  /*2f7f0*/  HMMA.16816.F32.BF16 R20, R20, R8.reuse, R4 ;  /* 0x000000081414723c */ /* 0x084fe20000041804 */
[----:B------:R-:W3:Y:S01]  /*2f800*/  LDL.LU.64 R6, [R1+0x24a0] ;  /* 0x0024a00001067983 */ /* 0x000ee20000300a00 */
[----:B------:R-:W3:Y:S11]  /*2f810*/  LDL.LU.64 R4, [R1+0x2498] ;  /* 0x0024980001047983 */ /* 0x000ef60000300a00 */
[----:B------:R-:W-:Y:S10]  /*2f820*/  @!UPT UIADD3 URZ, URZ, URZ, URZ ;  /* 0x0000003f3f3ff290 */ /* 0x000ff4000fffe03f */
[----:B------:R-:W-:Y:S01]  /*2f830*/  STL.64 [R1+0x40], R20 ;  /* 0x0000401401007387 */ /* 0x000fe20000100a00 */
[----:B------:R0:W-:Y:S03]  /*2f840*/  STL.64 [R1+0x48], R22 ;  /* 0x0000481601007387 */ /* 0x0001e60000100a00 */
[----:B0-----:R-:W2:Y:S01]  /*2f850*/  LDL R23, [R1+0xa38] ;  /* 0x000a380001177983 */ /* 0x001ea20000100800 */
[----:B---3--:R-:W-:Y:S03]  /*2f860*/  HMMA.16816.F32.BF16 R4, R24, R8, R4 ;  /* 0x000000081804723c */ /* 0x008fe60000041804 */
[----:B----4-:R-:W-:Y:S11]  /*2f870*/  LDSM.16.MT88.4 R24, [R3+0x19000] ;  /* 0x019000000318783b */ /* 0x010ff60000004200 */
[----:B------:R-:W-:Y:S09]  /*2f880*/  @!UPT UIADD3 URZ, URZ, URZ, URZ ;  /* 0x0000003f3f3ff290 */ /* 0x000ff2000fffe03f */
[----:B------:R0:W-:Y:S01]  /*2f890*/  STL.64 [R1+0x23d8], R6 ;  /* 0x0023d80601007387 */ /* 0x0001e20000100a00 */
[----:B------:R1:W-:Y:S01]  /*2f8a0*/  STL.64 [R1+0x23d0], R4 ;  /* 0x0023d00401007387 */ /* 0x0003e20000100a00 */
[----:B0-----:R-:W-:Y:S02]  /*2f8b0*/  MOV R6, R17 ;  /* 0x0000001100067202 */ /* 0x001fe40000000f00 */
[----:B------:R-:W-:Y:S01]  /*2f8c0*/  MOV R7, R16 ;  /* 0x0000001000077202 */ /* 0x000fe20000000f00 */
[----:B-1----:R-:W-:Y:S01]  /*2f8d0*/  IMAD.MOV.U32 R4, RZ, RZ, R19 ;  /* 0x000000ffff047224 */ /* 0x002fe200078e0013 */
[----:B------:R-:W-:-:S03]  /*2f8e0*/  MOV R5, R18 ;  /* 0x0000001200057202 */ /* 0x000fc60000000f00 */
[----:B------:R-:W-:Y:S02]  /*2f8f0*/  STL.64 [R1+0x23e8], R6 ;  /* 0x0023e80601007387 */ /* 0x000fe40000100a00 */
[----:B------:R0:W-:Y:S02]  /*2f900*/  STL.64 [R1+0x23e0], R4 ;  /* 0x0023e00401007387 */ /* 0x0001e40000100a00 */
[----:B0-----:R-:W-:Y:S02]  /*2f910*/  IMAD.MOV.U32 R4, RZ, RZ, R28 ;  /* 0x000000ffff047224 */ /* 0x001fe400078e001c */
[----:B------:R-:W3:Y:S01]  /*2f920*/  LDL.LU R28, [R1+0x2490] ;  /* 0x00249000011c7983 */ /* 0x000ee20000300800 */
[----:B------:R-:W-:Y:S02]  /*2f930*/  MOV R6, R13 ;  /* 0x0000000d00067202 */ /* 0x000fe40000000f00 */
[----:B------:R-:W-:Y:S02]  /*2f940*/  MOV R7, R12 ;  /* 0x0000000c00077202 */ /* 0x000fe40000000f00 */
[----:B------:R-:W-:-:S03]  /*2f950*/  MOV R5, R14 ;  /* 0x0000000e00057202 */ /* 0x000fc60000000f00 */
[----:B------:R-:W-:Y:S02]  /*2f960*/  STL.64 [R1+0x23f8], R6 ;  /* 0x0023f80601007387 */ /* 0x000fe40000100a00 */
[----:B------:R-:W-:Y:S02]  /*2f970*/  STL.64 [R1+0x23f0], R4 ;  /* 0x0023f00401007387 */ /* 0x000fe40000100a00 */
[----:B------:R-:W0:Y:S04]  /*2f980*/  LDSM.16.MT88.4 R4, [R3+0x19080] ;  /* 0x019080000304783b */ /* 0x000e280000004200 */
[----:B------:R-:W-:Y:S01]  /*2f990*/  IMAD.MOV.U32 R19, RZ, RZ, R15 ;  /* 0x000000ffff137224 */ /* 0x000fe200078e000f */
[----:B0-----:R-:W-:Y:S02]  /*2f9a0*/  MOV R17, R4 ;  /* 0x0000000400117202 */ /* 0x001fe40000000f00 */
[----:B------:R-:W-:-:S02]  /*2f9b0*/  MOV R16, R5 ;  /* 0x0000000500107202 */ /* 0x000fc40000000f00 */
[----:B------:R-:W-:Y:S01]  /*2f9c0*/  MOV R15, R6 ;  /* 0x00000006000f7202 */ /* 0x000fe20000000f00 */
[----:B------:R-:W-:Y:S02]  /*2f9d0*/  IMAD.MOV.U32 R14, RZ, RZ, R7 ;  /* 0x000000ffff0e7224 */ /* 0x000fe400078e0007 */
[----:B--2---:R-:W0:Y:S02]  /*2f9e0*/  LDSM.16.MT88.4 R4, [R23+0x19000] ;  /* 0x019000001704783b */ /* 0x004e240000004200 */
[----:B0-----:R-:W-:Y:S02]  /*2f9f0*/  MOV R22, R4 ;  /* 0x0000000400167202 */ /* 0x001fe40000000f00 */
[----:B------:R-:W-:Y:S02]  /*2fa00*/  MOV R21, R5 ;  /* 0x0000000500157202 */ /* 0x000fe40000000f00 */
[----:B------:R-:W-:Y:S01]  /*2fa10*/  MOV R20, R6 ;  /* 0x0000000600147202 */ /* 0x000fe20000000f00 */
[----:B------:R-:W-:-:S02]  /*2fa20*/  IMAD.MOV.U32 R18, RZ, RZ, R7 ;  /* 0x000000ffff127224 */ /* 0x000fc400078e0007 */
[----:B------:R-:W0:Y:S01]  /*2fa30*/  LDSM.16.MT88.4 R4, [R23+0x19080] ;  /* 0x019080001704783b */ /* 0x000e220000004200 */
[----:B------:R-:W-:Y:S02]  /*2fa40*/  MOV R13, R24 ;  /* 0x00000018000d7202 */ /* 0x000fe40000000f00 */
[----:B------:R-:W-:Y:S01]  /*2fa50*/  MOV R12, R25 ;  /* 0x00000019000c7202 */ /* 0x000fe20000000f00 */
[----:B0-----:R0:W-:Y:S01]  /*2fa60*/  STL.64 [R1+0x2418], R6 ;  /* 0x0024180601007387 */ /* 0x0011e20000100a00 */
[----:B------:R1:W-:Y:S01]  /*2fa70*/  STL.64 [R1+0x2410], R4 ;  /* 0x0024100401007387 */ /* 0x0003e20000100a00 */
[----:B0-----:R-:W-:Y:S01]  /*2fa80*/  MOV R6, R20 ;  /* 0x0000001400067202 */ /* 0x001fe20000000f00 */
[----:B------:R-:W-:Y:S01]  /*2fa90*/  IMAD.MOV.U32 R7, RZ, RZ, R18 ;  /* 0x000000ffff077224 */ /* 0x000fe200078e0012 */
[----:B-1----:R-:W-:Y:S02]  /*2faa0*/  MOV R4, R22 ;  /* 0x0000001600047202 */ /* 0x002fe40000000f00 */
[----:B------:R-:W-:-:S02]  /*2fab0*/  MOV R5, R21 ;  /* 0x0000001500057202 */ /* 0x000fc40000000f00 */
[----:B------:R0:W-:Y:S03]  /*2fac0*/  STL.64 [R1+0x2438], R6 ;  /* 0x0024380601007387 */ /* 0x0001e60000100a00 */
[----:B------:R1:W-:Y:S01]  /*2fad0*/  STL.64 [R1+0x2430], R4 ;  /* 0x0024300401007387 */ /* 0x0003e20000100a00 */
[----:B0-----:R-:W-:Y:S01]  /*2fae0*/  MOV R6, R15 ;  /* 0x0000000f00067202 */ /* 0x001fe20000000f00 */
[----:B------:R-:W-:Y:S01]  /*2faf0*/  IMAD.MOV.U32 R7, RZ, RZ, R14 ;  /* 0x000000ffff077224 */ /* 0x000fe200078e000e */
[----:B-1----:R-:W-:Y:S02]  /*2fb00*/  MOV R4, R17 ;  /* 0x0000001100047202 */ /* 0x002fe40000000f00 */
[----:B------:R-:W-:Y:S02]  /*2fb10*/  MOV R5, R16 ;  /* 0x0000001000057202 */ /* 0x000fe40000000f00 */
[----:B------:R-:W-:Y:S03]  /*2fb20*/  STL.64 [R1+0x2458], R6 ;  /* 0x0024580601007387 */ /* 0x000fe60000100a00 */
[----:B------:R0:W-:Y:S02]  /*2fb30*/  STL.64 [R1+0x2450], R4 ;  /* 0x0024500401007387 */ /* 0x0001e40000100a00 */
[----:B0-----:R-:W-:-:S02]  /*2fb40*/  MOV R4, R13 ;  /* 0x0000000d00047202 */ /* 0x001fc40000000f00 */
[----:B------:R-:W-:Y:S02]  /*2fb50*/  MOV R5, R12 ;  /* 0x0000000c00057202 */ /* 0x000fe40000000f00 */
[----:B---3--:R-:W0:Y:S04]  /*2fb60*/  LDSM.16.MT88.4 R12, [R28+0x19000] ;  /* 0x019000001c0c783b */ /* 0x008e280000004200 */
[----:B0-----:R0:W-:Y:S01]  /*2fb70*/  STL.64 [R1+0x2408], R14 ;  /* 0x0024080e01007387 */ /* 0x0011e20000100a00 */
[----:B------:R1:W-:Y:S01]  /*2fb80*/  STL.64 [R1+0x2400], R12 ;  /* 0x0024000c01007387 */ /* 0x0003e20000100a00 */
[----:B0-----:R-:W-:Y:S01]  /*2fb90*/  MOV R14, R29 ;  /* 0x0000001d000e7202 */ /* 0x001fe20000000f00 */
[----:B------:R-:W-:Y:S01]  /*2fba0*/  IMAD.MOV.U32 R15, RZ, RZ, R19 ;  /* 0x000000ffff0f7224 */ /* 0x000fe200078e0013 */
[----:B-1----:R-:W-:-:S02]  /*2fbb0*/  MOV R12, R11 ;  /* 0x0000000b000c7202 */ /* 0x002fc40000000f00 */
[----:B------:R-:W-:Y:S01]  /*2fbc0*/  MOV R13, R10 ;  /* 0x0000000a000d7202 */ /* 0x000fe20000000f00 */
[----:B------:R-:W2:Y:S01]  /*2fbd0*/  LDL.LU R11, [R1+0x248c] ;  /* 0x00248c00010b7983 */ /* 0x000ea20000300800 */
[----:B------:R-:W3:Y:S02]  /*2fbe0*/  LDL.LU R10, [R1+0x2488] ;  /* 0x00248800010a7983 */ /* 0x000ee40000300800 */
[----:B------:R-:W4:Y:S02]  /*2fbf0*/  LDL.LU R29, [R1+0x2484] ;  /* 0x00248400011d7983 */ /* 0x000f240000300800 */
[----:B------:R-:W-:Y:S01]  /*2fc00*/  STL.64 [R1+0x2428], R14 ;  /* 0x0024280e01007387 */ /* 0x000fe20000100a00 */
[----:B------:R0:W-:Y:S01]  /*2fc10*/  STL.64 [R1+0x2420], R12 ;  /* 0x0024200c01007387 */ /* 0x0001e20000100a00 */
[----:B------:R-:W-:Y:S01]  /*2fc20*/  MOV R9, R26 ;  /* 0x0000001a00097202 */ /* 0x000fe20000000f00 */
[----:B------:R-:W-:Y:S02]  /*2fc30*/  IMAD.MOV.U32 R8, RZ, RZ, R27 ;  /* 0x000000ffff087224 */ /* 0x000fe400078e001b */
[----:B------:R-:W1:Y:S04]  /*2fc40*/  LDSM.16.MT88.4 R16, [R28+0x19080] ;  /* 0x019080001c10783b */ /* 0x000e680000004200 */
[----:B0-----:R-:W5:Y:S01]  /*2fc50*/  LDL.LU R12, [R1+0x80] ;  /* 0x00008000010c7983 */ /* 0x001f620000300800 */
[----:B------:R-:W5:Y:S01]  /*2fc60*/  LDL.LU R13, [R1+0x84] ;  /* 0x00008400010d7983 */ /* 0x000f620000300800 */
[----:B------:R-:W-:-:S02]  /*2fc70*/  MOV R14, R0 ;  /* 0x00000000000e7202 */ /* 0x000fc40000000f00 */
[----:B------:R-:W-:Y:S01]  /*2fc80*/  MOV R15, R2 ;  /* 0x00000002000f7202 */ /* 0x000fe20000000f00 */
[----:B------:R-:W2:Y:S01]  /*2fc90*/  LDL.LU R0, [R1+0x2480] ;  /* 0x0024800001007983 */ /* 0x000ea20000300800 */
[----:B------:R-:W2:Y:S03]  /*2fca0*/  LDL.LU R2, [R1+0x247c] ;  /* 0x00247c0001027983 */ /* 0x000ea60000300800 */
[----:B------:R-:W-:Y:S04]  /*2fcb0*/  STL.64 [R1+0x2448], R14 ;  /* 0x0024480e01007387 */ /* 0x000fe80000100a00 */
[----:B-----5:R0:W-:Y:S04]  /*2fcc0*/  STL.64 [R1+0x2440], R12 ;  /* 0x0024400c01007387 */ /* 0x0201e80000100a00 */
[----:B0-----:R-:W5:Y:S01]  /*2fcd0*/  LDL.LU R12, [R1+0x90] ;  /* 0x00009000010c7983 */ /* 0x001f620000300800 */
[----:B---3--:R-:W-:Y:S01]  /*2fce0*/  IMAD.MOV.U32 R14, RZ, RZ, R10 ;  /* 0x000000ffff0e7224 */ /* 0x008fe200078e000a */
[----:B--2---:R-:W-:-:S02]  /*2fcf0*/  MOV R15, R11 ;  /* 0x0000000b000f7202 */ /* 0x004fc40000000f00 */
[----:B----4-:R-:W-:Y:S02]  /*2fd00*/  MOV R13, R29 ;  /* 0x0000001d000d7202 */ /* 0x010fe40000000f00 */
[----:B------:R-:W2:Y:S01]  /*2fd10*/  LDL.LU R29, [R1+0x2478] ;  /* 0x00247800011d7983 */ /* 0x000ea20000300800 */
[----:B------:R-:W3:Y:S02]  /*2fd20*/  LDL.LU R10, [R1+0x2474] ;  /* 0x00247400010a7983 */ /* 0x000ee40000300800 */
[----:B------:R-:W3:Y:S02]  /*2fd30*/  LDL.LU R11, [R1+0x2470] ;  /* 0x00247000010b7983 */ /* 0x000ee40000300800 */
[----:B------:R-:W-:Y:S01]  /*2fd40*/  STL.64 [R1+0x2468], R14 ;  /* 0x0024680e01007387 */ /* 0x000fe20000100a00 */
[----:B-----5:R0:W-:Y:S01]  /*2fd50*/  STL.64 [R1+0x2460], R12 ;  /* 0x0024600c01007387 */ /* 0x0201e20000100a00 */
[----:B------:R-:W-:Y:S01]  /*2fd60*/  MOV R6, R9 ;  /* 0x0000000900067202 */ /* 0x000fe20000000f00 */
[----:B------:R-:W-:-:S02]  /*2fd70*/  IMAD.MOV.U32 R7, RZ, RZ, R8 ;  /* 0x000000ffff077224 */ /* 0x000fc400078e0008 */
[----:B--2---:R-:W2:Y:S04]  /*2fd80*/  LDSM.16.MT88.4 R20, [R29+0x19000] ;  /* 0x019000001d14783b */ /* 0x004ea80000004200 */
[----:B------:R-:W4:Y:S04]  /*2fd90*/  LDSM.16.MT88.4 R24, [R29+0x19080] ;  /* 0x019080001d18783b */ /* 0x000f280000004200 */
[----:B0-----:R-:W3:Y:S01]  /*2fda0*/  LDL.LU R12, [R1+0xa0] ;  /* 0x0000a000010c7983 */ /* 0x001ee20000300800 */
[----:B------:R-:W3:Y:S01]  /*2fdb0*/  LDL.LU R13, [R1+0xa4] ;  /* 0x0000a400010d7983 */ /* 0x000ee20000300800 */
[----:B------:R-:W-:-:S02]  /*2fdc0*/  MOV R14, R2 ;  /* 0x00000002000e7202 */ /* 0x000fc40000000f00 */
[----:B------:R-:W-:Y:S01]  /*2fdd0*/  MOV R15, R0 ;  /* 0x00000000000f7202 */ /* 0x000fe20000000f00 */
[----:B------:R-:W-:Y:S06]  /*2fde0*/  STL [R1+0x23b8], R29 ;  /* 0x0023b81d01007387 */ /* 0x000fec0000100800 */
[-C--:B---3--:R-:W-:Y:S01]  /*2fdf0*/  HMMA.16816.F32.BF16 R4, R4, R10.reuse, R12 ;  /* 0x0000000a0404723c */ /* 0x088fe2000004180c */
[----:B------:R-:W3:Y:S01]  /*2fe00*/  LDL.LU.64 R14, [R1+0x2468] ;  /* 0x00246800010e7983 */ /* 0x000ee20000300a00 */
[----:B------:R-:W3:Y:S11]  /*2fe10*/  LDL.LU.64 R12, [R1+0x2460] ;  /* 0x00246000010c7983 */ /* 0x000ef60000300a00 */
[----:B------:R-:W-:Y:S10]  /*2fe20*/  @!UPT UIADD3 URZ, URZ, URZ, URZ ;  /* 0x0000003f3f3ff290 */ /* 0x000ff4000fffe03f */
[----:B------:R-:W-:Y:S01]  /*2fe30*/  STL.64 [R1+0xa0], R4 ;  /* 0x0000a00401007387 */ /* 0x000fe20000100a00 */
[----:B------:R0:W-:Y:S03]  /*2fe40*/  STL.64 [R1+0xa8], R6 ;  /* 0x0000a80601007387 */ /* 0x0001e60000100a00 */
[----:B0-----:R-:W3:Y:S01]  /*2fe50*/  LDL.LU.64 R6, [R1+0x2458] ;  /* 0x0024580001067983 */ /* 0x001ee20000300a00 */
[----:B------:R-:W3:Y:S02]  /*2fe60*/  LDL.LU.64 R4, [R1+0x2450] ;  /* 0x0024500001047983 */ /* 0x000ee40000300a00 */
        /* <DEDUP_REMOVED lines=13> */
[----:B------:R0:W-:Y:S02]  /*2ff40*/  STL [R1+0x88], R6 ;  /* 0x0000880601007387 */ /* 0x0001e40000100800 */
[----:B------:R-:W-:Y:S02]  /*2ff50*/  IMAD.MOV.U32 R29, RZ, RZ, R7 ;  /* 0x000000ffff1d7224 */ /* 0x000fe400078e0007 */
[----:B0-----:R-:W3:Y:S01]  /*2ff60*/  LDL.LU.64 R6, [R1+0x2418] ;  /* 0x0024180001067983 */ /* 0x001ee20000300a00 */
[----:B------:R-:W3:Y:S02]  /*2ff70*/  LDL.LU.64 R4, [R1+0x2410] ;  /* 0x0024100001047983 */ /* 0x000ee40000300a00 */
[----:B------:R0:W-:Y:S02]  /*2ff80*/  STL [R1+0x23bc], R29 ;  /* 0x0023bc1d01007387 */ /* 0x0001e40000100800 */
[----:B0-----:R-:W5:Y:S01]  /*2ff90*/  LDL R29, [R1+0xc8c] ;  /* 0x000c8c00011d7983 */ /* 0x001f620000100800 */
[-C--:B---3--:R-:W-:Y:S03]  /*2ffa0*/  HMMA.16816.F32.BF16 R4, R4, R10.reuse, R12 ;  /* 0x0000000a0404723c */ /* 0x088fe6000004180c */
[----:B------:R-:W3:Y:S01]  /*2ffb0*/  LDL.LU.64 R14, [R1+0x2408] ;  /* 0x00240800010e7983 */ /* 0x000ee20000300a00 */
[----:B------:R-:W3:Y:S11]  /*2ffc0*/  LDL.LU.64 R12, [R1+0x2400] ;  /* 0x00240000010c7983 */ /* 0x000ef60000300a00 */
[----:B------:R-:W-:Y:S08]  /*2ffd0*/  @!UPT UIADD3 URZ, URZ, URZ, URZ ;  /* 0x0000003f3f3ff290 */ /* 0x000ff0000fffe03f */
[----:B------:R-:W-:Y:S01]  /*2ffe0*/  STL.64 [R1+0x70], R4 ;  /* 0x0000700401007387 */ /* 0x000fe20000100a00 */
[----:B------:R0:W-:Y:S03]  /*2fff0*/  STL.64 [R1+0x78], R6 ;  /* 0x0000780601007387 */ /* 0x0001e60000100a00 */
[----:B0-----:R-:W3:Y:S01]  /*30000*/  LDL.LU.64 R6, [R1+0x23f8] ;  /* 0x0023f80001067983 */ /* 0x001ee20000300a00 */
[----:B------:R-:W3:Y:S02]  /*30010*/  LDL.LU.64 R4, [R1+0x23f0] ;  /* 0x0023f00001047983 */ /* 0x000ee40000300a00 */
[-C--:B---3--:R-:W-:Y:S01]  /*30020*/  HMMA.16816.F32.BF16 R12, R12, R10.reuse, R4 ;  /* 0x0000000a0c0c723c */ /* 0x088fe20000041804 */
[----:B------:R-:W1:Y:S01]  /*30030*/  LDL.LU.64 R6, [R1+0x23e8] ;  /* 0x0023e80001067983 */ /* 0x000e620000300a00 */
[----:B------:R-:W1:Y:S11]  /*30040*/  LDL.LU.64 R4, [R1+0x23e0] ;  /* 0x0023e00001047983 */ /* 0x000e760000300a00 */
[----:B------:R-:W-:Y:S10]  /*30050*/  @!UPT UIADD3 URZ, URZ, URZ, URZ ;  /* 0x0000003f3f3ff290 */ /* 0x000ff4000fffe03f */
[----:B------:R-:W-:Y:S01]  /*30060*/  STL.64 [R1+0x60], R12 ;  /* 0x0000600c01007387 */ /* 0x000fe20000100a00 */
[----:B------:R0:W-:Y:S03]  /*30070*/  STL.64 [R1+0x68], R14 ;  /* 0x0000680e01007387 */ /* 0x0001e60000100a00 */
[----:B0-----:R-:W3:Y:S01]  /*30080*/  LDL R15, [R1+0xa38] ;  /* 0x000a3800010f7983 */ /* 0x001ee20000100800 */
[-C--:B-1----:R-:W-:Y:S03]  /*30090*/  HMMA.16816.F32.BF16 R16, R16, R10.reuse, R4 ;  /* 0x0000000a1010723c */ /* 0x082fe60000041804 */
[----:B------:R-:W4:Y:S01]  /*300a0*/  LDL.LU.64 R6, [R1+0x23d8] ;  /* 0x0023d80001067983 */ /* 0x000f220000300a00 */
[----:B------:R-:W4:Y:S11]  /*300b0*/  LDL.LU.64 R4, [R1+0x23d0] ;  /* 0x0023d00001047983 */ /* 0x000f360000300a00 */
[----:B------:R-:W-:Y:S09]  /*300c0*/  @!UPT UIADD3 URZ, URZ, URZ, URZ ;  /* 0x0000003f3f3ff290 */ /* 0x000ff2000fffe03f */
[----:B------:R-:W-:Y:S02]  /*300d0*/  MOV R13, R16 ;  /* 0x00000010000d7202 */ /* 0x000fe40000000f00 */
[----:B------:R-:W-:Y:S01]  /*300e0*/  MOV R12, R17 ;  /* 0x00000011000c7202 */ /* 0x000fe20000000f00 */
[----:B------:R-:W2:Y:S01]  /*300f0*/  LDL.LU R16, [R1+0x40] ;  /* 0x0000400001107983 */ /* 0x000ea20000300800 */
[----:B------:R-:W-:Y:S01]  /*30100*/  MOV R2, R18 ;  /* 0x0000001200027202 */ /* 0x000fe20000000f00 */
[----:B------:R-:W2:Y:S02]  /*30110*/  LDL.LU R17, [R1+0x44] ;  /* 0x0000440001117983 */ /* 0x000ea40000300800 */
[----:B------:R-:W-:Y:S01]  /*30120*/  IMAD.MOV.U32 R0, RZ, RZ, R19 ;  /* 0x000000ffff007224 */ /* 0x000fe200078e0013 */
[----:B------:R-:W2:Y:S01]  /*30130*/  LDL.LU R18, [R1+0x48] ;  /* 0x0000480001127983 */ /* 0x000ea20000300800 */
[----:B------:R-:W2:Y:S03]  /*30140*/  LDL.LU R19, [R1+0x4c] ;  /* 0x00004c0001137983 */ /* 0x000ea60000300800 */
[----:B------:R-:W-:Y:S01]  /*30150*/  STL [R1+0x23c4], R0 ;  /* 0x0023c40001007387 */ /* 0x000fe20000100800 */
[----:B------:R-:W-:Y:S01]  /*30160*/  STL [R1+0x23c0], R2 ;  /* 0x0023c00201007387 */ /* 0x000fe20000100800 */
[-C--:B--2---:R-:W-:Y:S08]  /*30170*/  HMMA.16816.F32.BF16 R16, R20, R10.reuse, R16 ;  /* 0x0000000a1410723c */ /* 0x084ff00000041810 */
[----:B----4-:R-:W-:Y:S01]  /*30180*/  HMMA.16816.F32.BF16 R8, R24, R10, R4 ;  /* 0x0000000a1808723c */ /* 0x010fe20000041804 */
[----:B-----5:R-:W-:Y:S11]  /*30190*/  LDSM.16.M88.4 R4, [R29+0x20300] ;  /* 0x020300001d04783b */ /* 0x020ff60000000200 */
[----:B------:R-:W-:Y:S03]  /*301a0*/  @!UPT UIADD3 URZ, URZ, URZ, URZ ;  /* 0x0000003f3f3ff290 */ /* 0x000fe6000fffe03f */
[----:B------:R-:W-:Y:S01]  /*301b0*/  STL.64 [R1+0x48], R18 ;  /* 0x0000481201007387 */ /* 0x000fe20000100a00 */
[----:B------:R-:W-:Y:S02]  /*301c0*/  MOV R21, R17 ;  /* 0x0000001100157202 */ /* 0x000fe40000000f00 */
[----:B------:R-:W-:Y:S02]  /*301d0*/  MOV R20, R16 ;  /* 0x0000001000147202 */ /* 0x000fe40000000f00 */
[----:B------:R-:W0:Y:S04]  /*301e0*/  LDSM.16.MT88.4 R16, [R3+0x1a000] ;  /* 0x01a000000310783b */ /* 0x000e280000004200 */
[----:B------:R-:W-:Y:S01]  /*301f0*/  STL [R1+0x23cc], R20 ;  /* 0x0023cc1401007387 */ /* 0x000fe20000100800 */
[----:B------:R-:W-:Y:S02]  /*30200*/  STL [R1+0x23c8], R21 ;  /* 0x0023c81501007387 */ /* 0x000fe40000100800 */
[----:B------:R0:W-:Y:S02]  /*30210*/  STL.64 [R1+0x2310], R10 ;  /* 0x0023100a01007387 */ /* 0x0001e40000100a00 */
[----:B------:R1:W-:Y:S01]  /*30220*/  STL.64 [R1+0x2308], R8 ;  /* 0x0023080801007387 */ /* 0x0003e20000100a00 */
[----:B0-----:R-:W-:Y:S01]  /*30230*/  MOV R11, R16 ;  /* 0x00000010000b7202 */ /* 0x001fe20000000f00 */
[----:B------:R-:W-:Y:S01]  /*30240*/  IMAD.MOV.U32 R10, RZ, RZ, R17 ;  /* 0x000000ffff0a7224 */ /* 0x000fe200078e0011 */
[----:B-1----:R-:W-:-:S02]  /*30250*/  MOV R9, R18 ;  /* 0x0000001200097202 */ /* 0x002fc40000000f00 */
[----:B------:R-:W-:Y:S02]  /*30260*/  MOV R8, R19 ;  /* 0x0000001300087202 */ /* 0x000fe40000000f00 */
[----:B------:R-:W0:Y:S04]  /*30270*/  LDSM.16.MT88.4 R16, [R3+0x1a080] ;  /* 0x01a080000310783b */ /* 0x000e280000004200 */
[----:B------:R-:W-:Y:S01]  /*30280*/  STL [R1+0x22dc], R6 ;  /* 0x0022dc0601007387 */ /* 0x000fe20000100800 */
[----:B------:R1:W-:Y:S01]  /*30290*/  STL [R1+0x22d8], R7 ;  /* 0x0022d80701007387 */ /* 0x0003e20000100800 */
[----:B------:R-:W-:Y:S01]  /*302a0*/  MOV R23, R13 ;  /* 0x0000000d00177202 */ /* 0x000fe20000000f00 */
[----:B------:R-:W-:Y:S01]  /*302b0*/  IMAD.MOV.U32 R22, RZ, RZ, R12 ;  /* 0x000000ffff167224 */ /* 0x000fe200078e000c */
[----:B0-----:R-:W-:-:S02]  /*302c0*/  MOV R25, R16 ;  /* 0x0000001000197202 */ /* 0x001fc40000000f00 */
[----:B------:R-:W-:Y:S02]  /*302d0*/  MOV R24, R17 ;  /* 0x0000001100187202 */ /* 0x000fe40000000f00 */
[----:B-1----:R-:W-:Y:S01]  /*302e0*/  MOV R7, R18 ;  /* 0x0000001200077202 */ /* 0x002fe20000000f00 */
[----:B------:R-:W-:Y:S02]  /*302f0*/  IMAD.MOV.U32 R6, RZ, RZ, R19 ;  /* 0x000000ffff067224 */ /* 0x000fe400078e0013 */
[----:B---3--:R-:W-:Y:S02]  /*30300*/  LDSM.16.MT88.4 R16, [R15+0x1a000] ;  /* 0x01a000000f10783b */ /* 0x008fe40000004200 */
[----:B------:R-:W0:Y:S02]  /*30310*/  LDSM.16.MT88.4 R12, [R15+0x1a080] ;  /* 0x01a080000f0c783b */ /* 0x000e240000004200 */
[----:B------:R1:W-:Y:S01]  /*30320*/  STL [R1+0x22f4], R3 ;  /* 0x0022f40301007387 */ /* 0x0003e20000100800 */
[----:B0-----:R-:W-:-:S02]  /*30330*/  MOV R20, R12 ;  /* 0x0000000c00147202 */ /* 0x001fc40000000f00 */
[----:B------:R-:W-:Y:S02]  /*30340*/  MOV R21, R13 ;  /* 0x0000000d00157202 */ /* 0x000fe40000000f00 */
[----:B------:R-:W-:Y:S01]  /*30350*/  MOV R0, R14 ;  /* 0x0000000e00007202 */ /* 0x000fe20000000f00 */
[----:B------:R-:W-:Y:S01]  /*30360*/  IMAD.MOV.U32 R2, RZ, RZ, R15 ;  /* 0x000000ffff027224 */ /* 0x000fe200078e000f */
[----:B------:R-:W-:Y:S01]  /*30370*/  MOV R29, R16 ;  /* 0x00000010001d7202 */ /* 0x000fe20000000f00 */
[----:B------:R-:W0:Y:S01]  /*30380*/  LDSM.16.MT88.4 R12, [R28+0x1a000] ;  /* 0x01a000001c0c783b */ /* 0x000e220000004200 */
[----:B------:R-:W-:Y:S02]  /*30390*/  MOV R27, R17 ;  /* 0x00000011001b7202 */ /* 0x000fe40000000f00 */
[----:B------:R-:W-:Y:S01]  /*303a0*/  MOV R26, R18 ;  /* 0x00000012001a7202 */ /* 0x000fe20000000f00 */
[----:B-1----:R-:W-:Y:S02]  /*303b0*/  IMAD.MOV.U32 R3, RZ, RZ, R19 ;  /* 0x000000ffff037224 */ /* 0x002fe400078e0013 */
[----:B------:R-:W1:Y:S04]  /*303c0*/  LDSM.16.MT88.4 R16, [R28+0x1a080] ;  /* 0x01a080001c10783b */ /* 0x000e680000004200 */
[----:B0-----:R-:W-:Y:S01]  /*303d0*/  STL.64 [R1+0x2348], R14 ;  /* 0x0023480e01007387 */ /* 0x001fe20000100a00 */
[----:B------:R-:W-:Y:S03]  /*303e0*/  STL.64 [R1+0x2340], R12 ;  /* 0x0023400c01007387 */ /* 0x000fe60000100a00 */
[----:B-1----:R-:W-:Y:S01]  /*303f0*/  STL.64 [R1+0x2338], R18 ;  /* 0x0023381201007387 */ /* 0x002fe20000100a00 */
[----:B------:R0:W-:Y:S03]  /*30400*/  STL.64 [R1+0x2330], R16 ;  /* 0x0023301001007387 */ /* 0x0001e60000100a00 */
[----:B0-----:R-:W2:Y:S01]  /*30410*/  LDL.LU R16, [R1+0x60] ;  /* 0x0000600001107983 */ /* 0x001ea20000300800 */
[----:B------:R-:W2:Y:S02]  /*30420*/  LDL.LU R17, [R1+0x64] ;  /* 0x0000640001117983 */ /* 0x000ea40000300800 */
[----:B------:R-:W3:Y:S02]  /*30430*/  LDL.LU R18, [R1+0x68] ;  /* 0x0000680001127983 */ /* 0x000ee40000300800 */
[----:B------:R-:W3:Y:S01]  /*30440*/  LDL.LU R19, [R1+0x6c] ;  /* 0x00006c0001137983 */ /* 0x000ee20000300800 */
[----:B------:R-:W-:-:S02]  /*30450*/  MOV R12, R20 ;  /* 0x00000014000c7202 */ /* 0x000fc40000000f00 */
[----:B------:R-:W-:Y:S02]  /*30460*/  MOV R13, R21 ;  /* 0x00000015000d7202 */ /* 0x000fe40000000f00 */
[----:B------:R-:W-:Y:S01]  /*30470*/  MOV R14, R0 ;  /* 0x00000000000e7202 */ /* 0x000fe20000000f00 */
[----:B------:R-:W-:Y:S01]  /*30480*/  IMAD.MOV.U32 R15, RZ, RZ, R2 ;  /* 0x000000ffff0f7224 */ /* 0x000fe200078e0002 */
[----:B---3--:R-:W-:Y:S01]  /*30490*/  STL.64 [R1+0x2358], R18 ;  /* 0x0023581201007387 */ /* 0x008fe20000100a00 */
[----:B--2---:R-:W-:Y:S02]  /*304a0*/  STL.64 [R1+0x2350], R16 ;  /* 0x0023501001007387 */ /* 0x004fe40000100a00 */
[----:B------:R-:W2:Y:S02]  /*304b0*/  LDL.LU R20, [R1+0x23cc] ;  /* 0x0023cc0001147983 */ /* 0x000ea40000300800 */
[----:B------:R-:W3:Y:S01]  /*304c0*/  LDL.LU R21, [R1+0x23c8] ;  /* 0x0023c80001157983 */ /* 0x000ee20000300800 */
[----:B------:R-:W4:Y:S01]  /*304d0*/  LDL.LU R0, [R1+0x23c4] ;  /* 0x0023c40001007983 */ /* 0x000f220000300800 */
[----:B------:R-:W5:Y:S02]  /*304e0*/  LDL.LU R2, [R1+0x23c0] ;  /* 0x0023c00001027983 */ /* 0x000f640000300800 */
[----:B------:R0:W-:Y:S02]  /*304f0*/  STL.64 [R1+0x2368], R14 ;  /* 0x0023680e01007387 */ /* 0x0001e40000100a00 */
[----:B------:R1:W-:Y:S01]  /*30500*/  STL.64 [R1+0x2360], R12 ;  /* 0x0023600c01007387 */ /* 0x0003e20000100a00 */
[----:B0-----:R-:W-:Y:S01]  /*30510*/  MOV R14, R26 ;  /* 0x0000001a000e7202 */ /* 0x001fe20000000f00 */
[----:B------:R-:W-:Y:S01]  /*30520*/  IMAD.MOV.U32 R15, RZ, RZ, R3 ;  /* 0x000000ffff0f7224 */ /* 0x000fe200078e0003 */
[----:B-1----:R-:W-:-:S02]  /*30530*/  MOV R12, R29 ;  /* 0x0000001d000c7202 */ /* 0x002fc40000000f00 */
[----:B------:R-:W-:Y:S01]  /*30540*/  MOV R13, R27 ;  /* 0x0000001b000d7202 */ /* 0x000fe20000000f00 */
[----:B------:R-:W4:Y:S01]  /*30550*/  LDL.LU R29, [R1+0x23bc] ;  /* 0x0023bc00011d7983 */ /* 0x000f220000300800 */
[----:B------:R0:W-:Y:S03]  /*30560*/  STL.64 [R1+0x2388], R14 ;  /* 0x0023880e01007387 */ /* 0x0001e60000100a00 */
[----:B------:R1:W-:Y:S01]  /*30570*/  STL.64 [R1+0x2380], R12 ;  /* 0x0023800c01007387 */ /* 0x0003e20000100a00 */
[----:B0-----:R-:W-:Y:S01]  /*30580*/  MOV R14, R7 ;  /* 0x00000007000e7202 */ /* 0x001fe20000000f00 */
[----:B------:R-:W-:Y:S01]  /*30590*/  IMAD.MOV.U32 R15, RZ, RZ, R6 ;  /* 0x000000ffff0f7224 */ /* 0x000fe200078e0006 */
[----:B-1----:R-:W-:Y:S02]  /*305a0*/  MOV R12, R25 ;  /* 0x00000019000c7202 */ /* 0x002fe40000000f00 */
[----:B------:R-:W-:-:S02]  /*305b0*/  MOV R13, R24 ;  /* 0x00000018000d7202 */ /* 0x000fc40000000f00 */
[----:B------:R-:W-:Y:S03]  /*305c0*/  STL.64 [R1+0x23a8], R14 ;  /* 0x0023a80e01007387 */ /* 0x000fe60000100a00 */
[----:B------:R0:W-:Y:S02]  /*305d0*/  STL.64 [R1+0x23a0], R12 ;  /* 0x0023a00c01007387 */ /* 0x0001e40000100a00 */
[----:B0-----:R-:W-:Y:S01]  /*305e0*/  MOV R12, R11 ;  /* 0x0000000b000c7202 */ /* 0x001fe20000000f00 */
[----:B------:R-:W-:Y:S01]  /*305f0*/  IMAD.MOV.U32 R13, RZ, RZ, R10 ;  /* 0x000000ffff0d7224 */ /* 0x000fe200078e000a */
[----:B------:R-:W-:Y:S02]  /*30600*/  MOV R15, R8 ;  /* 0x00000008000f7202 */ /* 0x000fe40000000f00 */
[----:B------:R-:W-:Y:S01]  /*30610*/  MOV R14, R9 ;  /* 0x00000009000e7202 */ /* 0x000fe20000000f00 */
[----:B--2---:R-:W-:Y:S01]  /*30620*/  IMAD.MOV.U32 R10, RZ, RZ, R20 ;  /* 0x000000ffff0a7224 */ /* 0x004fe200078e0014 */
[----:B---3--:R-:W-:-:S05]  /*30630*/  MOV R11, R21 ;  /* 0x00000015000b7202 */ /* 0x008fca0000000f00 */
[----:B------:R0:W-:Y:S01]  /*30640*/  STL.64 [R1+0x23b0], R10 ;  /* 0x0023b00a01007387 */ /* 0x0001e20000100a00 */
[----:B------:R-:W2:Y:S02]  /*30650*/  LDL.LU R8, [R1+0xa0] ;  /* 0x0000a00001087983 */ /* 0x000ea40000300800 */
[----:B------:R-:W2:Y:S01]  /*30660*/  LDL.LU R9, [R1+0xa4] ;  /* 0x0000a40001097983 */ /* 0x000ea20000300800 */
[----:B0-----:R-:W2:Y:S01]  /*30670*/  LDL.LU R10, [R1+0xa8] ;  /* 0x0000a800010a7983 */ /* 0x001ea20000300800 */
[----:B------:R-:W2:Y:S02]  /*30680*/  LDL.LU R11, [R1+0xac] ;  /* 0x0000ac00010b7983 */ /* 0x000ea40000300800 */
[----:B------:R-:W3:Y:S02]  /*30690*/  LDL.LU R16, [R1+0x70] ;  /* 0x0000700001107983 */ /* 0x000ee40000300800 */
[----:B------:R-:W3:Y:S01]  /*306a0*/  LDL.LU R17, [R1+0x74] ;  /* 0x0000740001117983 */ /* 0x000ee20000300800 */
[----:B------:R-:W2:Y:S01]  /*306b0*/  LDL.LU R18, [R1+0x78] ;  /* 0x0000780001127983 */ /* 0x000ea20000300800 */
[----:B------:R-:W2:Y:S03]  /*306c0*/  LDL.LU R19, [R1+0x7c] ;  /* 0x00007c0001137983 */ /* 0x000ea60000300800 */
[----:B--2---:R-:W-:Y:S01]  /*306d0*/  STL.64 [R1+0x2378], R18 ;  /* 0x0023781201007387 */ /* 0x004fe20000100a00 */
[----:B---3--:R0:W-:Y:S03]  /*306e0*/  STL.64 [R1+0x2370], R16 ;  /* 0x0023701001007387 */ /* 0x0081e60000100a00 */
[----:B0-----:R-:W2:Y:S01]  /*306f0*/  LDL.LU R16, [R1+0x80] ;  /* 0x0000800001107983 */ /* 0x001ea20000300800 */
[----:B------:R-:W2:Y:S02]  /*30700*/  LDL.LU R17, [R1+0x84] ;  /* 0x0000840001117983 */ /* 0x000ea40000300800 */
[----:B------:R-:W3:Y:S01]  /*30710*/  LDL.LU R18, [R1+0x88] ;  /* 0x0000880001127983 */ /* 0x000ee20000300800 */
[----:B----4-:R-:W-:-:S02]  /*30720*/  MOV R19, R29 ;  /* 0x0000001d00137202 */ /* 0x010fc40000000f00 */
[----:B------:R-:W4:Y:S01]  /*30730*/  LDL.LU R29, [R1+0x23b8] ;  /* 0x0023b800011d7983 */ /* 0x000f220000300800 */
[----:B------:R-:W-:Y:S02]  /*30740*/  MOV R27, R22 ;  /* 0x00000016001b7202 */ /* 0x000fe40000000f00 */
[----:B------:R-:W-:Y:S01]  /*30750*/  MOV R26, R23 ;  /* 0x00000017001a7202 */ /* 0x000fe20000000f00 */
[----:B------:R-:W-:Y:S01]  /*30760*/  HMMA.16816.F32.BF16 R12, R12, R4, R8 ;  /* 0x000000040c0c723c */ /* 0x000fe20000041808 */
[----:B----4-:R-:W0:Y:S04]  /*30770*/  LDSM.16.MT88.4 R20, [R29+0x1a000] ;  /* 0x01a000001d14783b */ /* 0x010e280000004200 */
[----:B---3--:R-:W-:Y:S01]  /*30780*/  STL.64 [R1+0x2398], R18 ;  /* 0x0023981201007387 */ /* 0x008fe20000100a00 */
[----:B--2---:R1:W-:Y:S03]  /*30790*/  STL.64 [R1+0x2390], R16 ;  /* 0x0023901001007387 */ /* 0x0043e60000100a00 */
[----:B-1----:R-:W2:Y:S01]  /*307a0*/  LDL.LU R16, [R1+0x90] ;  /* 0x0000900001107983 */ /* 0x002ea20000300800 */
[----:B------:R-:W2:Y:S02]  /*307b0*/  LDL.LU R17, [R1+0x94] ;  /* 0x0000940001117983 */ /* 0x000ea40000300800 */
[----:B------:R-:W2:Y:S02]  /*307c0*/  LDL.LU R18, [R1+0x98] ;  /* 0x0000980001127983 */ /* 0x000ea40000300800 */
[----:B------:R-:W2:Y:S01]  /*307d0*/  LDL.LU R19, [R1+0x9c] ;  /* 0x00009c0001137983 */ /* 0x000ea20000300800 */
[----:B------:R-:W-:Y:S04]  /*307e0*/  STL [R1+0x22ec], R28 ;  /* 0x0022ec1c01007387 */ /* 0x000fe80000100800 */
[----:B0-----:R-:W-:Y:S01]  /*307f0*/  STL.64 [R1+0x2320], R22 ;  /* 0x0023201601007387 */ /* 0x001fe20000100a00 */
[----:B------:R0:W-:Y:S02]  /*30800*/  STL.64 [R1+0x2318], R20 ;  /* 0x0023181401007387 */ /* 0x0001e40000100a00 */
[----:B0-----:R-:W-:-:S02]  /*30810*/  MOV R20, R26 ;  /* 0x0000001a00147202 */ /* 0x001fc40000000f00 */
[----:B------:R-:W-:Y:S02]  /*30820*/  MOV R21, R27 ;  /* 0x0000001b00157202 */ /* 0x000fe40000000f00 */
[----:B------:R-:W0:Y:S01]  /*30830*/  LDSM.16.MT88.4 R24, [R29+0x1a080] ;  /* 0x01a080001d18783b */ /* 0x000e220000004200 */
[----:B-----5:R-:W-:Y:S01]  /*30840*/  IMAD.MOV.U32 R22, RZ, RZ, R2 ;  /* 0x000000ffff167224 */ /* 0x020fe200078e0002 */
[----:B------:R-:W-:Y:S02]  /*30850*/  MOV R23, R0 ;  /* 0x0000000000177202 */ /* 0x000fe40000000f00 */
[----:B------:R-:W-:Y:S01]  /*30860*/  MOV R2, R14 ;  /* 0x0000000e00027202 */ /* 0x000fe20000000f00 */
[----:B------:R-:W-:Y:S01]  /*30870*/  MOV R0, R15 ;  /* 0x0000000f00007202 */ /* 0x000fe20000000f00 */
[----:B0-----:R-:W-:Y:S01]  /*30880*/  STL [R1+0x232c], R26 ;  /* 0x00232c1a01007387 */ /* 0x001fe20000100800 */
[----:B------:R-:W-:Y:S02]  /*30890*/  STL [R1+0x2328], R27 ;  /* 0x0023281b01007387 */ /* 0x000fe40000100800 */
[----:B------:R-:W-:Y:S02]  /*308a0*/  STL [R1+0x22e0], R29 ;  /* 0x0022e01d01007387 */ /* 0x000fe40000100800 */
[----:B------:R-:W3:Y:S01]  /*308b0*/  LDL.LU.64 R10, [R1+0x23b0] ;  /* 0x0023b000010a7983 */ /* 0x000ee20000300a00 */
[----:B------:R0:W-:Y:S01]  /*308c0*/  STL.64 [R1+0xa0], R12 ;  /* 0x0000a00c01007387 */ /* 0x0001e20000100a00 */
[----:B------:R-:W2:Y:S03]  /*308d0*/  LDL.LU.64 R14, [R1+0x23a8] ;  /* 0x0023a800010e7983 */ /* 0x000ea60000300a00 */
[----:B0-----:R-:W2:Y:S02]  /*308e0*/  LDL.LU.64 R12, [R1+0x23a0] ;  /* 0x0023a000010c7983 */ /* 0x001ea40000300a00 */
[-C--:B--2---:R-:W-:Y:S01]  /*308f0*/  HMMA.16816.F32.BF16 R12, R12, R4.reuse, R16 ;  /* 0x000000040c0c723c */ /* 0x084fe20000041810 */
[----:B---3--:R-:W-:Y:S01]  /*30900*/  IMAD.MOV.U32 R8, RZ, RZ, R10 ;  /* 0x000000ffff087224 */ /* 0x008fe200078e000a */
[----:B------:R-:W-:Y:S01]  /*30910*/  MOV R9, R11 ;  /* 0x0000000b00097202 */ /* 0x000fe20000000f00 */
[----:B------:R-:W2:Y:S01]  /*30920*/  LDL.LU R10, [R1+0x48] ;  /* 0x00004800010a7983 */ /* 0x000ea20000300800 */
[----:B------:R-:W2:Y:S02]  /*30930*/  LDL.LU R11, [R1+0x4c] ;  /* 0x00004c00010b7983 */ /* 0x000ea40000300800 */
[----:B------:R-:W-:Y:S02]  /*30940*/  STL [R1+0x22e8], R0 ;  /* 0x0022e80001007387 */ /* 0x000fe40000100800 */
[----:B------:R-:W-:Y:S01]  /*30950*/  STL [R1+0x22e4], R2 ;  /* 0x0022e40201007387 */ /* 0x000fe20000100800 */
[----:B------:R-:W3:Y:S01]  /*30960*/  LDL.LU.64 R18, [R1+0x2398] ;  /* 0x0023980001127983 */ /* 0x000ee20000300a00 */
[----:B------:R-:W3:Y:S11]  /*30970*/  LDL.LU.64 R16, [R1+0x2390] ;  /* 0x0023900001107983 */ /* 0x000ef60000300a00 */
[----:B------:R-:W-:Y:S02]  /*30980*/  @!UPT UIADD3 URZ, URZ, URZ, URZ ;  /* 0x0000003f3f3ff290 */ /* 0x000fe4000fffe03f */
[----:B------:R0:W-:Y:S01]  /*30990*/  STL [R1+0x90], R12 ;  /* 0x0000900c01007387 */ /* 0x0001e20000100800 */
[----:B------:R-:W-:Y:S01]  /*309a0*/  MOV R6, R14 ;  /* 0x0000000e00067202 */ /* 0x000fe20000000f00 */
[----:B------:R-:W-:Y:S01]  /*309b0*/  IMAD.MOV.U32 R7, RZ, RZ, R15 ;  /* 0x000000ffff077224 */ /* 0x000fe200078e000f */
[----:B------:R-:W-:Y:S01]  /*309c0*/  MOV R29, R13 ;  /* 0x0000000d001d7202 */ /* 0x000fe20000000f00 */
[----:B------:R-:W3:Y:S04]  /*309d0*/  LDL.LU.64 R14, [R1+0x2388] ;  /* 0x00238800010e7983 */ /* 0x000ee80000300a00 */
[----:B0-----:R-:W3:Y:S01]  /*309e0*/  LDL.LU.64 R12, [R1+0x2380] ;  /* 0x00238000010c7983 */ /* 0x001ee20000300a00 */
[----:B------:R-:W-:Y:S02]  /*309f0*/  STL [R1+0x22fc], R7 ;  /* 0x0022fc0701007387 */ /* 0x000fe40000100800 */
[----:B------:R-:W-:Y:S02]  /*30a00*/  STL [R1+0x22f8], R6 ;  /* 0x0022f80601007387 */ /* 0x000fe40000100800 */
[----:B------:R-:W-:Y:S01]  /*30a10*/  STL [R1+0x22f0], R29 ;  /* 0x0022f01d01007387 */ /* 0x000fe20000100800 */
[-C--:B---3--:R-:W-:Y:S01]  /*30a20*/  HMMA.16816.F32.BF16 R12, R12, R4.reuse, R16 ;  /* 0x000000040c0c723c */ /* 0x088fe20000041810 */
[----:B------:R-:W3:Y:S01]  /*30a30*/  LDL.LU.64 R18, [R1+0x2378] ;  /* 0x0023780001127983 */ /* 0x000ee20000300a00 */
[----:B------:R-:W3:Y:S11]  /*30a40*/  LDL.LU.64 R16, [R1+0x2370] ;  /* 0x0023700001107983 */ /* 0x000ef60000300a00 */
[----:B------:R-:W-:Y:S10]  /*30a50*/  @!UPT UIADD3 URZ, URZ, URZ, URZ ;  /* 0x0000003f3f3ff290 */ /* 0x000ff4000fffe03f */
[----:B------:R0:W-:Y:S01]  /*30a60*/  STL.64 [R1+0x88], R14 ;  /* 0x0000880e01007387 */ /* 0x0001e20000100a00 */
[----:B------:R-:W-:Y:S02]  /*30a70*/  MOV R0, R12 ;  /* 0x0000000c00007202 */ /* 0x000fe40000000f00 */
[----:B------:R-:W-:Y:S01]  /*30a80*/  MOV R2, R13 ;  /* 0x0000000d00027202 */ /* 0x000fe20000000f00 */
[----:B0-----:R-:W3:Y:S01]  /*30a90*/  LDL.LU.64 R14, [R1+0x2368] ;  /* 0x00236800010e7983 */ /* 0x001ee20000300a00 */
[----:B------:R-:W3:Y:S02]  /*30aa0*/  LDL.LU.64 R12, [R1+0x2360] ;  /* 0x00236000010c7983 */ /* 0x000ee40000300a00 */
[----:B------:R0:W-:Y:S01]  /*30ab0*/  STL [R1+0x2300], R0 ;  /* 0x0023000001007387 */ /* 0x0001e20000100800 */
[-C--:B---3--:R-:W-:Y:S01]  /*30ac0*/  HMMA.16816.F32.BF16 R12, R12, R4.reuse, R16 ;  /* 0x000000040c0c723c */ /* 0x088fe20000041810 */
[----:B------:R-:W3:Y:S01]  /*30ad0*/  LDL.LU.64 R18, [R1+0x2358] ;  /* 0x0023580001127983 */ /* 0x000ee20000300a00 */
[----:B------:R-:W3:Y:S11]  /*30ae0*/  LDL.LU.64 R16, [R1+0x2350] ;  /* 0x0023500001107983 */ /* 0x000ef60000300a00 */
[----:B------:R-:W-:Y:S11]  /*30af0*/  @!UPT UIADD3 URZ, URZ, URZ, URZ ;  /* 0x0000003f3f3ff290 */ /* 0x000ff6000fffe03f */
[----:B------:R-:W-:Y:S01]  /*30b00*/  IMAD.MOV.U32 R27, RZ, RZ, R14 ;  /* 0x000000ffff1b7224 */ /* 0x000fe200078e000e */
[----:B------:R-:W-:Y:S02]  /*30b10*/  MOV R7, R15 ;  /* 0x0000000f00077202 */ /* 0x000fe40000000f00 */
[----:B------:R-:W-:Y:S02]  /*30b20*/  MOV R26, R13 ;  /* 0x0000000d001a7202 */ /* 0x000fe40000000f00 */
[----:B0-----:R-:W-:Y:S01]  /*30b30*/  MOV R0, R12 ;  /* 0x0000000c00007202 */ /* 0x001fe20000000f00 */
[----:B------:R-:W3:Y:S01]  /*30b40*/  LDL.LU.64 R14, [R1+0x2348] ;  /* 0x00234800010e7983 */ /* 0x000ee20000300a00 */
[----:B------:R-:W3:Y:S02]  /*30b50*/  LDL.LU.64 R12, [R1+0x2340] ;  /* 0x00234000010c7983 */ /* 0x000ee40000300a00 */
[----:B---3--:R-:W-:Y:S01]  /*30b60*/  HMMA.16816.F32.BF16 R12, R12, R4, R16 ;  /* 0x000000040c0c723c */ /* 0x008fe20000041810 */
[----:B------:R-:W3:Y:S01]  /*30b70*/  LDL.LU.64 R18, [R1+0x2338] ;  /* 0x0023380001127983 */ /* 0x000ee20000300a00 */
[----:B------:R-:W3:Y:S11]  /*30b80*/  LDL.LU.64 R16, [R1+0x2330] ;  /* 0x0023300001107983 */ /* 0x000ef60000300a00 */
[----:B------:R-:W-:Y:S11]  /*30b90*/  @!UPT UIADD3 URZ, URZ, URZ, URZ ;  /* 0x0000003f3f3ff290 */ /* 0x000ff6000fffe03f */
[----:B------:R-:W-:Y:S01]  /*30ba0*/  MOV R6, R12 ;  /* 0x0000000c00067202 */ /* 0x000fe20000000f00 */
[----:B------:R-:W-:Y:S01]  /*30bb0*/  IMAD.MOV.U32 R3, RZ, RZ, R13 ;  /* 0x000000ffff037224 */ /* 0x000fe200078e000d */
[----:B------:R-:W-:Y:S02]  /*30bc0*/  MOV R12, R26 ;  /* 0x0000001a000c7202 */ /* 0x000fe40000000f00 */
[----:B------:R-:W-:Y:S02]  /*30bd0*/  MOV R29, R14 ;  /* 0x0000000e001d7202 */ /* 0x000fe40000000f00 */
[----:B------:R-:W-:Y:S01]  /*30be0*/  MOV R28, R15 ;  /* 0x0000000f001c7202 */ /* 0x000fe20000000f00 */
[----:B------:R-:W4:Y:S01]  /*30bf0*/  LDL.LU R26, [R1+0x232c] ;  /* 0x00232c00011a7983 */ /* 0x000f220000300800 */
[----:B------:R-:W-:Y:S02]  /*30c00*/  IMAD.MOV.U32 R13, RZ, RZ, R27 ;  /* 0x000000ffff0d7224 */ /* 0x000fe400078e001b */
[----:B------:R-:W4:Y:S01]  /*30c10*/  LDL.LU R27, [R1+0x2328] ;  /* 0x00232800011b7983 */ /* 0x000f220000300800 */
[----:B------:R-:W-:-:S02]  /*30c20*/  MOV R14, R7 ;  /* 0x00000007000e7202 */ /* 0x000fc40000000f00 */
[----:B------:R-:W-:Y:S01]  /*30c30*/  MOV R15, R0 ;  /* 0x00000000000f7202 */ /* 0x000fe20000000f00 */
[-C--:B---3--:R-:W-:Y:S11]  /*30c40*/  HMMA.16816.F32.BF16 R20, R16, R4.reuse, R20 ;  /* 0x000000041014723c */ /* 0x088ff60000041814 */
[----:B------:R-:W-:Y:S11]  /*30c50*/  @!UPT UIADD3 URZ, URZ, URZ, URZ ;  /* 0x0000003f3f3ff290 */ /* 0x000ff6000fffe03f */
[----:B------:R-:W-:Y:S02]  /*30c60*/  @!UPT UIADD3 URZ, URZ, URZ, URZ ;  /* 0x0000003f3f3ff290 */ /* 0x000fe4000fffe03f */
[----:B------:R-:W-:Y:S02]  /*30c70*/  MOV R17, R22 ;  /* 0x0000001600117202 */ /* 0x000fe40000000f00 */
[----:B------:R-:W-:Y:S02]  /*30c80*/  MOV R16, R23 ;  /* 0x0000001700107202 */ /* 0x000fe40000000f00 */
[----:B------:R-:W-:Y:S01]  /*30c90*/  MOV R0, R20 ;  /* 0x0000001400007202 */ /* 0x000fe20000000f00 */
[----:B------:R-:W-:Y:S01]  /*30ca0*/  IMAD.MOV.U32 R7, RZ, RZ, R21 ;  /* 0x000000ffff077224 */ /* 0x000fe200078e0015 */
[----:B------:R-:W2:Y:S01]  /*30cb0*/  LDL.LU.64 R22, [R1+0x2320] ;  /* 0x0023200001167983 */ /* 0x000ea20000300a00 */
[----:B------:R-:W2:Y:S02]  /*30cc0*/  LDL.LU.64 R20, [R1+0x2318] ;  /* 0x0023180001147983 */ /* 0x000ea40000300a00 */
[----:B------:R-:W3:Y:S02]  /*30cd0*/  LDL.LU R18, [R1+0x88] ;  /* 0x0000880001127983 */ /* 0x000ee40000300800 */
[----:B------:R-:W5:Y:S01]  /*30ce0*/  LDL.LU R19, [R1+0x8c] ;  /* 0x00008c0001137983 */ /* 0x000f620000300800 */
[-C--:B--2---:R-:W-:Y:S11]  /*30cf0*/  HMMA.16816.F32.BF16 R8, R20, R4.reuse, R8 ;  /* 0x000000041408723c */ /* 0x084ff60000041808 */
[----:B------:R-:W-:Y:S11]  /*30d00*/  @!UPT UIADD3 URZ, URZ, URZ, URZ ;  /* 0x0000003f3f3ff290 */ /* 0x000ff6000fffe03f */
[----:B------:R-:W-:Y:S02]  /*30d10*/  @!UPT UIADD3 URZ, URZ, URZ, URZ ;  /* 0x0000003f3f3ff290 */ /* 0x000fe4000fffe03f */
[----:B------:R-:W-:Y:S02]  /*30d20*/  MOV R21, R10 ;  /* 0x0000000a00157202 */ /* 0x000fe40000000f00 */
[----:B------:R-:W-:Y:S02]  /*30d30*/  MOV R20, R11 ;  /* 0x0000000b00147202 */ /* 0x000fe40000000f00 */
[----:B------:R-:W-:Y:S01]  /*30d40*/  MOV R23, R8 ;  /* 0x0000000800177202 */ /* 0x000fe20000000f00 */
[----:B------:R-:W-:Y:S01]  /*30d50*/  IMAD.MOV.U32 R22, RZ, RZ, R9 ;  /* 0x000000ffff167224 */ /* 0x000fe200078e0009 */
[----:B------:R-:W4:Y:S01]  /*30d60*/  LDL.LU.64 R10, [R1+0x2310] ;  /* 0x00231000010a7983 */ /* 0x000f220000300a00 */
[----:B------:R-:W4:Y:S02]  /*30d70*/  LDL.LU.64 R8, [R1+0x2308] ;  /* 0x0023080001087983 */ /* 0x000f240000300a00 */
[----:B----4-:R-:W-:Y:S11]  /*30d80*/  HMMA.16816.F32.BF16 R8, R24, R4, R8 ;  /* 0x000000041808723c */ /* 0x010ff60000041808 */
[----:B------:R-:W-:Y:S11]  /*30d90*/  @!UPT UIADD3 URZ, URZ, URZ, URZ ;  /* 0x0000003f3f3ff290 */ /* 0x000ff6000fffe03f */
[----:B------:R-:W-:Y:S01]  /*30da0*/  @!UPT UIADD3 URZ, URZ, URZ, URZ ;  /* 0x0000003f3f3ff290 */ /* 0x000fe2000fffe03f */
[----:B------:R0:W-:Y:S01]  /*30db0*/  STL.64 [R1+0x2230], R10 ;  /* 0x0022300a01007387 */ /* 0x0001e20000100a00 */
[----:B------:R1:W-:Y:S02]  /*30dc0*/  STL.64 [R1+0x2228], R8 ;  /* 0x0022280801007387 */ /* 0x0003e40000100a00 */
[----:B------:R-:W2:Y:S01]  /*30dd0*/  LDL R27, [R1+0xa38] ;  /* 0x000a3800011b7983 */ /* 0x000ea20000100800 */
[----:B0-----:R-:W-:Y:S02]  /*30de0*/  MOV R10, R21 ;  /* 0x00000015000a7202 */ /* 0x001fe40000000f00 */
[----:B------:R-:W-:Y:S02]  /*30df0*/  MOV R11, R20 ;  /* 0x00000014000b7202 */ /* 0x000fe40000000f00 */
[----:B-1----:R-:W-:Y:S01]  /*30e00*/  MOV R8, R23 ;  /* 0x0000001700087202 */ /* 0x002fe20000000f00 */
[----:B------:R-:W-:Y:S02]  /*30e10*/  IMAD.MOV.U32 R9, RZ, RZ, R22 ;  /* 0x000000ffff097224 */ /* 0x000fe400078e0016 */
[----:B------:R0:W-:Y:S03]  /*30e20*/  STL.64 [R1+0x2240], R10 ;  /* 0x0022400a01007387 */ /* 0x0001e60000100a00 */
[----:B------:R1:W-:Y:S01]  /*30e30*/  STL.64 [R1+0x2238], R8 ;  /* 0x0022380801007387 */ /* 0x0003e20000100a00 */
[----:B0-----:R-:W-:-:S02]  /*30e40*/  MOV R10, R17 ;  /* 0x00000011000a7202 */ /* 0x001fc40000000f00 */
[----:B------:R-:W-:Y:S02]  /*30e50*/  MOV R11, R16 ;  /* 0x00000010000b7202 */ /* 0x000fe40000000f00 */
[----:B-1----:R-:W-:Y:S01]  /*30e60*/  MOV R8, R0 ;  /* 0x0000000000087202 */ /* 0x002fe20000000f00 */
[----:B------:R-:W-:Y:S01]  /*30e70*/  IMAD.MOV.U32 R9, RZ, RZ, R7 ;  /* 0x000000ffff097224 */ /* 0x000fe200078e0007 */
[----:B------:R-:W4:Y:S01]  /*30e80*/  LDL.LU R0, [R1+0x2300] ;  /* 0x0023000001007983 */ /* 0x000f220000300800 */
[----:B------:R-:W2:Y:S02]  /*30e90*/  LDL.LU R7, [R1+0x22fc] ;  /* 0x0022fc0001077983 */ /* 0x000ea40000300800 */
[----:B------:R-:W-:Y:S01]  /*30ea0*/  STL.64 [R1+0x2250], R10 ;  /* 0x0022500a01007387 */ /* 0x000fe20000100a00 */
[----:B------:R0:W-:Y:S02]  /*30eb0*/  STL.64 [R1+0x2248], R8 ;  /* 0x0022480801007387 */ /* 0x0001e40000100a00 */
[----:B0-----:R-:W-:Y:S01]  /*30ec0*/  MOV R8, R6 ;  /* 0x0000000600087202 */ /* 0x001fe20000000f00 */
[----:B------:R-:W-:Y:S01]  /*30ed0*/  IMAD.MOV.U32 R9, RZ, RZ, R3 ;  /* 0x000000ffff097224 */ /* 0x000fe200078e0003 */
[----:B------:R-:W2:Y:S01]  /*30ee0*/  LDL.LU R6, [R1+0x22f8] ;  /* 0x0022f80001067983 */ /* 0x000ea20000300800 */
[----:B------:R-:W2:Y:S01]  /*30ef0*/  LDL.LU R3, [R1+0x22f4] ;  /* 0x0022f40001037983 */ /* 0x000ea20000300800 */
[----:B------:R-:W-:-:S02]  /*30f00*/  MOV R10, R29 ;  /* 0x0000001d000a7202 */ /* 0x000fc40000000f00 */
[----:B------:R-:W-:Y:S01]  /*30f10*/  MOV R11, R28 ;  /* 0x0000001c000b7202 */ /* 0x000fe20000000f00 */
[----:B------:R-:W3:Y:S01]  /*30f20*/  LDL.LU R29, [R1+0x22f0] ;  /* 0x0022f000011d7983 */ /* 0x000ee20000300800 */
[----:B------:R-:W3:Y:S03]  /*30f30*/  LDL.LU R28, [R1+0x22ec] ;  /* 0x0022ec00011c7983 */ /* 0x000ee60000300800 */
[----:B------:R-:W-:Y:S01]  /*30f40*/  STL.64 [R1+0x2260], R10 ;  /* 0x0022600a01007387 */ /* 0x000fe20000100a00 */
[----:B------:R-:W-:Y:S01]  /*30f50*/  STL.64 [R1+0x2258], R8 ;  /* 0x0022580801007387 */ /* 0x000fe20000100a00 */
[----:B------:R-:W-:Y:S01]  /*30f60*/  MOV R23, R12 ;  /* 0x0000000c00177202 */ /* 0x000fe20000000f00 */
[----:B------:R-:W-:Y:S01]  /*30f70*/  IMAD.MOV.U32 R16, RZ, RZ, R13 ;  /* 0x000000ffff107224 */ /* 0x000fe200078e000d */
[----:B------:R-:W-:Y:S02]  /*30f80*/  MOV R17, R14 ;  /* 0x0000000e00117202 */ /* 0x000fe40000000f00 */
[----:B------:R-:W-:Y:S01]  /*30f90*/  MOV R22, R15 ;  /* 0x0000000f00167202 */ /* 0x000fe20000000f00 */
[----:B--2---:R-:W0:Y:S02]  /*30fa0*/  LDSM.16.MT88.4 R8, [R3+0x1b000] ;  /* 0x01b000000308783b */ /* 0x004e240000004200 */
[----:B0-----:R-:W-:Y:S01]  /*30fb0*/  MOV R13, R8 ;  /* 0x00000008000d7202 */ /* 0x001fe20000000f00 */
[----:B------:R-:W-:Y:S01]  /*30fc0*/  IMAD.MOV.U32 R12, RZ, RZ, R9 ;  /* 0x000000ffff0c7224 */ /* 0x000fe200078e0009 */
[----:B------:R-:W-:-:S02]  /*30fd0*/  MOV R5, R10 ;  /* 0x0000000a00057202 */ /* 0x000fc40000000f00 */
[----:B------:R-:W-:Y:S02]  /*30fe0*/  MOV R4, R11 ;  /* 0x0000000b00047202 */ /* 0x000fe40000000f00 */
[----:B------:R-:W0:Y:S02]  /*30ff0*/  LDSM.16.MT88.4 R8, [R3+0x1b080] ;  /* 0x01b080000308783b */ /* 0x000e240000004200 */
[----:B0-----:R-:W-:Y:S01]  /*31000*/  MOV R21, R8 ;  /* 0x0000000800157202 */ /* 0x001fe20000000f00 */
[----:B------:R-:W-:Y:S01]  /*31010*/  IMAD.MOV.U32 R20, RZ, RZ, R9 ;  /* 0x000000ffff147224 */ /* 0x000fe200078e0009 */
[----:B------:R-:W-:Y:S02]  /*31020*/  MOV R15, R10 ;  /* 0x0000000a000f7202 */ /* 0x000fe40000000f00 */
[----:B------:R-:W-:Y:S02]  /*31030*/  MOV R14, R11 ;  /* 0x0000000b000e7202 */ /* 0x000fe40000000f00 */
[----:B------:R-:W0:Y:S04]  /*31040*/  LDSM.16.MT88.4 R8, [R27+0x1b000] ;  /* 0x01b000001b08783b */ /* 0x000e280000004200 */
[----:B------:R1:W-:Y:S01]  /*31050*/  STL [R1+0x2220], R3 ;  /* 0x0022200301007387 */ /* 0x0003e20000100800 */
[----:B0-----:R-:W-:Y:S01]  /*31060*/  MOV R26, R8 ;  /* 0x00000008001a7202 */ /* 0x001fe20000000f00 */
[----:B------:R-:W-:Y:S01]  /*31070*/  IMAD.MOV.U32 R25, RZ, RZ, R9 ;  /* 0x000000ffff197224 */ /* 0x000fe200078e0009 */
[----:B------:R-:W-:-:S02]  /*31080*/  MOV R24, R10 ;  /* 0x0000000a00187202 */ /* 0x000fc40000000f00 */
[----:B-1----:R-:W-:Y:S02]  /*31090*/  MOV R3, R11 ;  /* 0x0000000b00037202 */ /* 0x002fe40000000f00 */
[----:B------:R-:W0:Y:S04]  /*310a0*/  LDSM.16.MT88.4 R8, [R27+0x1b080] ;  /* 0x01b080001b08783b */ /* 0x000e280000004200 */
[----:B0-----:R0:W-:Y:S01]  /*310b0*/  STL.64 [R1+0x2280], R10 ;  /* 0x0022800a01007387 */ /* 0x0011e20000100a00 */
[----:B------:R1:W-:Y:S01]  /*310c0*/  STL.64 [R1+0x2278], R8 ;  /* 0x0022780801007387 */ /* 0x0003e20000100a00 */
[----:B0-----:R-:W-:Y:S02]  /*310d0*/  MOV R10, R24 ;  /* 0x00000018000a7202 */ /* 0x001fe40000000f00 */
[----:B------:R-:W-:-:S02]  /*310e0*/  MOV R11, R3 ;  /* 0x00000003000b7202 */ /* 0x000fc40000000f00 */
[----:B-1----:R-:W-:Y:S01]  /*310f0*/  MOV R8, R26 ;  /* 0x0000001a00087202 */ /* 0x002fe20000000f00 */
[----:B------:R-:W-:Y:S02]  /*31100*/  IMAD.MOV.U32 R9, RZ, RZ, R25 ;  /* 0x000000ffff097224 */ /* 0x000fe400078e0019 */
[----:B------:R0:W-:Y:S03]  /*31110*/  STL.64 [R1+0x22a0], R10 ;  /* 0x0022a00a01007387 */ /* 0x0001e60000100a00 */
[----:B------:R1:W-:Y:S01]  /*31120*/  STL.64 [R1+0x2298], R8 ;  /* 0x0022980801007387 */ /* 0x0003e20000100a00 */
[----:B0-----:R-:W-:Y:S02]  /*31130*/  MOV R10, R15 ;  /* 0x0000000f000a7202 */ /* 0x001fe40000000f00 */
[----:B------:R-:W-:Y:S02]  /*31140*/  MOV R11, R14 ;  /* 0x0000000e000b7202 */ /* 0x000fe40000000f00 */
[----:B-1----:R-:W-:Y:S01]  /*31150*/  MOV R8, R21 ;  /* 0x0000001500087202 */ /* 0x002fe20000000f00 */
[----:B------:R-:W-:-:S02]  /*31160*/  IMAD.MOV.U32 R9, RZ, RZ, R20 ;  /* 0x000000ffff097224 */ /* 0x000fc400078e0014 */
[----:B------:R-:W-:Y:S03]  /*31170*/  STL.64 [R1+0x22c0], R10 ;  /* 0x0022c00a01007387 */ /* 0x000fe60000100a00 */
[----:B------:R0:W-:Y:S02]  /*31180*/  STL.64 [R1+0x22b8], R8 ;  /* 0x0022b80801007387 */ /* 0x0001e40000100a00 */
[----:B0-----:R-:W-:Y:S01]  /*31190*/  MOV R8, R13 ;  /* 0x0000000d00087202 */ /* 0x001fe20000000f00 */
[----:B------:R-:W-:Y:S02]  /*311a0*/  IMAD.MOV.U32 R9, RZ, RZ, R12 ;  /* 0x000000ffff097224 */ /* 0x000fe400078e000c */
[----:B---3--:R-:W0:Y:S04]  /*311b0*/  LDSM.16.MT88.4 R12, [R28+0x1b000] ;  /* 0x01b000001c0c783b */ /* 0x008e280000004200 */
[----:B0-----:R0:W-:Y:S01]  /*311c0*/  STL.64 [R1+0x2270], R14 ;  /* 0x0022700e01007387 */ /* 0x0011e20000100a00 */
[----:B------:R1:W-:Y:S01]  /*311d0*/  STL.64 [R1+0x2268], R12 ;  /* 0x0022680c01007387 */ /* 0x0003e20000100a00 */
[----:B0-----:R-:W-:-:S02]  /*311e0*/  MOV R14, R16 ;  /* 0x00000010000e7202 */ /* 0x001fc40000000f00 */
[----:B------:R-:W-:Y:S02]  /*311f0*/  MOV R15, R17 ;  /* 0x00000011000f7202 */ /* 0x000fe40000000f00 */
[----:B-1----:R-:W-:Y:S01]  /*31200*/  MOV R12, R22 ;  /* 0x00000016000c7202 */ /* 0x002fe20000000f00 */
[----:B------:R-:W-:Y:S02]  /*31210*/  IMAD.MOV.U32 R13, RZ, RZ, R23 ;  /* 0x000000ffff0d7224 */ /* 0x000fe400078e0017 */
[----:B------:R0:W-:Y:S03]  /*31220*/  STL.64 [R1+0x2290], R14 ;  /* 0x0022900e01007387 */ /* 0x0001e60000100a00 */
[----:B------:R4:W-:Y:S01]  /*31230*/  STL.64 [R1+0x2288], R12 ;  /* 0x0022880c01007387 */ /* 0x0009e20000100a00 */
[----:B0-----:R-:W-:Y:S02]  /*31240*/  MOV R14, R18 ;  /* 0x00000012000e7202 */ /* 0x001fe40000000f00 */
[----:B-----5:R-:W-:-:S02]  /*31250*/  MOV R15, R19 ;  /* 0x00000013000f7202 */ /* 0x020fc40000000f00 */
[----:B----4-:R-:W-:Y:S01]  /*31260*/  MOV R12, R0 ;  /* 0x00000000000c7202 */ /* 0x010fe20000000f00 */
[----:B------:R-:W-:Y:S01]  /*31270*/  IMAD.MOV.U32 R13, RZ, RZ, R2 ;  /* 0x000000ffff0d7224 */ /* 0x000fe200078e0002 */
[----:B------:R-:W2:Y:S01]  /*31280*/  LDL.LU R0, [R1+0x22e8] ;  /* 0x0022e80001007983 */ /* 0x000ea20000300800 */
[----:B------:R-:W3:Y:S02]  /*31290*/  LDL.LU R2, [R1+0x22e4] ;  /* 0x0022e40001027983 */ /* 0x000ee40000300800 */
[----:B------:R-:W-:Y:S01]  /*312a0*/  STL.64 [R1+0x22b0], R14 ;  /* 0x0022b00e01007387 */ /* 0x000fe20000100a00 */
[----:B------:R-:W-:Y:S01]  /*312b0*/  MOV R10, R5 ;  /* 0x00000005000a7202 */ /* 0x000fe20000000f00 */
[----:B------:R0:W-:Y:S01]  /*312c0*/  STL.64 [R1+0x22a8], R12 ;  /* 0x0022a80c01007387 */ /* 0x0001e20000100a00 */
[----:B------:R-:W-:-:S03]  /*312d0*/  MOV R11, R4 ;  /* 0x00000004000b7202 */ /* 0x000fc60000000f00 */
[----:B------:R-:W1:Y:S04]  /*312e0*/  LDSM.16.MT88.4 R16, [R28+0x1b080] ;  /* 0x01b080001c10783b */ /* 0x000e680000004200 */
[----:B0-----:R-:W4:Y:S01]  /*312f0*/  LDL.LU R12, [R1+0x90] ;  /* 0x00009000010c7983 */ /* 0x001f220000300800 */
[----:B------:R-:W-:Y:S01]  /*31300*/  IMAD.MOV.U32 R14, RZ, RZ, R6 ;  /* 0x000000ffff0e7224 */ /* 0x000fe200078e0006 */
[----:B------:R-:W-:Y:S02]  /*31310*/  MOV R15, R7 ;  /* 0x00000007000f7202 */ /* 0x000fe40000000f00 */
[----:B------:R-:W-:Y:S02]  /*31320*/  MOV R13, R29 ;  /* 0x0000001d000d7202 */ /* 0x000fe40000000f00 */
[----:B------:R-:W5:Y:S01]  /*31330*/  LDL.LU R29, [R1+0x22e0] ;  /* 0x0022e000011d7983 */ /* 0x000f620000300800 */
[----:B------:R-:W2:Y:S02]  /*31340*/  LDL.LU R6, [R1+0x22dc] ;  /* 0x0022dc0001067983 */ /* 0x000ea40000300800 */
[----:B------:R-:W2:Y:S02]  /*31350*/  LDL.LU R7, [R1+0x22d8] ;  /* 0x0022d80001077983 */ /* 0x000ea40000300800 */
[----:B------:R-:W-:Y:S01]  /*31360*/  STL.64 [R1+0x22d0], R14 ;  /* 0x0022d00e01007387 */ /* 0x000fe20000100a00 */
[----:B----4-:R0:W-:Y:S04]  /*31370*/  STL.64 [R1+0x22c8], R12 ;  /* 0x0022c80c01007387 */ /* 0x0101e80000100a00 */
[----:B-----5:R-:W4:Y:S04]  /*31380*/  LDSM.16.MT88.4 R20, [R29+0x1b000] ;  /* 0x01b000001d14783b */ /* 0x020f280000004200 */
[----:B------:R-:W5:Y:S04]  /*31390*/  LDSM.16.MT88.4 R24, [R29+0x1b080] ;  /* 0x01b080001d18783b */ /* 0x000f680000004200 */
[----:B0-----:R-:W4:Y:S01]  /*313a0*/  LDL.LU R12, [R1+0xa0] ;  /* 0x0000a000010c7983 */ /* 0x001f220000300800 */
[----:B------:R-:W4:Y:S01]  /*313b0*/  LDL.LU R13, [R1+0xa4] ;  /* 0x0000a400010d7983 */ /* 0x000f220000300800 */
[----:B---3--:R-:W-:-:S02]  /*313c0*/  MOV R14, R2 ;  /* 0x00000002000e7202 */ /* 0x008fc40000000f00 */
[----:B--2---:R-:W-:Y:S01]  /*313d0*/  MOV R15, R0 ;  /* 0x00000000000f7202 */ /* 0x004fe20000000f00 */
[----:B------:R-:W-:Y:S06]  /*313e0*/  STL [R1+0x2218], R29 ;  /* 0x0022181d01007387 */ /* 0x000fec0000100800 */
[-C--:B----4-:R-:W-:Y:S01]  /*313f0*/  HMMA.16816.F32.BF16 R8, R8, R6.reuse, R12 ;  /* 0x000000060808723c */ /* 0x090fe2000004180c */
[----:B------:R-:W2:Y:S01]  /*31400*/  LDL.LU.64 R14, [R1+0x22d0] ;  /* 0x0022d000010e7983 */ /* 0x000ea20000300a00 */
[----:B------:R-:W2:Y:S11]  /*31410*/  LDL.LU.64 R12, [R1+0x22c8] ;  /* 0x0022c800010c7983 */ /* 0x000eb60000300a00 */
[----:B------:R-:W-:Y:S10]  /*31420*/  @!UPT UIADD3 URZ, URZ, URZ, URZ ;  /* 0x0000003f3f3ff290 */ /* 0x000ff4000fffe03f */
[----:B------:R-:W-:Y:S01]  /*31430*/  STL.64 [R1+0xa0], R8 ;  /* 0x0000a00801007387 */ /* 0x000fe20000100a00 */
[----:B------:R0:W-:Y:S03]  /*31440*/  STL.64 [R1+0xa8], R10 ;  /* 0x0000a80a01007387 */ /* 0x0001e60000100a00 */
[----:B0-----:R-:W2:Y:S01]  /*31450*/  LDL.LU.64 R10, [R1+0x22c0] ;  /* 0x0022c000010a7983 */ /* 0x001ea20000300a00 */
[----:B------:R-:W2:Y:S02]  /*31460*/  LDL.LU.64 R8, [R1+0x22b8] ;  /* 0x0022b80001087983 */ /* 0x000ea40000300a00 */
[-C--:B--2---:R-:W-:Y:S01]  /*31470*/  HMMA.16816.F32.BF16 R8, R8, R6.reuse, R12 ;  /* 0x000000060808723c */ /* 0x084fe2000004180c */
[----:B------:R-:W2:Y:S01]  /*31480*/  LDL.LU.64 R14, [R1+0x22b0] ;  /* 0x0022b000010e7983 */ /* 0x000ea20000300a00 */
[----:B------:R-:W2:Y:S11]  /*31490*/  LDL.LU.64 R12, [R1+0x22a8] ;  /* 0x0022a800010c7983 */ /* 0x000eb60000300a00 */
[----:B------:R-:W-:Y:S10]  /*314a0*/  @!UPT UIADD3 URZ, URZ, URZ, URZ ;  /* 0x0000003f3f3ff290 */ /* 0x000ff4000fffe03f */
[----:B------:R-:W-:Y:S01]  /*314b0*/  STL.64 [R1+0x90], R8 ;  /* 0x0000900801007387 */ /* 0x000fe20000100a00 */
[----:B------:R0:W-:Y:S02]  /*314c0*/  STL [R1+0x98], R10 ;  /* 0x0000980a01007387 */ /* 0x0001e40000100800 */
[----:B------:R-:W-:Y:S02]  /*314d0*/  IMAD.MOV.U32 R29, RZ, RZ, R11 ;  /* 0x000000ffff1d7224 */ /* 0x000fe400078e000b */
[----:B0-----:R-:W2:Y:S01]  /*314e0*/  LDL.LU.64 R10, [R1+0x22a0] ;  /* 0x0022a000010a7983 */ /* 0x001ea20000300a00 */
[----:B------:R-:W2:Y:S02]  /*314f0*/  LDL.LU.64 R8, [R1+0x2298] ;  /* 0x0022980001087983 */ /* 0x000ea40000300a00 */
[----:B------:R-:W-:Y:S01]  /*31500*/  STL [R1+0x221c], R29 ;  /* 0x00221c1d01007387 */ /* 0x000fe20000100800 */
[-C--:B--2---:R-:W-:Y:S01]  /*31510*/  HMMA.16816.F32.BF16 R8, R8, R6.reuse, R12 ;  /* 0x000000060808723c */ /* 0x084fe2000004180c */
        /* <DEDUP_REMOVED lines=10> */
[----:B------:R-:W-:Y:S11]  /*315c0*/  @!UPT UIADD3 URZ, URZ, URZ, URZ ;  /* 0x0000003f3f3ff290 */ /* 0x000ff6000fffe03f */
[----:B------:R-:W-:Y:S02]  /*315d0*/  MOV R2, R10 ;  /* 0x0000000a00027202 */ /* 0x000fe40000000f00 */
[----:B------:R-:W-:Y:S02]  /*315e0*/  MOV R0, R11 ;  /* 0x0000000b00007202 */ /* 0x000fe40000000f00 */
[----:B------:R-:W-:Y:S01]  /*315f0*/  MOV R4, R9 ;  /* 0x0000000900047202 */ /* 0x000fe20000000f00 */
[----:B------:R-:W-:Y:S01]  /*31600*/  IMAD.MOV.U32 R29, RZ, RZ, R8 ;  /* 0x000000ffff1d7224 */ /* 0x000fe200078e0008 */
[----:B------:R-:W2:Y:S01]  /*31610*/  LDL.LU.64 R10, [R1+0x2260] ;  /* 0x00226000010a7983 */ /* 0x000ea20000300a00 */
[----:B------:R-:W2:Y:S02]  /*31620*/  LDL.LU.64 R8, [R1+0x2258] ;  /* 0x0022580001087983 */ /* 0x000ea40000300a00 */
[-C--:B--2---:R-:W-:Y:S01]  /*31630*/  HMMA.16816.F32.BF16 R12, R12, R6.reuse, R8 ;  /* 0x000000060c0c723c */ /* 0x084fe20000041808 */
[----:B------:R-:W1:Y:S01]  /*31640*/  LDL.LU.64 R10, [R1+0x2250] ;  /* 0x00225000010a7983 */ /* 0x000e620000300a00 */
[----:B------:R-:W1:Y:S11]  /*31650*/  LDL.LU.64 R8, [R1+0x2248] ;  /* 0x0022480001087983 */ /* 0x000e760000300a00 */
[----:B------:R-:W-:Y:S10]  /*31660*/  @!UPT UIADD3 URZ, URZ, URZ, URZ ;  /* 0x0000003f3f3ff290 */ /* 0x000ff4000fffe03f */
[----:B------:R0:W-:Y:S01]  /*31670*/  STL [R1+0x64], R13 ;  /* 0x0000640d01007387 */ /* 0x0001e20000100800 */
[----:B------:R-:W-:Y:S01]  /*31680*/  STL [R1+0x68], R14 ;  /* 0x0000680e01007387 */ /* 0x000fe20000100800 */
[-C--:B-1----:R-:W-:Y:S11]  /*31690*/  HMMA.16816.F32.BF16 R8, R16, R6.reuse, R8 ;  /* 0x000000061008723c */ /* 0x082ff60000041808 */
[----:B------:R-:W-:Y:S11]  /*316a0*/  @!UPT UIADD3 URZ, URZ, URZ, URZ ;  /* 0x0000003f3f3ff290 */ /* 0x000ff6000fffe03f */
[----:B------:R-:W-:Y:S02]  /*316b0*/  @!UPT UIADD3 URZ, URZ, URZ, URZ ;  /* 0x0000003f3f3ff290 */ /* 0x000fe4000fffe03f */
[----:B------:R-:W-:Y:S01]  /*316c0*/  IMAD.MOV.U32 R17, RZ, RZ, R10 ;  /* 0x000000ffff117224 */ /* 0x000fe200078e000a */
[----:B------:R-:W-:Y:S02]  /*316d0*/  MOV R16, R11 ;  /* 0x0000000b00107202 */ /* 0x000fe40000000f00 */
[----:B------:R-:W-:Y:S02]  /*316e0*/  MOV R19, R8 ;  /* 0x0000000800137202 */ /* 0x000fe40000000f00 */
[----:B------:R-:W-:Y:S01]  /*316f0*/  MOV R18, R9 ;  /* 0x0000000900127202 */ /* 0x000fe20000000f00 */
[----:B------:R-:W2:Y:S01]  /*31700*/  LDL.LU.64 R10, [R1+0x2240] ;  /* 0x00224000010a7983 */ /* 0x000ea20000300a00 */
[----:B------:R-:W2:Y:S02]  /*31710*/  LDL.LU.64 R8, [R1+0x2238] ;  /* 0x0022380001087983 */ /* 0x000ea40000300a00 */
[----:B--2---:R-:W-:Y:S01]  /*31720*/  HMMA.16816.F32.BF16 R20, R20, R6, R8 ;  /* 0x000000061414723c */ /* 0x004fe20000041808 */
[----:B------:R-:W5:Y:S01]  /*31730*/  LDL.LU.64 R10, [R1+0x2230] ;  /* 0x00223000010a7983 */ /* 0x000f620000300a00 */
[----:B------:R-:W5:Y:S01]  /*31740*/  LDL.LU.64 R8, [R1+0x2228] ;  /* 0x0022280001087983 */ /* 0x000f620000300a00 */
[----:B0-----:R-:W-:-:S02]  /*31750*/  MOV R13, R4 ;  /* 0x00000004000d7202 */ /* 0x001fc40000000f00 */
[----:B------:R-:W-:Y:S01]  /*31760*/  MOV R3, R12 ;  /* 0x0000000c00037202 */ /* 0x000fe20000000f00 */
[----:B------:R-:W-:Y:S01]  /*31770*/  MOV R12, R15 ;  /* 0x0000000f000c7202 */ /* 0x000fe20000000f00 */
[----:B------:R-:W-:Y:S11]  /*31780*/  MOV R15, R0 ;  /* 0x00000000000f7202 */ /* 0x000ff60000000f00 */
[----:B------:R-:W-:Y:S05]  /*31790*/  @!UPT UIADD3 URZ, URZ, URZ, URZ ;  /* 0x0000003f3f3ff290 */ /* 0x000fea000fffe03f */
[----:B------:R-:W-:Y:S01]  /*317a0*/  STL [R1+0x40], R20 ;  /* 0x0000401401007387 */ /* 0x000fe20000100800 */
[----:B------:R-:W-:Y:S02]  /*317b0*/  IMAD.MOV.U32 R0, RZ, RZ, R23 ;  /* 0x000000ffff007224 */ /* 0x000fe400078e0017 */
[----:B------:R-:W2:Y:S01]  /*317c0*/  LDL R23, [R1+0x8f4] ;  /* 0x0008f40001177983 */ /* 0x000ea20000100800 */
[----:B-----5:R-:W-:Y:S01]  /*317d0*/  HMMA.16816.F32.BF16 R4, R24, R6, R8 ;  /* 0x000000061804723c */ /* 0x020fe20000041808 */
[----:B------:R-:W3:Y:S11]  /*317e0*/  LDL R27, [R1+0xa38] ;  /* 0x000a3800011b7983 */ /* 0x000ef60000100800 */
[----:B------:R-:W-:Y:S11]  /*317f0*/  @!UPT UIADD3 URZ, URZ, URZ, URZ ;  /* 0x0000003f3f3ff290 */ /* 0x000ff6000fffe03f */
[----:B------:R0:W-:Y:S01]  /*31800*/  STL.64 [R1+0x2180], R6 ;  /* 0x0021800601007387 */ /* 0x0001e20000100a00 */
[----:B------:R1:W-:Y:S01]  /*31810*/  STL.64 [R1+0x2178], R4 ;  /* 0x0021780401007387 */ /* 0x0003e20000100a00 */
[----:B0-----:R-:W-:Y:S01]  /*31820*/  MOV R6, R17 ;  /* 0x0000001100067202 */ /* 0x001fe20000000f00 */
[----:B------:R-:W-:Y:S01]  /*31830*/  IMAD.MOV.U32 R7, RZ, RZ, R16 ;  /* 0x000000ffff077224 */ /* 0x000fe200078e0010 */
[----:B-1----:R-:W-:Y:S02]  /*31840*/  MOV R4, R19 ;  /* 0x0000001300047202 */ /* 0x002fe40000000f00 */
[----:B------:R-:W-:Y:S01]  /*31850*/  MOV R5, R18 ;  /* 0x0000001200057202 */ /* 0x000fe20000000f00 */
[----:B------:R-:W4:Y:S01]  /*31860*/  LDL R19, [R1+0xa34] ;  /* 0x000a340001137983 */ /* 0x000f220000100800 */
[----:B------:R-:W-:Y:S03]  /*31870*/  STL.64 [R1+0x2190], R6 ;  /* 0x0021900601007387 */ /* 0x000fe60000100a00 */
[----:B------:R0:W-:Y:S02]  /*31880*/  STL.64 [R1+0x2188], R4 ;  /* 0x0021880401007387 */ /* 0x0001e40000100a00 */
[----:B0-----:R-:W-:-:S02]  /*31890*/  MOV R4, R3 ;  /* 0x0000000300047202 */ /* 0x001fc40000000f00 */
[----:B------:R-:W5:Y:S01]  /*318a0*/  LDL.LU R3, [R1+0x2220] ;  /* 0x0022200001037983 */ /* 0x000f620000300800 */
[----:B------:R-:W2:Y:S02]  /*318b0*/  LDL.LU R5, [R1+0x64] ;  /* 0x0000640001057983 */ /* 0x000ea40000300800 */
[----:B------:R-:W2:Y:S02]  /*318c0*/  LDL.LU R6, [R1+0x68] ;  /* 0x0000680001067983 */ /* 0x000ea40000300800 */
[----:B------:R-:W-:Y:S01]  /*318d0*/  IMAD.MOV.U32 R14, RZ, RZ, R2 ;  /* 0x000000ffff0e7224 */ /* 0x000fe200078e0002 */
[----:B------:R-:W-:Y:S02]  /*318e0*/  MOV R7, R12 ;  /* 0x0000000c00077202 */ /* 0x000fe40000000f00 */
[----:B------:R-:W-:Y:S02]  /*318f0*/  MOV R16, R13 ;  /* 0x0000000d00107202 */ /* 0x000fe40000000f00 */
[----:B------:R-:W-:Y:S01]  /*31900*/  MOV R18, R15 ;  /* 0x0000000f00127202 */ /* 0x000fe20000000f00 */
[----:B------:R-:W-:Y:S01]  /*31910*/  IMAD.MOV.U32 R17, RZ, RZ, R14 ;  /* 0x000000ffff117224 */ /* 0x000fe200078e000e */
[----:B------:R-:W-:-:S02]  /*31920*/  MOV R28, R21 ;  /* 0x00000015001c7202 */ /* 0x000fc40000000f00 */
[----:B------:R-:W-:Y:S01]  /*31930*/  MOV R2, R22 ;  /* 0x0000001600027202 */ /* 0x000fe20000000f00 */
[----:B-----5:R-:W0:Y:S04]  /*31940*/  LDSM.16.MT88.4 R8, [R3+0x1c000] ;  /* 0x01c000000308783b */ /* 0x020e280000004200 */
[----:B--2---:R-:W-:Y:S01]  /*31950*/  STL.64 [R1+0x21a0], R6 ;  /* 0x0021a00601007387 */ /* 0x004fe20000100a00 */
[----:B------:R-:W-:Y:S02]  /*31960*/  STL.64 [R1+0x2198], R4 ;  /* 0x0021980401007387 */ /* 0x000fe40000100a00 */
[----:B------:R-:W1:Y:S01]  /*31970*/  LDSM.16.MT88.4 R4, [R3+0x1c080] ;  /* 0x01c080000304783b */ /* 0x000e620000004200 */
[----:B0-----:R-:W-:Y:S02]  /*31980*/  MOV R15, R8 ;  /* 0x00000008000f7202 */ /* 0x001fe40000000f00 */
[----:B------:R-:W-:Y:S01]  /*31990*/  MOV R14, R9 ;  /* 0x00000009000e7202 */ /* 0x000fe20000000f00 */
[----:B------:R-:W-:Y:S01]  /*319a0*/  IMAD.MOV.U32 R13, RZ, RZ, R10 ;  /* 0x000000ffff0d7224 */ /* 0x000fe200078e000a */
[----:B------:R-:W-:-:S02]  /*319b0*/  MOV R12, R11 ;  /* 0x0000000b000c7202 */ /* 0x000fc40000000f00 */
[----:B------:R-:W0:Y:S01]  /*319c0*/  LDSM.16.M88.4 R8, [R23+0x20380] ;  /* 0x020380001708783b */ /* 0x000e220000000200 */
[----:B-1----:R-:W-:Y:S02]  /*319d0*/  MOV R21, R4 ;  /* 0x0000000400157202 */ /* 0x002fe40000000f00 */
[----:B------:R-:W-:Y:S01]  /*319e0*/  MOV R20, R5 ;  /* 0x0000000500147202 */ /* 0x000fe20000000f00 */
[----:B0-----:R0:W-:Y:S01]  /*319f0*/  STL [R1+0x2174], R10 ;  /* 0x0021740a01007387 */ /* 0x0011e20000100800 */
[----:B------:R1:W-:Y:S01]  /*31a00*/  STL [R1+0x2170], R11 ;  /* 0x0021700b01007387 */ /* 0x0003e20000100800 */
[----:B0-----:R-:W-:Y:S01]  /*31a10*/  MOV R10, R7 ;  /* 0x00000007000a7202 */ /* 0x001fe20000000f00 */
[----:B-1----:R-:W-:Y:S02]  /*31a20*/  IMAD.MOV.U32 R11, RZ, RZ, R6 ;  /* 0x000000ffff0b7224 */ /* 0x002fe400078e0006 */
[----:B---3--:R-:W0:Y:S02]  /*31a30*/  LDSM.16.MT88.4 R4, [R27+0x1c000] ;  /* 0x01c000001b04783b */ /* 0x008e240000004200 */
[----:B0-----:R-:W-:-:S02]  /*31a40*/  MOV R25, R4 ;  /* 0x0000000400197202 */ /* 0x001fc40000000f00 */
[----:B------:R-:W-:Y:S01]  /*31a50*/  MOV R24, R5 ;  /* 0x0000000500187202 */ /* 0x000fe20000000f00 */
[----:B------:R-:W-:Y:S01]  /*31a60*/  IMAD.MOV.U32 R23, RZ, RZ, R6 ;  /* 0x000000ffff177224 */ /* 0x000fe200078e0006 */
[----:B------:R-:W-:Y:S02]  /*31a70*/  MOV R22, R7 ;  /* 0x0000000700167202 */ /* 0x000fe40000000f00 */
[----:B------:R-:W0:Y:S04]  /*31a80*/  LDSM.16.MT88.4 R4, [R27+0x1c080] ;  /* 0x01c080001b04783b */ /* 0x000e280000004200 */
[----:B0-----:R0:W-:Y:S01]  /*31a90*/  STL.64 [R1+0x21c0], R6 ;  /* 0x0021c00601007387 */ /* 0x0011e20000100a00 */
        /* <DEDUP_REMOVED lines=17> */
[----:B----4-:R-:W0:Y:S04]  /*31bb0*/  LDSM.16.MT88.4 R12, [R19+0x1c000] ;  /* 0x01c00000130c783b */ /* 0x010e280000004200 */
[----:B0-----:R0:W-:Y:S01]  /*31bc0*/  STL.64 [R1+0x21b0], R14 ;  /* 0x0021b00e01007387 */ /* 0x0011e20000100a00 */
[----:B------:R1:W-:Y:S02]  /*31bd0*/  STL.64 [R1+0x21a8], R12 ;  /* 0x0021a80c01007387 */ /* 0x0003e40000100a00 */
[----:B0-----:R-:W-:Y:S01]  /*31be0*/  IMAD.MOV.U32 R14, RZ, RZ, R17 ;  /* 0x000000ffff0e7224 */ /* 0x001fe200078e0011 */
[----:B------:R-:W-:-:S02]  /*31bf0*/  MOV R15, R18 ;  /* 0x00000012000f7202 */ /* 0x000fc40000000f00 */
[----:B-1----:R-:W-:Y:S02]  /*31c00*/  MOV R12, R29 ;  /* 0x0000001d000c7202 */ /* 0x002fe40000000f00 */
[----:B------:R-:W-:Y:S01]  /*31c10*/  MOV R13, R16 ;  /* 0x00000010000d7202 */ /* 0x000fe20000000f00 */
[----:B------:R-:W2:Y:S01]  /*31c20*/  LDL.LU R29, [R1+0x221c] ;  /* 0x00221c00011d7983 */ /* 0x000ea20000300800 */
[----:B------:R-:W-:Y:S03]  /*31c30*/  STL.64 [R1+0x21d0], R14 ;  /* 0x0021d00e01007387 */ /* 0x000fe60000100a00 */
[----:B------:R-:W0:Y:S04]  /*31c40*/  LDSM.16.MT88.4 R16, [R19+0x1c080] ;  /* 0x01c080001310783b */ /* 0x000e280000004200 */
[----:B------:R1:W-:Y:S04]  /*31c50*/  STL.64 [R1+0x21c8], R12 ;  /* 0x0021c80c01007387 */ /* 0x0003e80000100a00 */
[----:B-1----:R-:W3:Y:S01]  /*31c60*/  LDL.LU R12, [R1+0x80] ;  /* 0x00008000010c7983 */ /* 0x002ee20000300800 */
[----:B------:R-:W3:Y:S02]  /*31c70*/  LDL.LU R13, [R1+0x84] ;  /* 0x00008400010d7983 */ /* 0x000ee40000300800 */
[----:B------:R-:W4:Y:S02]  /*31c80*/  LDL.LU R14, [R1+0x88] ;  /* 0x00008800010e7983 */ /* 0x000f240000300800 */
[----:B------:R-:W4:Y:S02]  /*31c90*/  LDL.LU R15, [R1+0x8c] ;  /* 0x00008c00010f7983 */ /* 0x000f240000300800 */
[----:B----4-:R-:W-:Y:S01]  /*31ca0*/  STL.64 [R1+0x21f0], R14 ;  /* 0x0021f00e01007387 */ /* 0x010fe20000100a00 */
[----:B---3--:R1:W-:Y:S03]  /*31cb0*/  STL.64 [R1+0x21e8], R12 ;  /* 0x0021e80c01007387 */ /* 0x0083e60000100a00 */
[----:B-1----:R-:W3:Y:S01]  /*31cc0*/  LDL.LU R12, [R1+0x90] ;  /* 0x00009000010c7983 */ /* 0x002ee20000300800 */
[----:B------:R-:W3:Y:S02]  /*31cd0*/  LDL.LU R13, [R1+0x94] ;  /* 0x00009400010d7983 */ /* 0x000ee40000300800 */
[----:B------:R-:W4:Y:S01]  /*31ce0*/  LDL.LU R14, [R1+0x98] ;  /* 0x00009800010e7983 */ /* 0x000f220000300800 */
[----:B--2---:R-:W-:-:S02]  /*31cf0*/  MOV R15, R29 ;  /* 0x0000001d000f7202 */ /* 0x004fc40000000f00 */
[----:B------:R-:W2:Y:S04]  /*31d00*/  LDL.LU R29, [R1+0x2218] ;  /* 0x00221800011d7983 */ /* 0x000ea80000300800 */
[----:B----4-:R-:W-:Y:S01]  /*31d10*/  STL.64 [R1+0x2210], R14 ;  /* 0x0022100e01007387 */ /* 0x010fe20000100a00 */
[----:B---3--:R1:W-:Y:S03]  /*31d20*/  STL.64 [R1+0x2208], R12 ;  /* 0x0022080c01007387 */ /* 0x0083e60000100a00 */
[----:B--2---:R-:W2:Y:S04]  /*31d30*/  LDSM.16.MT88.4 R20, [R29+0x1c000] ;  /* 0x01c000001d14783b */ /* 0x004ea80000004200 */
[----:B------:R-:W3:Y:S04]  /*31d40*/  LDSM.16.MT88.4 R24, [R29+0x1c080] ;  /* 0x01c080001d18783b */ /* 0x000ee80000004200 */
[----:B-1----:R-:W4:Y:S01]  /*31d50*/  LDL.LU R12, [R1+0xa0] ;  /* 0x0000a000010c7983 */ /* 0x002f220000300800 */
[----:B------:R-:W4:Y:S02]  /*31d60*/  LDL.LU R13, [R1+0xa4] ;  /* 0x0000a400010d7983 */ /* 0x000f240000300800 */
[----:B------:R-:W4:Y:S02]  /*31d70*/  LDL.LU R14, [R1+0xa8] ;  /* 0x0000a800010e7983 */ /* 0x000f240000300800 */
[----:B------:R-:W4:Y:S02]  /*31d80*/  LDL.LU R15, [R1+0xac] ;  /* 0x0000ac00010f7983 */ /* 0x000f240000300800 */
[-C--:B----4-:R-:W-:Y:S01]  /*31d90*/  HMMA.16816.F32.BF16 R4, R4, R8.reuse, R12 ;  /* 0x000000080404723c */ /* 0x090fe2000004180c */
[----:B------:R-:W4:Y:S01]  /*31da0*/  LDL.LU.64 R14, [R1+0x2210] ;  /* 0x00221000010e7983 */ /* 0x000f220000300a00 */
[----:B------:R-:W4:Y:S11]  /*31db0*/  LDL.LU.64 R12, [R1+0x2208] ;  /* 0x00220800010c7983 */ /* 0x000f360000300a00 */
[----:B------:R-:W-:Y:S10]  /*31dc0*/  @!UPT UIADD3 URZ, URZ, URZ, URZ ;  /* 0x0000003f3f3ff290 */ /* 0x000ff4000fffe03f */
[----:B------:R1:W-:Y:S01]  /*31dd0*/  STL.64 [R1+0xc0], R4 ;  /* 0x0000c00401007387 */ /* 0x0003e20000100a00 */
[----:B------:R-:W-:Y:S01]  /*31de0*/  MOV R10, R6 ;  /* 0x00000006000a7202 */ /* 0x000fe20000000f00 */
[----:B------:R-:W-:Y:S02]  /*31df0*/  IMAD.MOV.U32 R11, RZ, RZ, R7 ;  /* 0x000000ffff0b7224 */ /* 0x000fe400078e0007 */
[----:B------:R-:W4:Y:S04]  /*31e00*/  LDL.LU.64 R6, [R1+0x2200] ;  /* 0x0022000001067983 */ /* 0x000f280000300a00 */
[----:B-1----:R-:W4:Y:S02]  /*31e10*/  LDL.LU.64 R4, [R1+0x21f8] ;  /* 0x0021f80001047983 */ /* 0x002f240000300a00 */
[-C--:B----4-:R-:W-:Y:S02]  /*31e20*/  HMMA.16816.F32.BF16 R4, R4, R8.reuse, R12 ;  /* 0x000000080404723c */ /* 0x090fe4000004180c */
[----:B------:R-:W4:Y:S01]  /*31e30*/  LDL.LU.64 R14, [R1+0x21f0] ;  /* 0x0021f000010e7983 */ /* 0x000f220000300a00 */
[----:B------:R-:W4:Y:S11]  /*31e40*/  LDL.LU.64 R12, [R1+0x21e8] ;  /* 0x0021e800010c7983 */ /* 0x000f360000300a00 */
[----:B------:R-:W-:Y:S09]  /*31e50*/  @!UPT UIADD3 URZ, URZ, URZ, URZ ;  /* 0x0000003f3f3ff290 */ /* 0x000ff2000fffe03f */
[----:B------:R-:W-:Y:S01]  /*31e60*/  STL.64 [R1+0xb0], R4 ;  /* 0x0000b00401007387 */ /* 0x000fe20000100a00 */
[----:B------:R1:W-:Y:S03]  /*31e70*/  STL.64 [R1+0xb8], R6 ;  /* 0x0000b80601007387 */ /* 0x0003e60000100a00 */
[----:B-1----:R-:W4:Y:S01]  /*31e80*/  LDL.LU.64 R6, [R1+0x21e0] ;  /* 0x0021e00001067983 */ /* 0x002f220000300a00 */
[----:B------:R-:W4:Y:S02]  /*31e90*/  LDL.LU.64 R4, [R1+0x21d8] ;  /* 0x0021d80001047983 */ /* 0x000f240000300a00 */
[-C--:B----4-:R-:W-:Y:S01]  /*31ea0*/  HMMA.16816.F32.BF16 R4, R4, R8.reuse, R12 ;  /* 0x000000080404723c */ /* 0x090fe2000004180c */
[----:B------:R-:W4:Y:S01]  /*31eb0*/  LDL.LU.64 R14, [R1+0x21d0] ;  /* 0x0021d000010e7983 */ /* 0x000f220000300a00 */
[----:B------:R-:W4:Y:S11]  /*31ec0*/  LDL.LU.64 R12, [R1+0x21c8] ;  /* 0x0021c800010c7983 */ /* 0x000f360000300a00 */
[----:B------:R-:W-:Y:S10]  /*31ed0*/  @!UPT UIADD3 URZ, URZ, URZ, URZ ;  /* 0x0000003f3f3ff290 */ /* 0x000ff4000fffe03f */
        /* <DEDUP_REMOVED lines=13> */
[----:B------:R-:W0:Y:S01]  /*31fb0*/  LDL.LU.64 R6, [R1+0x2190] ;  /* 0x0021900001067983 */ /* 0x000e220000300a00 */
[----:B------:R-:W0:Y:S11]  /*31fc0*/  LDL.LU.64 R4, [R1+0x2188] ;  /* 0x0021880001047983 */ /* 0x000e360000300a00 */
[----:B------:R-:W-:Y:S10]  /*31fd0*/  @!UPT UIADD3 URZ, URZ, URZ, URZ ;  /* 0x0000003f3f3ff290 */ /* 0x000ff4000fffe03f */
[----:B------:R-:W-:Y:S01]  /*31fe0*/  STL.64 [R1+0x80], R12 ;  /* 0x0000800c01007387 */ /* 0x000fe20000100a00 */
[----:B------:R1:W-:Y:S03]  /*31ff0*/  STL.64 [R1+0x88], R14 ;  /* 0x0000880e01007387 */ /* 0x0003e60000100a00 */
[----:B-1----:R-:W4:Y:S01]  /*32000*/  LDL R14, [R1+0xa38] ;  /* 0x000a3800010e7983 */ /* 0x002f220000100800 */
[----:B0-----:R-:W-:Y:S03]  /*32010*/  HMMA.16816.F32.BF16 R16, R16, R8, R4 ;  /* 0x000000081010723c */ /* 0x001fe60000041804 */
[----:B------:R-:W3:Y:S01]  /*32020*/  LDL.LU.64 R6, [R1+0x2180] ;  /* 0x0021800001067983 */ /* 0x000ee20000300a00 */
[----:B------:R-:W3:Y:S11]  /*32030*/  LDL.LU.64 R4, [R1+0x2178] ;  /* 0x0021780001047983 */ /* 0x000ef60000300a00 */
[----:B------:R-:W-:Y:S08]  /*32040*/  @!UPT UIADD3 URZ, URZ, URZ, URZ ;  /* 0x0000003f3f3ff290 */ /* 0x000ff0000fffe03f */
[----:B------:R0:W-:Y:S01]  /*32050*/  STL.64 [R1+0x70], R16 ;  /* 0x0000701001007387 */ /* 0x0001e20000100a00 */
[----:B------:R1:W-:Y:S03]  /*32060*/  STL.64 [R1+0x78], R18 ;  /* 0x0000781201007387 */ /* 0x0003e60000100a00 */
[----:B0-----:R-:W2:Y:S01]  /*32070*/  LDL.LU R16, [R1+0x40] ;  /* 0x0000400001107983 */ /* 0x001ea20000300800 */
[----:B------:R-:W-:Y:S02]  /*32080*/  MOV R17, R28 ;  /* 0x0000001c00117202 */ /* 0x000fe40000000f00 */
[----:B-1----:R-:W-:Y:S02]  /*32090*/  MOV R18, R2 ;  /* 0x0000000200127202 */ /* 0x002fe40000000f00 */
[----:B------:R-:W-:-:S07]  /*320a0*/  MOV R19, R0 ;  /* 0x0000000000137202 */ /* 0x000fce0000000f00 */
[-C--:B--2---:R-:W-:Y:S11]  /*320b0*/  HMMA.16816.F32.BF16 R20, R20, R8.reuse, R16 ;  /* 0x000000081414723c */ /* 0x084ff60000041810 */
[----:B------:R-:W-:Y:S11]  /*320c0*/  @!UPT UIADD3 URZ, URZ, URZ, URZ ;  /* 0x0000003f3f3ff290 */ /* 0x000ff6000fffe03f */
[----:B------:R-:W-:Y:S01]  /*320d0*/  @!UPT UIADD3 URZ, URZ, URZ, URZ ;  /* 0x0000003f3f3ff290 */ /* 0x000fe2000fffe03f */
[----:B------:R-:W-:Y:S01]  /*320e0*/  STL [R1+0x50], R20 ;  /* 0x0000501401007387 */ /* 0x000fe20000100800 */
[----:B------:R-:W2:Y:S02]  /*320f0*/  LDL R15, [R1+0xa34] ;  /* 0x000a3400010f7983 */ /* 0x000ea40000100800 */
[----:B------:R-:W-:Y:S01]  /*32100*/  IMAD.MOV.U32 R28, RZ, RZ, R21 ;  /* 0x000000ffff1c7224 */ /* 0x000fe200078e0015 */
[----:B------:R-:W-:Y:S02]  /*32110*/  MOV R2, R22 ;  /* 0x0000001600027202 */ /* 0x000fe40000000f00 */
[----:B------:R-:W-:Y:S02]  /*32120*/  MOV R0, R23 ;  /* 0x0000001700007202 */ /* 0x000fe40000000f00 */
[----:B------:R-:W0:Y:S01]  /*32130*/  LDSM.16.MT88.4 R20, [R3+0x1d000] ;  /* 0x01d000000314783b */ /* 0x000e220000004200 */
[----:B---3--:R-:W-:Y:S03]  /*32140*/  HMMA.16816.F32.BF16 R4, R24, R8, R4 ;  /* 0x000000081804723c */ /* 0x008fe60000041804 */
[----:B------:R-:W-:Y:S01]  /*32150*/  STL [R1+0x2150], R0 ;  /* 0x0021500001007387 */ /* 0x000fe20000100800 */
[----:B------:R-:W-:Y:S01]  /*32160*/  STL [R1+0x214c], R2 ;  /* 0x00214c0201007387 */ /* 0x000fe20000100800 */
[----:B0-----:R-:W-:Y:S01]  /*32170*/  MOV R19, R20 ;  /* 0x0000001400137202 */ /* 0x001fe20000000f00 */
[----:B------:R-:W-:Y:S01]  /*32180*/  IMAD.MOV.U32 R18, RZ, RZ, R21 ;  /* 0x000000ffff127224 */ /* 0x000fe200078e0015 */
[----:B------:R-:W-:-:S02]  /*32190*/  MOV R17, R22 ;  /* 0x0000001600117202 */ /* 0x000fc40000000f00 */
[----:B------:R-:W-:Y:S02]  /*321a0*/  MOV R16, R23 ;  /* 0x0000001700107202 */ /* 0x000fe40000000f00 */
[----:B------:R-:W0:Y:S04]  /*321b0*/  LDSM.16.MT88.4 R20, [R3+0x1d080] ;  /* 0x01d080000314783b */ /* 0x000e280000004200 */
[----:B------:R-:W-:Y:S08]  /*321c0*/  STL [R1+0x2148], R28 ;  /* 0x0021481c01007387 */ /* 0x000ff00000100800 */
[----:B------:R0:W-:Y:S02]  /*321d0*/  STL.64 [R1+0x20b8], R6 ;  /* 0x0020b80601007387 */ /* 0x0001e40000100a00 */
[----:B------:R1:W-:Y:S01]  /*321e0*/  STL.64 [R1+0x20b0], R4 ;  /* 0x0020b00401007387 */ /* 0x0003e20000100a00 */
[----:B0-----:R-:W-:Y:S01]  /*321f0*/  MOV R7, R20 ;  /* 0x0000001400077202 */ /* 0x001fe20000000f00 */
[----:B------:R-:W-:Y:S01]  /*32200*/  IMAD.MOV.U32 R6, RZ, RZ, R21 ;  /* 0x000000ffff067224 */ /* 0x000fe200078e0015 */
[----:B-1----:R-:W-:-:S02]  /*32210*/  MOV R5, R22 ;  /* 0x0000001600057202 */ /* 0x002fc40000000f00 */
[----:B------:R-:W-:Y:S02]  /*32220*/  MOV R4, R23 ;  /* 0x0000001700047202 */ /* 0x000fe40000000f00 */
[----:B----4-:R-:W0:Y:S04]  /*32230*/  LDSM.16.MT88.4 R20, [R14+0x1d000] ;  /* 0x01d000000e14783b */ /* 0x010e280000004200 */
[----:B------:R-:W-:Y:S01]  /*32240*/  STL [R1+0x2160], R4 ;  /* 0x0021600401007387 */ /* 0x000fe20000100800 */
[----:B------:R-:W-:Y:S01]  /*32250*/  STL [R1+0x215c], R5 ;  /* 0x00215c0501007387 */ /* 0x000fe20000100800 */
[----:B0-----:R-:W-:Y:S01]  /*32260*/  MOV R2, R20 ;  /* 0x0000001400027202 */ /* 0x001fe20000000f00 */
[----:B------:R-:W-:Y:S01]  /*32270*/  IMAD.MOV.U32 R28, RZ, RZ, R21 ;  /* 0x000000ffff1c7224 */ /* 0x000fe200078e0015 */
[----:B------:R-:W-:-:S02]  /*32280*/  MOV R9, R22 ;  /* 0x0000001600097202 */ /* 0x000fc40000000f00 */
[----:B------:R-:W-:Y:S02]  /*32290*/  MOV R8, R23 ;  /* 0x0000001700087202 */ /* 0x000fe40000000f00 */
[----:B------:R-:W0:Y:S04]  /*322a0*/  LDSM.16.MT88.4 R20, [R14+0x1d080] ;  /* 0x01d080000e14783b */ /* 0x000e280000004200 */
[----:B------:R1:W-:Y:S01]  /*322b0*/  STL [R1+0x2158], R6 ;  /* 0x0021580601007387 */ /* 0x0003e20000100800 */
[----:B------:R3:W-:Y:S02]  /*322c0*/  STL [R1+0x2154], R7 ;  /* 0x0021540701007387 */ /* 0x0007e40000100800 */
[----:B------:R-:W4:Y:S01]  /*322d0*/  LDL R27, [R1+0xc8c] ;  /* 0x000c8c00011b7983 */ /* 0x000f220000100800 */
[----:B0-----:R-:W-:Y:S01]  /*322e0*/  MOV R5, R20 ;  /* 0x0000001400057202 */ /* 0x001fe20000000f00 */
[----:B-1----:R-:W-:Y:S01]  /*322f0*/  IMAD.MOV.U32 R6, RZ, RZ, R21 ;  /* 0x000000ffff067224 */ /* 0x002fe200078e0015 */
[----:B---3--:R-:W-:-:S02]  /*32300*/  MOV R7, R22 ;  /* 0x0000001600077202 */ /* 0x008fc40000000f00 */
[----:B------:R-:W-:Y:S01]  /*32310*/  MOV R0, R23 ;  /* 0x0000001700007202 */ /* 0x000fe20000000f00 */
[----:B------:R-:W-:Y:S01]  /*32320*/  STL [R1+0x216c], R9 ;  /* 0x00216c0901007387 */ /* 0x000fe20000100800 */
[----:B------:R-:W-:Y:S02]  /*32330*/  STL [R1+0x2168], R28 ;  /* 0x0021681c01007387 */ /* 0x000fe40000100800 */
[----:B------:R-:W-:Y:S01]  /*32340*/  STL [R1+0x2164], R2 ;  /* 0x0021640201007387 */ /* 0x000fe20000100800 */
[----:B--2---:R-:W-:Y:S02]  /*32350*/  LDSM.16.MT88.4 R20, [R15+0x1d000] ;  /* 0x01d000000f14783b */ /* 0x004fe40000004200 */
[----:B------:R-:W0:Y:S02]  /*32360*/  LDSM.16.MT88.4 R12, [R15+0x1d080] ;  /* 0x01d080000f0c783b */ /* 0x000e240000004200 */
[----:B0-----:R0:W-:Y:S02]  /*32370*/  STL.64 [R1+0x20d8], R14 ;  /* 0x0020d80e01007387 */ /* 0x0011e40000100a00 */
[----:B------:R1:W-:Y:S01]  /*32380*/  STL.64 [R1+0x20d0], R12 ;  /* 0x0020d00c01007387 */ /* 0x0003e20000100a00 */
[----:B0-----:R-:W-:-:S02]  /*32390*/  MOV R14, R17 ;  /* 0x00000011000e7202 */ /* 0x001fc40000000f00 */
[----:B-1----:R-:W-:Y:S01]  /*323a0*/  MOV R12, R19 ;  /* 0x00000013000c7202 */ /* 0x002fe20000000f00 */
[----:B------:R-:W-:Y:S01]  /*323b0*/  IMAD.MOV.U32 R13, RZ, RZ, R18 ;  /* 0x000000ffff0d7224 */ /* 0x000fe200078e0012 */
[----:B------:R-:W-:Y:S02]  /*323c0*/  MOV R15, R16 ;  /* 0x00000010000f7202 */ /* 0x000fe40000000f00 */
[----:B------:R-:W0:Y:S04]  /*323d0*/  LDSM.16.MT88.4 R16, [R29+0x1d000] ;  /* 0x01d000001d10783b */ /* 0x000e280000004200 */
[----:B0-----:R0:W-:Y:S01]  /*323e0*/  STL.64 [R1+0x20c8], R18 ;  /* 0x0020c81201007387 */ /* 0x0011e20000100a00 */
[----:B------:R1:W-:Y:S01]  /*323f0*/  STL.64 [R1+0x20c0], R16 ;  /* 0x0020c01001007387 */ /* 0x0003e20000100a00 */
[----:B0-----:R-:W-:-:S02]  /*32400*/  MOV R18, R10 ;  /* 0x0000000a00127202 */ /* 0x001fc40000000f00 */
[----:B-1----:R-:W2:Y:S01]  /*32410*/  LDL.LU R16, [R1+0xc0] ;  /* 0x0000c00001107983 */ /* 0x002ea20000300800 */
[----:B------:R-:W2:Y:S02]  /*32420*/  LDL.LU R17, [R1+0xc4] ;  /* 0x0000c40001117983 */ /* 0x000ea40000300800 */
[----:B------:R-:W2:Y:S02]  /*32430*/  LDL.LU R10, [R1+0x2174] ;  /* 0x00217400010a7983 */ /* 0x000ea40000300800 */
[----:B------:R-:W-:Y:S02]  /*32440*/  IMAD.MOV.U32 R19, RZ, RZ, R11 ;  /* 0x000000ffff137224 */ /* 0x000fe400078e000b */
[----:B------:R-:W2:Y:S01]  /*32450*/  LDL.LU R11, [R1+0x2170] ;  /* 0x00217000010b7983 */ /* 0x000ea20000300800 */
[----:B------:R-:W-:Y:S01]  /*32460*/  MOV R9, R20 ;  /* 0x0000001400097202 */ /* 0x000fe20000000f00 */
[----:B------:R-:W-:Y:S01]  /*32470*/  IMAD.MOV.U32 R28, RZ, RZ, R21 ;  /* 0x000000ffff1c7224 */ /* 0x000fe200078e0015 */
[----:B------:R-:W-:-:S02]  /*32480*/  MOV R2, R22 ;  /* 0x0000001600027202 */ /* 0x000fc40000000f00 */
[----:B------:R-:W-:Y:S02]  /*32490*/  MOV R4, R23 ;  /* 0x0000001700047202 */ /* 0x000fe40000000f00 */
[----:B------:R-:W0:Y:S04]  /*324a0*/  LDSM.16.MT88.4 R20, [R29+0x1d080] ;  /* 0x01d080001d14783b */ /* 0x000e280000004200 */
[----:B----4-:R-:W1:Y:S04]  /*324b0*/  LDSM.16.M88.4 R24, [R27+0x20380] ;  /* 0x020380001b18783b */ /* 0x010e680000000200 */
[----:B0-----:R-:W-:Y:S01]  /*324c0*/  STL.64 [R1+0x20e8], R22 ;  /* 0x0020e81601007387 */ /* 0x001fe20000100a00 */
[----:B------:R-:W-:Y:S02]  /*324d0*/  STL.64 [R1+0x20e0], R20 ;  /* 0x0020e01401007387 */ /* 0x000fe40000100a00 */
[----:B------:R-:W0:Y:S04]  /*324e0*/  LDSM.16.MT88.4 R20, [R3+0x1e000] ;  /* 0x01e000000314783b */ /* 0x000e280000004200 */
[----:B------:R-:W-:Y:S01]  /*324f0*/  STL [R1+0x2078], R29 ;  /* 0x0020781d01007387 */ /* 0x000fe20000100800 */
[----:B-1----:R-:W-:Y:S04]  /*32500*/  STL [R1+0x1fb4], R26 ;  /* 0x001fb41a01007387 */ /* 0x002fe80000100800 */
[----:B0-----:R-:W-:Y:S01]  /*32510*/  STL.64 [R1+0x60], R20 ;  /* 0x0000601401007387 */ /* 0x001fe20000100a00 */
[----:B------:R-:W-:Y:S02]  /*32520*/  STL.64 [R1+0x68], R22 ;  /* 0x0000681601007387 */ /* 0x000fe40000100a00 */
[----:B------:R-:W-:Y:S02]  /*32530*/  STL [R1+0x1fb0], R27 ;  /* 0x001fb01b01007387 */ /* 0x000fe40000100800 */
[----:B------:R-:W-:Y:S01]  /*32540*/  STL.64 [R1+0x2140], R24 ;  /* 0x0021401801007387 */ /* 0x000fe20000100a00 */
[----:B--2---:R-:W-:Y:S07]  /*32550*/  HMMA.16816.F32.BF16 R16, R12, R10, R16 ;  /* 0x0000000a0c10723c */ /* 0x004fee0000041810 */
[----:B------:R-:W-:-:S02]  /*32560*/  MOV R12, R9 ;  /* 0x00000009000c7202 */ /* 0x000fc40000000f00 */
[----:B------:R-:W2:Y:S01]  /*32570*/  LDL.LU R9, [R1+0x216c] ;  /* 0x00216c0001097983 */ /* 0x000ea20000300800 */
[----:B------:R-:W-:Y:S02]  /*32580*/  MOV R13, R28 ;  /* 0x0000001c000d7202 */ /* 0x000fe40000000f00 */
[----:B------:R-:W-:-:S11]  /*32590*/  MOV R14, R2 ;  /* 0x00000002000e7202 */ /* 0x000fd60000000f00 */
[----:B------:R-:W-:Y:S01]  /*325a0*/  STL.64 [R1+0x40], R16 ;  /* 0x0000401001007387 */ /* 0x000fe20000100a00 */
[----:B------:R-:W-:Y:S02]  /*325b0*/  STL.64 [R1+0x48], R18 ;  /* 0x0000481201007387 */ /* 0x000fe40000100a00 */
[----:B------:R-:W3:Y:S02]  /*325c0*/  LDL.LU R28, [R1+0x2168] ;  /* 0x00216800011c7983 */ /* 0x000ee40000300800 */
[----:B------:R-:W4:Y:S02]  /*325d0*/  LDL.LU R2, [R1+0x2164] ;  /* 0x0021640001027983 */ /* 0x000f240000300800 */
[----:B------:R-:W-:Y:S02]  /*325e0*/  IMAD.MOV.U32 R15, RZ, RZ, R4 ;  /* 0x000000ffff0f7224 */ /* 0x000fe400078e0004 */
[----:B------:R-:W5:Y:S03]  /*325f0*/  LDL.LU R4, [R1+0x2160] ;  /* 0x0021600001047983 */ /* 0x000f660000300800 */
[----:B------:R0:W-:Y:S02]  /*32600*/  STL.64 [R1+0x20f8], R14 ;  /* 0x0020f80e01007387 */ /* 0x0001e40000100a00 */
[----:B------:R1:W-:Y:S01]  /*32610*/  STL.64 [R1+0x20f0], R12 ;  /* 0x0020f00c01007387 */ /* 0x0003e20000100a00 */
[----:B0-----:R-:W-:-:S02]  /*32620*/  MOV R14, R7 ;  /* 0x00000007000e7202 */ /* 0x001fc40000000f00 */
[----:B-1----:R-:W-:Y:S01]  /*32630*/  MOV R12, R5 ;  /* 0x00000005000c7202 */ /* 0x002fe20000000f00 */
[----:B------:R-:W-:Y:S01]  /*32640*/  IMAD.MOV.U32 R15, RZ, RZ, R0 ;  /* 0x000000ffff0f7224 */ /* 0x000fe200078e0000 */
[----:B------:R-:W5:Y:S01]  /*32650*/  LDL.LU R5, [R1+0x215c] ;  /* 0x00215c0001057983 */ /* 0x000f620000300800 */
[----:B------:R-:W-:Y:S02]  /*32660*/  MOV R13, R6 ;  /* 0x00000006000d7202 */ /* 0x000fe40000000f00 */
[----:B------:R-:W5:Y:S02]  /*32670*/  LDL.LU R6, [R1+0x2158] ;  /* 0x0021580001067983 */ /* 0x000f640000300800 */
[----:B------:R-:W5:Y:S01]  /*32680*/  LDL.LU R7, [R1+0x2154] ;  /* 0x0021540001077983 */ /* 0x000f620000300800 */
[----:B------:R-:W5:Y:S01]  /*32690*/  LDL.LU R0, [R1+0x2150] ;  /* 0x0021500001007983 */ /* 0x000f620000300800 */
[----:B------:R0:W-:Y:S02]  /*326a0*/  STL.64 [R1+0x2118], R14 ;  /* 0x0021180e01007387 */ /* 0x0001e40000100a00 */
[----:B------:R3:W-:Y:S02]  /*326b0*/  STL.64 [R1+0x2110], R12 ;  /* 0x0021100c01007387 */ /* 0x0007e40000100a00 */
[----:B0-----:R-:W-:Y:S01]  /*326c0*/  IMAD.MOV.U32 R15, RZ, RZ, R8 ;  /* 0x000000ffff0f7224 */ /* 0x001fe200078e0008 */
[----:B--2---:R-:W-:-:S02]  /*326d0*/  MOV R14, R9 ;  /* 0x00000009000e7202 */ /* 0x004fc40000000f00 */
[----:B---3--:R-:W-:Y:S02]  /*326e0*/  MOV R13, R28 ;  /* 0x0000001c000d7202 */ /* 0x008fe40000000f00 */
[----:B----4-:R-:W-:Y:S02]  /*326f0*/  MOV R12, R2 ;  /* 0x00000002000c7202 */ /* 0x010fe40000000f00 */
[----:B------:R-:W2:Y:S01]  /*32700*/  LDL.LU R2, [R1+0x214c] ;  /* 0x00214c0001027983 */ /* 0x000ea20000300800 */
[----:B------:R-:W3:Y:S02]  /*32710*/  LDL.LU R28, [R1+0x2148] ;  /* 0x00214800011c7983 */ /* 0x000ee40000300800 */
[----:B------:R-:W4:Y:S02]  /*32720*/  LDL.LU R24, [R1+0xb0] ;  /* 0x0000b00001187983 */ /* 0x000f240000300800 */
[----:B------:R-:W4:Y:S01]  /*32730*/  LDL.LU R25, [R1+0xb4] ;  /* 0x0000b40001197983 */ /* 0x000f220000300800 */
[----:B------:R-:W4:Y:S01]  /*32740*/  LDL.LU R26, [R1+0xb8] ;  /* 0x0000b800011a7983 */ /* 0x000f220000300800 */
[----:B------:R-:W4:Y:S02]  /*32750*/  LDL.LU R27, [R1+0xbc] ;  /* 0x0000bc00011b7983 */ /* 0x000f240000300800 */
[----:B------:R5:W-:Y:S02]  /*32760*/  STL.64 [R1+0x2138], R14 ;  /* 0x0021380e01007387 */ /* 0x000be40000100a00 */
[----:B------:R0:W-:Y:S01]  /*32770*/  STL.64 [R1+0x2130], R12 ;  /* 0x0021300c01007387 */ /* 0x0001e20000100a00 */
[----:B------:R-:W2:Y:S01]  /*32780*/  LDL.LU R20, [R1+0x80] ;  /* 0x0000800001147983 */ /* 0x000ea20000300800 */
[----:B------:R-:W2:Y:S02]  /*32790*/  LDL.LU R21, [R1+0x84] ;  /* 0x0000840001157983 */ /* 0x000ea40000300800 */
[----:B------:R-:W2:Y:S02]  /*327a0*/  LDL.LU R22, [R1+0x88] ;  /* 0x0000880001167983 */ /* 0x000ea40000300800 */
[----:B------:R-:W2:Y:S01]  /*327b0*/  LDL.LU R23, [R1+0x8c] ;  /* 0x00008c0001177983 */ /* 0x000ea20000300800 */
[----:B-----5:R-:W-:-:S02]  /*327c0*/  MOV R14, R5 ;  /* 0x00000005000e7202 */ /* 0x020fc40000000f00 */
[----:B0-----:R-:W-:Y:S02]  /*327d0*/  MOV R13, R6 ;  /* 0x00000006000d7202 */ /* 0x001fe40000000f00 */
[----:B------:R-:W-:Y:S01]  /*327e0*/  MOV R12, R7 ;  /* 0x00000007000c7202 */ /* 0x000fe20000000f00 */
[----:B------:R-:W-:Y:S01]  /*327f0*/  IMAD.MOV.U32 R15, RZ, RZ, R4 ;  /* 0x000000ffff0f7224 */ /* 0x000fe200078e0004 */
[----:B--2---:R-:W-:Y:S01]  /*32800*/  STL.64 [R1+0x2108], R22 ;  /* 0x0021081601007387 */ /* 0x004fe20000100a00 */
[----:B------:R0:W-:Y:S03]  /*32810*/  STL.64 [R1+0x2100], R20 ;  /* 0x0021001401007387 */ /* 0x0001e60000100a00 */
[----:B0-----:R-:W2:Y:S01]  /*32820*/  LDL.LU R20, [R1+0x90] ;  /* 0x0000900001147983 */ /* 0x001ea20000300800 */
[----:B------:R-:W2:Y:S02]  /*32830*/  LDL.LU R21, [R1+0x94] ;  /* 0x0000940001157983 */ /* 0x000ea40000300800 */
[----:B------:R-:W5:Y:S02]  /*32840*/  LDL.LU R22, [R1+0x98] ;  /* 0x0000980001167983 */ /* 0x000f640000300800 */
[----:B------:R-:W5:Y:S01]  /*32850*/  LDL.LU R23, [R1+0x9c] ;  /* 0x00009c0001177983 */ /* 0x000f620000300800 */
[----:B----4-:R-:W-:Y:S01]  /*32860*/  HMMA.16816.F32.BF16 R12, R12, R10, R24 ;  /* 0x0000000a0c0c723c */ /* 0x010fe20000041818 */
[----:B------:R-:W-:-:S02]  /*32870*/  MOV R6, R2 ;  /* 0x0000000200067202 */ /* 0x000fc40000000f00 */
[----:B------:R-:W-:Y:S11]  /*32880*/  MOV R7, R0 ;  /* 0x0000000000077202 */ /* 0x000ff60000000f00 */
[----:B------:R-:W-:Y:S10]  /*32890*/  @!UPT UIADD3 URZ, URZ, URZ, URZ ;  /* 0x0000003f3f3ff290 */ /* 0x000ff4000fffe03f */
[----:B------:R-:W-:Y:S02]  /*328a0*/  MOV R2, R14 ;  /* 0x0000000e00027202 */ /* 0x000fe40000000f00 */
[----:B------:R-:W-:Y:S01]  /*328b0*/  MOV R0, R15 ;  /* 0x0000000f00007202 */ /* 0x000fe20000000f00 */
[----:B------:R-:W-:Y:S01]  /*328c0*/  IMAD.MOV.U32 R27, RZ, RZ, R12 ;  /* 0x000000ffff1b7224 */ /* 0x000fe200078e000c */
[----:B------:R-:W-:Y:S01]  /*328d0*/  MOV R26, R13 ;  /* 0x0000000d001a7202 */ /* 0x000fe20000000f00 */
[----:B-----5:R-:W-:Y:S01]  /*328e0*/  STL.64 [R1+0x2128], R22 ;  /* 0x0021281601007387 */ /* 0x020fe20000100a00 */
[----:B--2---:R0:W-:Y:S03]  /*328f0*/  STL.64 [R1+0x2120], R20 ;  /* 0x0021201401007387 */ /* 0x0041e60000100a00 */
[----:B0-----:R-:W2:Y:S01]  /*32900*/  LDL.LU R20, [R1+0xa0] ;  /* 0x0000a00001147983 */ /* 0x001ea20000300800 */
[----:B------:R-:W2:Y:S02]  /*32910*/  LDL.LU R21, [R1+0xa4] ;  /* 0x0000a40001157983 */ /* 0x000ea40000300800 */
[----:B------:R-:W2:Y:S02]  /*32920*/  LDL.LU R22, [R1+0xa8] ;  /* 0x0000a80001167983 */ /* 0x000ea40000300800 */
[----:B------:R-:W2:Y:S01]  /*32930*/  LDL.LU R23, [R1+0xac] ;  /* 0x0000ac0001177983 */ /* 0x000ea20000300800 */
[----:B------:R-:W4:Y:S01]  /*32940*/  LDL.LU R16, [R1+0x70] ;  /* 0x0000700001107983 */ /* 0x000f220000300800 */
[----:B------:R-:W4:Y:S02]  /*32950*/  LDL.LU R17, [R1+0x74] ;  /* 0x0000740001117983 */ /* 0x000f240000300800 */
[----:B------:R-:W4:Y:S02]  /*32960*/  LDL.LU R18, [R1+0x78] ;  /* 0x0000780001127983 */ /* 0x000f240000300800 */
[----:B------:R-:W4:Y:S01]  /*32970*/  LDL.LU R19, [R1+0x7c] ;  /* 0x00007c0001137983 */ /* 0x000f220000300800 */
[----:B------:R-:W5:Y:S01]  /*32980*/  LDL.LU R4, [R1+0x50] ;  /* 0x0000500001047983 */ /* 0x000f620000300800 */
[----:B------:R-:W2:Y:S02]  /*32990*/  LDL.LU.64 R24, [R1+0x2140] ;  /* 0x0021400001187983 */ /* 0x000ea40000300a00 */
[----:B------:R-:W2:Y:S02]  /*329a0*/  LDL.LU.64 R14, [R1+0x2138] ;  /* 0x00213800010e7983 */ /* 0x000ea40000300a00 */
[----:B------:R-:W2:Y:S01]  /*329b0*/  LDL.LU.64 R12, [R1+0x2130] ;  /* 0x00213000010c7983 */ /* 0x000ea20000300a00 */
[----:B------:R-:W-:Y:S01]  /*329c0*/  STL [R1+0x2088], R0 ;  /* 0x0020880001007387 */ /* 0x000fe20000100800 */
[----:B------:R-:W-:Y:S02]  /*329d0*/  STL [R1+0x2084], R2 ;  /* 0x0020840201007387 */ /* 0x000fe40000100800 */
[----:B------:R-:W-:Y:S02]  /*329e0*/  STL [R1+0x2080], R26 ;  /* 0x0020801a01007387 */ /* 0x000fe40000100800 */
[----:B------:R-:W-:Y:S01]  /*329f0*/  STL [R1+0x207c], R27 ;  /* 0x00207c1b01007387 */ /* 0x000fe20000100800 */
[----:B---3--:R-:W-:Y:S01]  /*32a00*/  MOV R5, R28 ;  /* 0x0000001c00057202 */ /* 0x008fe20000000f00 */
[-C--:B--2---:R-:W-:Y:S01]  /*32a10*/  HMMA.16816.F32.BF16 R12, R12, R10.reuse, R20 ;  /* 0x0000000a0c0c723c */ /* 0x084fe20000041814 */
[----:B------:R-:W2:Y:S01]  /*32a20*/  LDL.LU.64 R22, [R1+0x2128] ;  /* 0x0021280001167983 */ /* 0x000ea20000300a00 */
[----:B------:R-:W2:Y:S11]  /*32a30*/  LDL.LU.64 R20, [R1+0x2120] ;  /* 0x0021200001147983 */ /* 0x000eb60000300a00 */
[----:B------:R-:W-:Y:S10]  /*32a40*/  @!UPT UIADD3 URZ, URZ, URZ, URZ ;  /* 0x0000003f3f3ff290 */ /* 0x000ff4000fffe03f */
[----:B------:R-:W-:Y:S01]  /*32a50*/  STL [R1+0xb4], R13 ;  /* 0x0000b40d01007387 */ /* 0x000fe20000100800 */
[----:B------:R0:W-:Y:S01]  /*32a60*/  STL [R1+0xb8], R14 ;  /* 0x0000b80e01007387 */ /* 0x0001e20000100800 */
[----:B------:R-:W-:Y:S01]  /*32a70*/  MOV R28, R15 ;  /* 0x0000000f001c7202 */ /* 0x000fe20000000f00 */
[----:B------:R-:W-:Y:S01]  /*32a80*/  IMAD.MOV.U32 R29, RZ, RZ, R12 ;  /* 0x000000ffff1d7224 */ /* 0x000fe200078e000c */
[----:B0-----:R-:W2:Y:S01]  /*32a90*/  LDL.LU.64 R14, [R1+0x2118] ;  /* 0x00211800010e7983 */ /* 0x001ea20000300a00 */
[----:B------:R-:W2:Y:S02]  /*32aa0*/  LDL.LU.64 R12, [R1+0x2110] ;  /* 0x00211000010c7983 */ /* 0x000ea40000300a00 */
[----:B------:R0:W-:Y:S02]  /*32ab0*/  STL [R1+0x2090], R28 ;  /* 0x0020901c01007387 */ /* 0x0001e40000100800 */
[----:B------:R1:W-:Y:S01]  /*32ac0*/  STL [R1+0x208c], R29 ;  /* 0x00208c1d01007387 */ /* 0x0003e20000100800 */
[-C--:B--2---:R-:W-:Y:S01]  /*32ad0*/  HMMA.16816.F32.BF16 R12, R12, R10.reuse, R20 ;  /* 0x0000000a0c0c723c */ /* 0x084fe20000041814 */
[----:B------:R-:W2:Y:S01]  /*32ae0*/  LDL.LU.64 R22, [R1+0x2108] ;  /* 0x0021080001167983 */ /* 0x000ea20000300a00 */
[----:B------:R-:W2:Y:S11]  /*32af0*/  LDL.LU.64 R20, [R1+0x2100] ;  /* 0x0021000001147983 */ /* 0x000eb60000300a00 */
[----:B------:R-:W-:Y:S11]  /*32b00*/  @!UPT UIADD3 URZ, URZ, URZ, URZ ;  /* 0x0000003f3f3ff290 */ /* 0x000ff6000fffe03f */
[----:B------:R-:W-:Y:S01]  /*32b10*/  IMAD.MOV.U32 R26, RZ, RZ, R14 ;  /* 0x000000ffff1a7224 */ /* 0x000fe200078e000e */
[----:B------:R-:W-:Y:S02]  /*32b20*/  MOV R27, R15 ;  /* 0x0000000f001b7202 */ /* 0x000fe40000000f00 */
[----:B------:R-:W-:Y:S02]  /*32b30*/  MOV R0, R12 ;  /* 0x0000000c00007202 */ /* 0x000fe40000000f00 */
[----:B------:R-:W-:Y:S01]  /*32b40*/  MOV R2, R13 ;  /* 0x0000000d00027202 */ /* 0x000fe20000000f00 */
[----:B------:R-:W2:Y:S01]  /*32b50*/  LDL.LU.64 R14, [R1+0x20f8] ;  /* 0x0020f800010e7983 */ /* 0x000ea20000300a00 */
[----:B------:R-:W2:Y:S02]  /*32b60*/  LDL.LU.64 R12, [R1+0x20f0] ;  /* 0x0020f000010c7983 */ /* 0x000ea40000300a00 */
[----:B------:R-:W-:Y:S02]  /*32b70*/  STL [R1+0x20a0], R27 ;  /* 0x0020a01b01007387 */ /* 0x000fe40000100800 */
[----:B------:R-:W-:Y:S01]  /*32b80*/  STL [R1+0x209c], R26 ;  /* 0x00209c1a01007387 */ /* 0x000fe20000100800 */
[----:B------:R-:W-:Y:S01]  /*32b90*/  STL [R1+0x2098], R2 ;  /* 0x0020980201007387 */ /* 0x000fe20000100800 */
[----:B------:R-:W-:Y:S01]  /*32ba0*/  STL [R1+0x2094], R0 ;  /* 0x0020940001007387 */ /* 0x000fe20000100800 */
[-C--:B--2---:R-:W-:Y:S02]  /*32bb0*/  HMMA.16816.F32.BF16 R12, R12, R10.reuse, R20 ;  /* 0x0000000a0c0c723c */ /* 0x084fe40000041814 */
[----:B------:R-:W2:Y:S01]  /*32bc0*/  LDL.LU.64 R22, [R1+0x20e8] ;  /* 0x0020e80001167983 */ /* 0x000ea20000300a00 */
[----:B------:R-:W2:Y:S11]  /*32bd0*/  LDL.LU.64 R20, [R1+0x20e0] ;  /* 0x0020e00001147983 */ /* 0x000eb60000300a00 */
[----:B------:R-:W-:Y:S09]  /*32be0*/  @!UPT UIADD3 URZ, URZ, URZ, URZ ;  /* 0x0000003f3f3ff290 */ /* 0x000ff2000fffe03f */
[----:B------:R3:W-:Y:S01]  /*32bf0*/  STL.64 [R1+0x90], R12 ;  /* 0x0000900c01007387 */ /* 0x0007e20000100a00 */
[----:B0-----:R-:W-:Y:S02]  /*32c00*/  MOV R28, R14 ;  /* 0x0000000e001c7202 */ /* 0x001fe40000000f00 */
[----:B-1----:R-:W-:Y:S02]  /*32c10*/  MOV R29, R15 ;  /* 0x0000000f001d7202 */ /* 0x002fe40000000f00 */
[----:B------:R-:W4:Y:S04]  /*32c20*/  LDL.LU.64 R14, [R1+0x20d8] ;  /* 0x0020d800010e7983 */ /* 0x000f280000300a00 */
[----:B---3--:R-:W4:Y:S01]  /*32c30*/  LDL.LU.64 R12, [R1+0x20d0] ;  /* 0x0020d000010c7983 */ /* 0x008f220000300a00 */
[----:B------:R0:W-:Y:S02]  /*32c40*/  STL [R1+0x20a8], R29 ;  /* 0x0020a81d01007387 */ /* 0x0001e40000100800 */
[----:B------:R1:W-:Y:S01]  /*32c50*/  STL [R1+0x20a4], R28 ;  /* 0x0020a41c01007387 */ /* 0x0003e20000100800 */
[-C--:B----4-:R-:W-:Y:S01]  /*32c60*/  HMMA.16816.F32.BF16 R12, R12, R10.reuse, R16 ;  /* 0x0000000a0c0c723c */ /* 0x090fe20000041810 */
[----:B------:R-:W5:Y:S01]  /*32c70*/  LDL.LU.64 R18, [R1+0x20c8] ;  /* 0x0020c80001127983 */ /* 0x000f620000300a00 */
[----:B------:R-:W5:Y:S11]  /*32c80*/  LDL.LU.64 R16, [R1+0x20c0] ;  /* 0x0020c00001107983 */ /* 0x000f760000300a00 */
[----:B------:R-:W-:Y:S11]  /*32c90*/  @!UPT UIADD3 URZ, URZ, URZ, URZ ;  /* 0x0000003f3f3ff290 */ /* 0x000ff6000fffe03f */
[----:B------:R-:W-:Y:S02]  /*32ca0*/  MOV R0, R15 ;  /* 0x0000000f00007202 */ /* 0x000fe40000000f00 */
[----:B------:R-:W3:Y:S01]  /*32cb0*/  LDL R15, [R1+0xa34] ;  /* 0x000a3400010f7983 */ /* 0x000ee20000100800 */
[-C--:B-----5:R-:W-:Y:S11]  /*32cc0*/  HMMA.16816.F32.BF16 R4, R16, R10.reuse, R4 ;  /* 0x0000000a1004723c */ /* 0x0a0ff60000041804 */
[----:B------:R-:W-:Y:S11]  /*32cd0*/  @!UPT UIADD3 URZ, URZ, URZ, URZ ;  /* 0x0000003f3f3ff290 */ /* 0x000ff6000fffe03f */
[----:B------:R-:W-:Y:S02]  /*32ce0*/  @!UPT UIADD3 URZ, URZ, URZ, URZ ;  /* 0x0000003f3f3ff290 */ /* 0x000fe4000fffe03f */
[----:B------:R-:W-:Y:S02]  /*32cf0*/  MOV R18, R6 ;  /* 0x0000000600127202 */ /* 0x000fe40000000f00 */
[----:B------:R-:W-:Y:S01]  /*32d00*/  MOV R17, R7 ;  /* 0x0000000700117202 */ /* 0x000fe20000000f00 */
[----:B0-----:R-:W-:Y:S01]  /*32d10*/  IMAD.MOV.U32 R29, RZ, RZ, R4 ;  /* 0x000000ffff1d7224 */ /* 0x001fe200078e0004 */
[----:B-1----:R-:W-:Y:S01]  /*32d20*/  MOV R28, R5 ;  /* 0x00000005001c7202 */ /* 0x002fe20000000f00 */
[----:B------:R-:W2:Y:S01]  /*32d30*/  LDL.LU.64 R6, [R1+0x20b8] ;  /* 0x0020b80001067983 */ /* 0x000ea20000300a00 */
[----:B------:R-:W2:Y:S02]  /*32d40*/  LDL.LU.64 R4, [R1+0x20b0] ;  /* 0x0020b00001047983 */ /* 0x000ea40000300a00 */
[----:B------:R-:W4:Y:S01]  /*32d50*/  LDL R19, [R1+0xa38] ;  /* 0x000a380001137983 */ /* 0x000f220000100800 */
[----:B------:R-:W-:Y:S01]  /*32d60*/  MOV R2, R14 ;  /* 0x0000000e00027202 */ /* 0x000fe20000000f00 */
[----:B------:R-:W-:Y:S01]  /*32d70*/  IMAD.MOV.U32 R27, RZ, RZ, R12 ;  /* 0x000000ffff1b7224 */ /* 0x000fe200078e000c */
[----:B------:R-:W-:Y:S01]  /*32d80*/  MOV R26, R13 ;  /* 0x0000000d001a7202 */ /* 0x000fe20000000f00 */
[----:B--2---:R-:W-:Y:S01]  /*32d90*/  HMMA.16816.F32.BF16 R8, R20, R10, R4 ;  /* 0x0000000a1408723c */ /* 0x004fe20000041804 */
[----:B------:R-:W2:Y:S01]  /*32da0*/  LDL.LU R20, [R1+0x40] ;  /* 0x0000400001147983 */ /* 0x000ea20000300800 */
[----:B------:R-:W2:Y:S02]  /*32db0*/  LDL.LU R21, [R1+0x44] ;  /* 0x0000440001157983 */ /* 0x000ea40000300800 */
[----:B------:R-:W2:Y:S02]  /*32dc0*/  LDL.LU R22, [R1+0x48] ;  /* 0x0000480001167983 */ /* 0x000ea40000300800 */
[----:B------:R-:W2:Y:S01]  /*32dd0*/  LDL.LU R23, [R1+0x4c] ;  /* 0x00004c0001177983 */ /* 0x000ea20000300800 */
[----:B------:R-:W2:Y:S01]  /*32de0*/  LDL.LU R4, [R1+0x60] ;  /* 0x0000600001047983 */ /* 0x000ea20000300800 */
[----:B------:R-:W2:Y:S02]  /*32df0*/  LDL.LU R5, [R1+0x64] ;  /* 0x0000640001057983 */ /* 0x000ea40000300800 */
[----:B------:R-:W2:Y:S02]  /*32e00*/  LDL.LU R6, [R1+0x68] ;  /* 0x0000680001067983 */ /* 0x000ea40000300800 */
[----:B------:R-:W2:Y:S11]  /*32e10*/  LDL.LU R7, [R1+0x6c] ;  /* 0x00006c0001077983 */ /* 0x000eb60000300800 */
[----:B------:R-:W-:Y:S01]  /*32e20*/  STL.64 [R1+0x1fd0], R10 ;  /* 0x001fd00a01007387 */ /* 0x000fe20000100a00 */
[----:B------:R-:W-:Y:S02]  /*32e30*/  STL.64 [R1+0x1fc8], R8 ;  /* 0x001fc80801007387 */ /* 0x000fe40000100a00 */
[----:B------:R-:W0:Y:S04]  /*32e40*/  LDSM.16.MT88.4 R8, [R3+0x1e080] ;  /* 0x01e080000308783b */ /* 0x000e280000004200 */
[----:B0-----:R-:W-:Y:S01]  /*32e50*/  IMAD.MOV.U32 R16, RZ, RZ, R8 ;  /* 0x000000ffff107224 */ /* 0x001fe200078e0008 */
[----:B------:R-:W-:Y:S01]  /*32e60*/  MOV R14, R9 ;  /* 0x00000009000e7202 */ /* 0x000fe20000000f00 */
[----:B------:R-:W-:Y:S01]  /*32e70*/  IMAD.MOV.U32 R8, RZ, RZ, R29 ;  /* 0x000000ffff087224 */ /* 0x000fe200078e001d */
[----:B------:R-:W-:Y:S01]  /*32e80*/  MOV R9, R28 ;  /* 0x0000001c00097202 */ /* 0x000fe20000000f00 */
[----:B------:R-:W5:Y:S01]  /*32e90*/  LDL.LU R29, [R1+0x20a8] ;  /* 0x0020a800011d7983 */ /* 0x000f620000300800 */
[----:B------:R-:W5:Y:S01]  /*32ea0*/  LDL.LU R28, [R1+0x20a4] ;  /* 0x0020a400011c7983 */ /* 0x000f620000300800 */
[----:B------:R-:W-:-:S02]  /*32eb0*/  MOV R13, R10 ;  /* 0x0000000a000d7202 */ /* 0x000fc40000000f00 */
[----:B------:R-:W-:Y:S01]  /*32ec0*/  MOV R12, R11 ;  /* 0x0000000b000c7202 */ /* 0x000fe20000000f00 */
[----:B------:R-:W-:Y:S01]  /*32ed0*/  MOV R10, R18 ;  /* 0x00000012000a7202 */ /* 0x000fe20000000f00 */
[----:B------:R-:W-:-:S05]  /*32ee0*/  MOV R11, R17 ;  /* 0x00000011000b7202 */ /* 0x000fca0000000f00 */
[----:B------:R0:W-:Y:S01]  /*32ef0*/  STL.64 [R1+0x1fe0], R10 ;  /* 0x001fe00a01007387 */ /* 0x0001e20000100a00 */
[----:B------:R1:W-:Y:S01]  /*32f00*/  STL.64 [R1+0x1fd8], R8 ;  /* 0x001fd80801007387 */ /* 0x0003e20000100a00 */
[----:B0-----:R-:W-:Y:S01]  /*32f10*/  MOV R10, R2 ;  /* 0x00000002000a7202 */ /* 0x001fe20000000f00 */
[----:B-1----:R-:W-:Y:S01]  /*32f20*/  IMAD.MOV.U32 R8, RZ, RZ, R27 ;  /* 0x000000ffff087224 */ /* 0x002fe200078e001b */
[----:B------:R-:W-:Y:S01]  /*32f30*/  MOV R11, R0 ;  /* 0x00000000000b7202 */ /* 0x000fe20000000f00 */
[----:B------:R-:W5:Y:S01]  /*32f40*/  LDL.LU R27, [R1+0x20a0] ;  /* 0x0020a000011b7983 */ /* 0x000f620000300800 */
[----:B------:R-:W-:Y:S02]  /*32f50*/  MOV R9, R26 ;  /* 0x0000001a00097202 */ /* 0x000fe40000000f00 */
[----:B------:R-:W5:Y:S02]  /*32f60*/  LDL.LU R26, [R1+0x209c] ;  /* 0x00209c00011a7983 */ /* 0x000f640000300800 */
[----:B------:R-:W5:Y:S01]  /*32f70*/  LDL.LU R2, [R1+0x2098] ;  /* 0x0020980001027983 */ /* 0x000f620000300800 */
[----:B------:R-:W5:Y:S01]  /*32f80*/  LDL.LU R0, [R1+0x2094] ;  /* 0x0020940001007983 */ /* 0x000f620000300800 */
[----:B------:R-:W-:Y:S02]  /*32f90*/  STL.64 [R1+0x1ff0], R10 ;  /* 0x001ff00a01007387 */ /* 0x000fe40000100a00 */
[----:B------:R-:W-:Y:S02]  /*32fa0*/  STL.64 [R1+0x1fe8], R8 ;  /* 0x001fe80801007387 */ /* 0x000fe40000100a00 */
[----:B----4-:R-:W0:Y:S02]  /*32fb0*/  LDSM.16.MT88.4 R8, [R19+0x1e080] ;  /* 0x01e080001308783b */ /* 0x010e240000004200 */
[----:B0-----:R-:W-:-:S02]  /*32fc0*/  MOV R18, R10 ;  /* 0x0000000a00127202 */ /* 0x001fc40000000f00 */
[----:B------:R-:W-:Y:S01]  /*32fd0*/  MOV R17, R11 ;  /* 0x0000000b00117202 */ /* 0x000fe20000000f00 */
[----:B--2---:R-:W-:Y:S01]  /*32fe0*/  HMMA.16816.F32.BF16 R4, R4, R24, R20 ;  /* 0x000000180404723c */ /* 0x004fe20000041814 */
[----:B------:R0:W1:Y:S02]  /*32ff0*/  LDSM.16.MT88.4 R20, [R19+0x1e000] ;  /* 0x01e000001314783b */ /* 0x0000640000004200 */
[----:B0-----:R-:W-:Y:S11]  /*33000*/  MOV R19, R9 ;  /* 0x0000000900137202 */ /* 0x001ff60000000f00 */
[----:B------:R-:W-:Y:S09]  /*33010*/  @!UPT UIADD3 URZ, URZ, URZ, URZ ;  /* 0x0000003f3f3ff290 */ /* 0x000ff2000fffe03f */
[----:B------:R-:W-:Y:S01]  /*33020*/  STL [R1+0x1fc4], R4 ;  /* 0x001fc40401007387 */ /* 0x000fe20000100800 */
[----:B------:R-:W-:Y:S02]  /*33030*/  STL [R1+0x1fc0], R5 ;  /* 0x001fc00501007387 */ /* 0x000fe40000100800 */
[----:B------:R-:W-:Y:S02]  /*33040*/  STL [R1+0x1fbc], R6 ;  /* 0x001fbc0601007387 */ /* 0x000fe40000100800 */
[----:B------:R1:W-:Y:S02]  /*33050*/  STL [R1+0x1fb8], R7 ;  /* 0x001fb80701007387 */ /* 0x0003e40000100800 */
[----:B-1----:R-:W-:Y:S02]  /*33060*/  IMAD.MOV.U32 R7, RZ, RZ, R20 ;  /* 0x000000ffff077224 */ /* 0x002fe400078e0014 */
[----:B------:R-:W-:Y:S02]  /*33070*/  IMAD.MOV.U32 R20, RZ, RZ, R8 ;  /* 0x000000ffff147224 */ /* 0x000fe400078e0008 */
[----:B---3--:R-:W0:Y:S01]  /*33080*/  LDSM.16.MT88.4 R8, [R15+0x1e000] ;  /* 0x01e000000f08783b */ /* 0x008e220000004200 */
[----:B------:R-:W-:-:S02]  /*33090*/  MOV R5, R22 ;  /* 0x0000001600057202 */ /* 0x000fc40000000f00 */
[----:B------:R-:W-:Y:S02]  /*330a0*/  MOV R4, R23 ;  /* 0x0000001700047202 */ /* 0x000fe40000000f00 */
[----:B------:R-:W-:Y:S01]  /*330b0*/  MOV R6, R21 ;  /* 0x0000001500067202 */ /* 0x000fe20000000f00 */
[----:B0-----:R0:W-:Y:S01]  /*330c0*/  STL.64 [R1+0x2010], R10 ;  /* 0x0020100a01007387 */ /* 0x0011e20000100a00 */
[----:B------:R1:W-:Y:S01]  /*330d0*/  STL.64 [R1+0x2008], R8 ;  /* 0x0020080801007387 */ /* 0x0003e20000100a00 */
[----:B0-----:R-:W-:Y:S02]  /*330e0*/  MOV R10, R18 ;  /* 0x00000012000a7202 */ /* 0x001fe40000000f00 */
[----:B------:R-:W-:Y:S01]  /*330f0*/  MOV R11, R17 ;  /* 0x00000011000b7202 */ /* 0x000fe20000000f00 */
[----:B-1----:R-:W-:Y:S01]  /*33100*/  IMAD.MOV.U32 R8, RZ, RZ, R20 ;  /* 0x000000ffff087224 */ /* 0x002fe200078e0014 */
[----:B------:R-:W-:-:S03]  /*33110*/  MOV R9, R19 ;  /* 0x0000001300097202 */ /* 0x000fc60000000f00 */
[----:B------:R0:W-:Y:S02]  /*33120*/  STL.64 [R1+0x2030], R10 ;  /* 0x0020300a01007387 */ /* 0x0001e40000100a00 */
[----:B------:R1:W-:Y:S01]  /*33130*/  STL.64 [R1+0x2028], R8 ;  /* 0x0020280801007387 */ /* 0x0003e20000100a00 */
[----:B0-----:R-:W-:Y:S02]  /*33140*/  MOV R10, R5 ;  /* 0x00000005000a7202 */ /* 0x001fe40000000f00 */
[----:B------:R-:W-:Y:S01]  /*33150*/  MOV R11, R4 ;  /* 0x00000004000b7202 */ /* 0x000fe20000000f00 */
[----:B-1----:R-:W-:Y:S01]  /*33160*/  IMAD.MOV.U32 R8, RZ, RZ, R7 ;  /* 0x000000ffff087224 */ /* 0x002fe200078e0007 */
[----:B------:R-:W-:Y:S02]  /*33170*/  MOV R9, R6 ;  /* 0x0000000600097202 */ /* 0x000fe40000000f00 */
[----:B------:R-:W-:Y:S04]  /*33180*/  LDSM.16.MT88.4 R4, [R3+0x1f000] ;  /* 0x01f000000304783b */ /* 0x000fe80000004200 */
[----:B------:R0:W-:Y:S01]  /*33190*/  STL.64 [R1+0x2050], R10 ;  /* 0x0020500a01007387 */ /* 0x0001e20000100a00 */
[----:B------:R1:W-:Y:S01]  /*331a0*/  STL.64 [R1+0x2048], R8 ;  /* 0x0020480801007387 */ /* 0x0003e20000100a00 */
[----:B0-----:R-:W-:-:S02]  /*331b0*/  MOV R10, R13 ;  /* 0x0000000d000a7202 */ /* 0x001fc40000000f00 */
[----:B-1----:R-:W-:Y:S02]  /*331c0*/  MOV R9, R14 ;  /* 0x0000000e00097202 */ /* 0x002fe40000000f00 */
[----:B------:R-:W-:Y:S02]  /*331d0*/  MOV R11, R12 ;  /* 0x0000000c000b7202 */ /* 0x000fe40000000f00 */
[----:B------:R-:W0:Y:S01]  /*331e0*/  LDSM.16.MT88.4 R12, [R15+0x1e080] ;  /* 0x01e080000f0c783b */ /* 0x000e220000004200 */
[----:B------:R-:W-:-:S03]  /*331f0*/  IMAD.MOV.U32 R8, RZ, RZ, R16 ;  /* 0x000000ffff087224 */ /* 0x000fc600078e0010 */
[----:B------:R-:W-:Y:S04]  /*33200*/  STL.64 [R1+0x2070], R10 ;  /* 0x0020700a01007387 */ /* 0x000fe80000100a00 */
[----:B------:R-:W-:Y:S02]  /*33210*/  STL.64 [R1+0x2068], R8 ;  /* 0x0020680801007387 */ /* 0x000fe40000100a00 */
[----:B------:R-:W1:Y:S02]  /*33220*/  LDSM.16.MT88.4 R8, [R3+0x1f080] ;  /* 0x01f080000308783b */ /* 0x000e640000004200 */
[----:B0-----:R-:W-:Y:S02]  /*33230*/  STL.64 [R1+0x2000], R14 ;  /* 0x0020000e01007387 */ /* 0x001fe40000100a00 */
[----:B------:R0:W-:Y:S02]  /*33240*/  STL.64 [R1+0x1ff8], R12 ;  /* 0x001ff80c01007387 */ /* 0x0001e40000100a00 */
[----:B0-----:R-:W2:Y:S01]  /*33250*/  LDL.LU R12, [R1+0x90] ;  /* 0x00009000010c7983 */ /* 0x001ea20000300800 */
[----:B------:R-:W2:Y:S02]  /*33260*/  LDL.LU R13, [R1+0x94] ;  /* 0x00009400010d7983 */ /* 0x000ea40000300800 */
[----:B-----5:R-:W-:Y:S01]  /*33270*/  IMAD.MOV.U32 R14, RZ, RZ, R28 ;  /* 0x000000ffff0e7224 */ /* 0x020fe200078e001c */
[----:B------:R-:W-:Y:S01]  /*33280*/  MOV R15, R29 ;  /* 0x0000001d000f7202 */ /* 0x000fe20000000f00 */
[----:B------:R-:W3:Y:S01]  /*33290*/  LDL.LU R28, [R1+0x2090] ;  /* 0x00209000011c7983 */ /* 0x000ee20000300800 */
[----:B------:R-:W4:Y:S03]  /*332a0*/  LDL.LU R29, [R1+0x208c] ;  /* 0x00208c00011d7983 */ /* 0x000f260000300800 */
[----:B------:R0:W-:Y:S02]  /*332b0*/  STL.64 [R1+0x2020], R14 ;  /* 0x0020200e01007387 */ /* 0x0001e40000100a00 */
[----:B0-----:R-:W-:Y:S01]  /*332c0*/  IMAD.MOV.U32 R14, RZ, RZ, R26 ;  /* 0x000000ffff0e7224 */ /* 0x001fe200078e001a */
[----:B------:R-:W-:Y:S01]  /*332d0*/  MOV R15, R27 ;  /* 0x0000001b000f7202 */ /* 0x000fe20000000f00 */
[----:B--2---:R0:W-:Y:S02]  /*332e0*/  STL.64 [R1+0x2018], R12 ;  /* 0x0020180c01007387 */ /* 0x0041e40000100a00 */
[----:B0-----:R-:W-:-:S02]  /*332f0*/  MOV R12, R0 ;  /* 0x00000000000c7202 */ /* 0x001fc40000000f00 */
[----:B------:R-:W-:Y:S01]  /*33300*/  MOV R13, R2 ;  /* 0x00000002000d7202 */ /* 0x000fe20000000f00 */
[----:B------:R-:W2:Y:S01]  /*33310*/  LDL.LU R0, [R1+0x2088] ;  /* 0x0020880001007983 */ /* 0x000ea20000300800 */
[----:B------:R-:W5:Y:S02]  /*33320*/  LDL.LU R2, [R1+0x2084] ;  /* 0x0020840001027983 */ /* 0x000f640000300800 */
[----:B------:R-:W2:Y:S02]  /*33330*/  LDL.LU R26, [R1+0x2080] ;  /* 0x00208000011a7983 */ /* 0x000ea40000300800 */
[----:B------:R-:W2:Y:S01]  /*33340*/  LDL.LU R27, [R1+0x207c] ;  /* 0x00207c00011b7983 */ /* 0x000ea20000300800 */
[----:B------:R-:W-:Y:S01]  /*33350*/  STL.64 [R1+0x2040], R14 ;  /* 0x0020400e01007387 */ /* 0x000fe20000100a00 */
[----:B------:R4:W-:Y:S02]  /*33360*/  STL.64 [R1+0x2038], R12 ;  /* 0x0020380c01007387 */ /* 0x0009e40000100a00 */
[----:B----4-:R-:W-:-:S02]  /*33370*/  MOV R12, R29 ;  /* 0x0000001d000c7202 */ /* 0x010fc40000000f00 */
[----:B------:R-:W4:Y:S01]  /*33380*/  LDL.LU R29, [R1+0x2078] ;  /* 0x00207800011d7983 */ /* 0x000f220000300800 */
[----:B------:R-:W2:Y:S02]  /*33390*/  LDL.LU R13, [R1+0xb4] ;  /* 0x0000b400010d7983 */ /* 0x000ea40000300800 */
[----:B------:R-:W2:Y:S01]  /*333a0*/  LDL.LU R14, [R1+0xb8] ;  /* 0x0000b800010e7983 */ /* 0x000ea20000300800 */
[----:B---3--:R-:W-:Y:S01]  /*333b0*/  MOV R15, R28 ;  /* 0x0000001c000f7202 */ /* 0x008fe20000000f00 */
[----:B----4-:R-:W0:Y:S04]  /*333c0*/  LDSM.16.MT88.4 R16, [R29+0x1e000] ;  /* 0x01e000001d10783b */ /* 0x010e280000004200 */
[----:B--2---:R-:W-:Y:S01]  /*333d0*/  STL.64 [R1+0x2060], R14 ;  /* 0x0020600e01007387 */ /* 0x004fe20000100a00 */
[----:B------:R2:W-:Y:S02]  /*333e0*/  STL.64 [R1+0x2058], R12 ;  /* 0x0020580c01007387 */ /* 0x0005e40000100a00 */
[----:B------:R1:W-:Y:S01]  /*333f0*/  STL.64 [R1+0x48], R6 ;  /* 0x0000480601007387 */ /* 0x0003e20000100a00 */
[----:B------:R-:W3:Y:S01]  /*33400*/  LDSM.16.MT88.4 R20, [R29+0x1e080] ;  /* 0x01e080001d14783b */ /* 0x000ee20000004200 */
[----:B--2---:R-:W-:Y:S01]  /*33410*/  IMAD.MOV.U32 R12, RZ, RZ, R27 ;  /* 0x000000ffff0c7224 */ /* 0x004fe200078e001b */
[----:B------:R-:W-:Y:S01]  /*33420*/  MOV R13, R26 ;  /* 0x0000001a000d7202 */ /* 0x000fe20000000f00 */
[----:B------:R-:W-:Y:S01]  /*33430*/  IMAD.MOV.U32 R26, RZ, RZ, R4 ;  /* 0x000000ffff1a7224 */ /* 0x000fe200078e0004 */
[----:B------:R-:W-:Y:S01]  /*33440*/  MOV R27, R5 ;  /* 0x00000005001b7202 */ /* 0x000fe20000000f00 */
[----:B-1----:R-:W-:Y:S01]  /*33450*/  IMAD.MOV.U32 R6, RZ, RZ, R10 ;  /* 0x000000ffff067224 */ /* 0x002fe200078e000a */
[----:B------:R-:W-:-:S02]  /*33460*/  MOV R7, R11 ;  /* 0x0000000b00077202 */ /* 0x000fc40000000f00 */
[----:B------:R-:W-:Y:S02]  /*33470*/  MOV R4, R8 ;  /* 0x0000000800047202 */ /* 0x000fe40000000f00 */
[----:B------:R-:W-:Y:S01]  /*33480*/  MOV R5, R9 ;  /* 0x0000000900057202 */ /* 0x000fe20000000f00 */
[----:B------:R-:W2:Y:S01]  /*33490*/  LDL.LU.64 R10, [R1+0x2070] ;  /* 0x00207000010a7983 */ /* 0x000ea20000300a00 */
[----:B------:R-:W2:Y:S01]  /*334a0*/  LDL.LU.64 R8, [R1+0x2068] ;  /* 0x0020680001087983 */ /* 0x000ea20000300a00 */
[----:B-----5:R-:W-:Y:S02]  /*334b0*/  MOV R14, R2 ;  /* 0x00000002000e7202 */ /* 0x020fe40000000f00 */
[----:B------:R-:W-:-:S07]  /*334c0*/  MOV R15, R0 ;  /* 0x00000000000f7202 */ /* 0x000fce0000000f00 */
        /* <DEDUP_REMOVED lines=10> */
[-C--:B--2---:R-:W-:Y:S01]  /*33570*/  HMMA.16816.F32.BF16 R8, R8, R24.reuse, R12 ;  /* 0x000000180808723c */ /* 0x084fe2000004180c */
[----:B------:R-:W2:Y:S01]  /*33580*/  LDL.LU.64 R14, [R1+0x2040] ;  /* 0x00204000010e7983 */ /* 0x000ea20000300a00 */
[----:B------:R-:W2:Y:S11]  /*33590*/  LDL.LU.64 R12, [R1+0x2038] ;  /* 0x00203800010c7983 */ /* 0x000eb60000300a00 */
[----:B------:R-:W-:Y:S10]  /*335a0*/  @!UPT UIADD3 URZ, URZ, URZ, URZ ;  /* 0x0000003f3f3ff290 */ /* 0x000ff4000fffe03f */
[----:B------:R-:W-:Y:S01]  /*335b0*/  STL.64 [R1+0xb0], R8 ;  /* 0x0000b00801007387 */ /* 0x000fe20000100a00 */
[----:B------:R1:W-:Y:S03]  /*335c0*/  STL.64 [R1+0xb8], R10 ;  /* 0x0000b80a01007387 */ /* 0x0003e60000100a00 */
[----:B-1----:R-:W2:Y:S01]  /*335d0*/  LDL.LU.64 R10, [R1+0x2030] ;  /* 0x00203000010a7983 */ /* 0x002ea20000300a00 */
[----:B------:R-:W2:Y:S02]  /*335e0*/  LDL.LU.64 R8, [R1+0x2028] ;  /* 0x0020280001087983 */ /* 0x000ea40000300a00 */
[-C--:B--2---:R-:W-:Y:S01]  /*335f0*/  HMMA.16816.F32.BF16 R8, R8, R24.reuse, R12 ;  /* 0x000000180808723c */ /* 0x084fe2000004180c */
[----:B------:R-:W2:Y:S01]  /*33600*/  LDL.LU.64 R14, [R1+0x2020] ;  /* 0x00202000010e7983 */ /* 0x000ea20000300a00 */
[----:B------:R-:W2:Y:S11]  /*33610*/  LDL.LU.64 R12, [R1+0x2018] ;  /* 0x00201800010c7983 */ /* 0x000eb60000300a00 */
[----:B------:R-:W-:Y:S10]  /*33620*/  @!UPT UIADD3 URZ, URZ, URZ, URZ ;  /* 0x0000003f3f3ff290 */ /* 0x000ff4000fffe03f */
[----:B------:R-:W-:Y:S01]  /*33630*/  STL.64 [R1+0xa0], R8 ;  /* 0x0000a00801007387 */ /* 0x000fe20000100a00 */
[----:B------:R1:W-:Y:S01]  /*33640*/  STL [R1+0xa8], R10 ;  /* 0x0000a80a01007387 */ /* 0x0003e20000100800 */
[----:B------:R-:W-:Y:S02]  /*33650*/  MOV R29, R11 ;  /* 0x0000000b001d7202 */ /* 0x000fe40000000f00 */
[----:B-1----:R-:W2:Y:S01]  /*33660*/  LDL.LU.64 R10, [R1+0x2010] ;  /* 0x00201000010a7983 */ /* 0x002ea20000300a00 */
        /* <DEDUP_REMOVED lines=10> */
[----:B------:R-:W0:Y:S01]  /*33710*/  LDL.LU.64 R10, [R1+0x1fe0] ;  /* 0x001fe000010a7983 */ /* 0x000e220000300a00 */
[----:B------:R-:W0:Y:S11]  /*33720*/  LDL.LU.64 R8, [R1+0x1fd8] ;  /* 0x001fd80001087983 */ /* 0x000e360000300a00 */
[----:B------:R-:W-:Y:S10]  /*33730*/  @!UPT UIADD3 URZ, URZ, URZ, URZ ;  /* 0x0000003f3f3ff290 */ /* 0x000ff4000fffe03f */
[----:B------:R-:W-:Y:S01]  /*33740*/  STL.64 [R1+0x80], R12 ;  /* 0x0000800c01007387 */ /* 0x000fe20000100a00 */
[----:B------:R1:W-:Y:S03]  /*33750*/  STL.64 [R1+0x88], R14 ;  /* 0x0000880e01007387 */ /* 0x0003e60000100a00 */
[----:B-1----:R-:W2:Y:S04]  /*33760*/  LDL R14, [R1+0xa38] ;  /* 0x000a3800010e7983 */ /* 0x002ea80000100800 */
[----:B------:R-:W4:Y:S01]  /*33770*/  LDL R15, [R1+0xa34] ;  /* 0x000a3400010f7983 */ /* 0x000f220000100800 */
[-C--:B0-----:R-:W-:Y:S03]  /*33780*/  HMMA.16816.F32.BF16 R16, R16, R24.reuse, R8 ;  /* 0x000000181010723c */ /* 0x081fe60000041808 */
[----:B------:R-:W3:Y:S01]  /*33790*/  LDL.LU.64 R10, [R1+0x1fd0] ;  /* 0x001fd000010a7983 */ /* 0x000ee20000300a00 */
[----:B------:R-:W3:Y:S11]  /*337a0*/  LDL.LU.64 R8, [R1+0x1fc8] ;  /* 0x001fc80001087983 */ /* 0x000ef60000300a00 */
[----:B------:R-:W-:Y:S08]  /*337b0*/  @!UPT UIADD3 URZ, URZ, URZ, URZ ;  /* 0x0000003f3f3ff290 */ /* 0x000ff0000fffe03f */
[----:B------:R0:W-:Y:S01]  /*337c0*/  STL.64 [R1+0x70], R16 ;  /* 0x0000701001007387 */ /* 0x0001e20000100a00 */
[----:B------:R1:W-:Y:S01]  /*337d0*/  STL.64 [R1+0x78], R18 ;  /* 0x0000781201007387 */ /* 0x0003e20000100a00 */
[----:B0-----:R-:W-:Y:S01]  /*337e0*/  MOV R16, R4 ;  /* 0x0000000400107202 */ /* 0x001fe20000000f00 */
[----:B------:R-:W-:Y:S01]  /*337f0*/  IMAD.MOV.U32 R17, RZ, RZ, R5 ;  /* 0x000000ffff117224 */ /* 0x000fe200078e0005 */
[----:B------:R-:W5:Y:S01]  /*33800*/  LDL.LU R4, [R1+0x1fc4] ;  /* 0x001fc40001047983 */ /* 0x000f620000300800 */
[----:B------:R-:W5:Y:S01]  /*33810*/  LDL.LU R5, [R1+0x1fc0] ;  /* 0x001fc00001057983 */ /* 0x000f620000300800 */
[----:B-1----:R-:W-:Y:S02]  /*33820*/  MOV R18, R6 ;  /* 0x0000000600127202 */ /* 0x002fe40000000f00 */
[----:B------:R-:W-:Y:S01]  /*33830*/  MOV R19, R7 ;  /* 0x0000000700137202 */ /* 0x000fe20000000f00 */
[----:B------:R-:W5:Y:S01]  /*33840*/  LDL.LU R6, [R1+0x1fbc] ;  /* 0x001fbc0001067983 */ /* 0x000f620000300800 */
[----:B------:R-:W5:Y:S01]  /*33850*/  LDL.LU R7, [R1+0x1fb8] ;  /* 0x001fb80001077983 */ /* 0x000f620000300800 */
[----:B---3--:R-:W-:Y:S11]  /*33860*/  HMMA.16816.F32.BF16 R8, R20, R24, R8 ;  /* 0x000000181408723c */ /* 0x008ff60000041808 */
[----:B------:R-:W-:Y:S11]  /*33870*/  @!UPT UIADD3 URZ, URZ, URZ, URZ ;  /* 0x0000003f3f3ff290 */ /* 0x000ff6000fffe03f */
[----:B------:R-:W-:Y:S01]  /*33880*/  @!UPT UIADD3 URZ, URZ, URZ, URZ ;  /* 0x0000003f3f3ff290 */ /* 0x000fe2000fffe03f */
[----:B------:R0:W-:Y:S01]  /*33890*/  STL.64 [R1+0x60], R8 ;  /* 0x0000600801007387 */ /* 0x0001e20000100a00 */
[----:B------:R-:W-:Y:S01]  /*338a0*/  MOV R25, R10 ;  /* 0x0000000a00197202 */ /* 0x000fe20000000f00 */
[----:B------:R-:W-:Y:S01]  /*338b0*/  IMAD.MOV.U32 R24, RZ, RZ, R11 ;  /* 0x000000ffff187224 */ /* 0x000fe200078e000b */
[----:B0-----:R-:W-:Y:S02]  /*338c0*/  MOV R8, R26 ;  /* 0x0000001a00087202 */ /* 0x001fe40000000f00 */
[----:B------:R-:W-:Y:S01]  /*338d0*/  MOV R9, R27 ;  /* 0x0000001b00097202 */ /* 0x000fe20000000f00 */
[----:B------:R-:W5:Y:S01]  /*338e0*/  LDL.LU R26, [R1+0x1fb4] ;  /* 0x001fb400011a7983 */ /* 0x000f620000300800 */
[----:B------:R-:W5:Y:S02]  /*338f0*/  LDL.LU R27, [R1+0x1fb0] ;  /* 0x001fb000011b7983 */ /* 0x000f640000300800 */
[----:B------:R-:W5:Y:S02]  /*33900*/  LDL.LU R10, [R1+0x48] ;  /* 0x00004800010a7983 */ /* 0x000f640000300800 */
[----:B------:R-:W5:Y:S01]  /*33910*/  LDL.LU R11, [R1+0x4c] ;  /* 0x00004c00010b7983 */ /* 0x000f620000300800 */
[----:B------:R0:W-:Y:S01]  /*33920*/  STL [R1+0x1fa4], R24 ;  /* 0x001fa41801007387 */ /* 0x0001e20000100800 */
[----:B------:R-:W-:Y:S01]  /*33930*/  MOV R20, R28 ;  /* 0x0000001c00147202 */ /* 0x000fe20000000f00 */
[----:B------:R-:W-:-:S02]  /*33940*/  IMAD.MOV.U32 R21, RZ, RZ, R3 ;  /* 0x000000ffff157224 */ /* 0x000fc400078e0003 */
[----:B0-----:R-:W3:Y:S01]  /*33950*/  LDL R24, [R1+0xa30] ;  /* 0x000a300001187983 */ /* 0x001ee20000100800 */
[----:B------:R-:W-:Y:S02]  /*33960*/  MOV R22, R2 ;  /* 0x0000000200167202 */ /* 0x000fe40000000f00 */
[----:B------:R-:W-:Y:S01]  /*33970*/  MOV R23, R0 ;  /* 0x0000000000177202 */ /* 0x000fe20000000f00 */
[----:B------:R-:W-:Y:S01]  /*33980*/  STL [R1+0x1fa0], R25 ;  /* 0x001fa01901007387 */ /* 0x000fe20000100800 */
[-C--:B-----5:R-:W-:Y:S01]  /*33990*/  HMMA.16816.F32.BF16 R4, R8, R26.reuse, R4 ;  /* 0x0000001a0804723c */ /* 0x0a0fe20000041804 */
[----:B--2---:R-:W-:Y:S11]  /*339a0*/  LDSM.16.MT88.4 R8, [R14+0x1f000] ;  /* 0x01f000000e08783b */ /* 0x004ff60000004200 */
[----:B------:R-:W-:Y:S11]  /*339b0*/  @!UPT UIADD3 URZ, URZ, URZ, URZ ;  /* 0x0000003f3f3ff290 */ /* 0x000ff6000fffe03f */
[----:B------:R-:W-:Y:S01]  /*339c0*/  STL.64 [R1+0x10], R4 ;  /* 0x0000100401007387 */ /* 0x000fe20000100a00 */
[----:B------:R-:W-:Y:S01]  /*339d0*/  MOV R2, R4 ;  /* 0x0000000400027202 */ /* 0x000fe20000000f00 */
[----:B------:R-:W-:Y:S01]  /*339e0*/  IMAD.MOV.U32 R0, RZ, RZ, R5 ;  /* 0x000000ffff007224 */ /* 0x000fe200078e0005 */
[----:B------:R-:W-:Y:S01]  /*339f0*/  MOV R28, R6 ;  /* 0x00000006001c7202 */ /* 0x000fe20000000f00 */
[----:B------:R0:W-:Y:S01]  /*33a00*/  STL.64 [R1+0x18], R6 ;  /* 0x0000180601007387 */ /* 0x0001e20000100a00 */
[----:B------:R-:W-:Y:S02]  /*33a10*/  MOV R3, R7 ;  /* 0x0000000700037202 */ /* 0x000fe40000000f00 */
[----:B0-----:R-:W-:Y:S01]  /*33a20*/  HMMA.16816.F32.BF16 R4, R16, R26, R20 ;  /* 0x0000001a1004723c */ /* 0x001fe20000041814 */
[----:B----4-:R-:W0:Y:S04]  /*33a30*/  LDSM.16.MT88.4 R20, [R15+0x1f000] ;  /* 0x01f000000f14783b */ /* 0x010e280000004200 */
[----:B------:R-:W-:Y:S02]  /*33a40*/  LDSM.16.MT88.4 R16, [R14+0x1f080] ;  /* 0x01f080000e10783b */ /* 0x000fe40000004200 */
[----:B------:R-:W1:Y:S02]  /*33a50*/  LDSM.16.MT88.4 R12, [R15+0x1f080] ;  /* 0x01f080000f0c783b */ /* 0x000e640000004200 */
[----:B------:R-:W-:Y:S02]  /*33a60*/  STL [R1+0x1fac], R0 ;  /* 0x001fac0001007387 */ /* 0x000fe40000100800 */
[----:B------:R-:W-:Y:S11]  /*33a70*/  STL [R1+0x1fa8], R2 ;  /* 0x001fa80201007387 */ /* 0x000ff60000100800 */
[----:B------:R-:W-:Y:S01]  /*33a80*/  @!UPT UIADD3 URZ, URZ, URZ, URZ ;  /* 0x0000003f3f3ff290 */ /* 0x000fe2000fffe03f */
[----:B------:R-:W-:Y:S01]  /*33a90*/  STL [R1+0x1f44], R5 ;  /* 0x001f440501007387 */ /* 0x000fe20000100800 */
[----:B------:R-:W-:Y:S02]  /*33aa0*/  STL [R1+0x1f40], R6 ;  /* 0x001f400601007387 */ /* 0x000fe40000100800 */
[----:B------:R-:W-:Y:S01]  /*33ab0*/  STL [R1+0x1f3c], R7 ;  /* 0x001f3c0701007387 */ /* 0x000fe20000100800 */
[----:B0-----:R-:W-:Y:S01]  /*33ac0*/  STL.64 [R1+0x1f98], R22 ;  /* 0x001f981601007387 */ /* 0x001fe20000100a00 */
[----:B------:R-:W-:Y:S02]  /*33ad0*/  STL.64 [R1+0x1f90], R20 ;  /* 0x001f901401007387 */ /* 0x000fe40000100a00 */
[----:B-1----:R-:W-:Y:S02]  /*33ae0*/  STL.64 [R1+0x1f88], R14 ;  /* 0x001f880e01007387 */ /* 0x002fe40000100a00 */
[----:B------:R0:W-:Y:S01]  /*33af0*/  STL.64 [R1+0x1f80], R12 ;  /* 0x001f800c01007387 */ /* 0x0001e20000100a00 */
[----:B---3--:R-:W1:Y:S04]  /*33b00*/  LDSM.16.MT88.4 R20, [R24+0x1f000] ;  /* 0x01f000001814783b */ /* 0x008e680000004200 */
[----:B0-----:R-:W2:Y:S01]  /*33b10*/  LDL.LU R12, [R1+0xb0] ;  /* 0x0000b000010c7983 */ /* 0x001ea20000300800 */
[----:B------:R-:W2:Y:S02]  /*33b20*/  LDL.LU R13, [R1+0xb4] ;  /* 0x0000b400010d7983 */ /* 0x000ea40000300800 */
[----:B------:R-:W2:Y:S02]  /*33b30*/  LDL.LU R14, [R1+0xb8] ;  /* 0x0000b800010e7983 */ /* 0x000ea40000300800 */
[----:B------:R-:W2:Y:S01]  /*33b40*/  LDL.LU R15, [R1+0xbc] ;  /* 0x0000bc00010f7983 */ /* 0x000ea20000300800 */
[----:B-1----:R-:W-:Y:S01]  /*33b50*/  STL.64 [R1+0x20], R20 ;  /* 0x0000201401007387 */ /* 0x002fe20000100a00 */
[----:B------:R-:W-:Y:S02]  /*33b60*/  STL.64 [R1+0x28], R22 ;  /* 0x0000281601007387 */ /* 0x000fe40000100a00 */
[----:B------:R-:W0:Y:S04]  /*33b70*/  LDSM.16.MT88.4 R20, [R24+0x1f080] ;  /* 0x01f080001814783b */ /* 0x000e280000004200 */
[----:B------:R-:W-:Y:S01]  /*33b80*/  FMUL R28, R28, c[0x0][0x188] ;  /* 0x000062001c1c7a20 */ /* 0x000fe20000400000 */
[----:B0-----:R-:W-:Y:S01]  /*33b90*/  MOV R0, R20 ;  /* 0x0000001400007202 */ /* 0x001fe20000000f00 */
[----:B------:R-:W-:Y:S01]  /*33ba0*/  IMAD.MOV.U32 R2, RZ, RZ, R21 ;  /* 0x000000ffff027224 */ /* 0x000fe200078e0015 */
[----:B------:R-:W3:Y:S01]  /*33bb0*/  LDL.LU R20, [R1+0xa0] ;  /* 0x0000a00001147983 */ /* 0x000ee20000300800 */
[----:B------:R-:W-:Y:S01]  /*33bc0*/  MOV R24, R22 ;  /* 0x0000001600187202 */ /* 0x000fe20000000f00 */
[----:B------:R-:W3:Y:S02]  /*33bd0*/  LDL.LU R21, [R1+0xa4] ;  /* 0x0000a40001157983 */ /* 0x000ee40000300800 */
[----:B------:R-:W3:Y:S01]  /*33be0*/  LDL.LU R22, [R1+0xa8] ;  /* 0x0000a80001167983 */ /* 0x000ee20000300800 */
[----:B------:R-:W-:Y:S01]  /*33bf0*/  MOV R25, R23 ;  /* 0x0000001700197202 */ /* 0x000fe20000000f00 */
[----:B------:R-:W-:-:S02]  /*33c00*/  MOV R23, R29 ;  /* 0x0000001d00177202 */ /* 0x000fc40000000f00 */
[----:B------:R-:W-:Y:S01]  /*33c10*/  FMUL R3, R3, c[0x0][0x188] ;  /* 0x0000620003037a20 */ /* 0x000fe20000400000 */
[----:B------:R-:W-:Y:S01]  /*33c20*/  BAR.SYNC.DEFER_BLOCKING 0x0 ;  /* 0x0000000000007b1d */ /* 0x000fe20000010000 */
[----:B--2---:R-:W-:Y:S11]  /*33c30*/  HMMA.16816.F32.BF16 R8, R8, R26, R12 ;  /* 0x0000001a0808723c */ /* 0x004ff6000004180c */
[----:B------:R-:W-:Y:S11]  /*33c40*/  @!UPT UIADD3 URZ, URZ, URZ, URZ ;  /* 0x0000003f3f3ff290 */ /* 0x000ff6000fffe03f */
[----:B------:R-:W-:Y:S01]  /*33c50*/  @!UPT UIADD3 URZ, URZ, URZ, URZ ;  /* 0x0000003f3f3ff290 */ /* 0x000fe2000fffe03f */
[----:B------:R0:W-:Y:S01]  /*33c60*/  STL.64 [R1], R8 ;  /* 0x0000000801007387 */ /* 0x0001e20000100a00 */
[----:B------:R1:W-:Y:S02]  /*33c70*/  STL.64 [R1+0x8], R10 ;  /* 0x0000080a01007387 */ /* 0x0003e40000100a00 */
[----:B------:R-:W2:Y:S02]  /*33c80*/  LDL.LU R12, [R1+0x90] ;  /* 0x00009000010c7983 */ /* 0x000ea40000300800 */
[----:B------:R-:W2:Y:S01]  /*33c90*/  LDL.LU R13, [R1+0x94] ;  /* 0x00009400010d7983 */ /* 0x000ea20000300800 */
[----:B------:R-:W2:Y:S01]  /*33ca0*/  LDL.LU R14, [R1+0x98] ;  /* 0x00009800010e7983 */ /* 0x000ea20000300800 */
[----:B------:R-:W-:Y:S02]  /*33cb0*/  IMAD.MOV.U32 R5, RZ, RZ, R8 ;  /* 0x000000ffff057224 */ /* 0x000fe400078e0008 */
[----:B------:R-:W2:Y:S01]  /*33cc0*/  LDL.LU R15, [R1+0x9c] ;  /* 0x00009c00010f7983 */ /* 0x000ea20000300800 */
[----:B------:R-:W-:-:S02]  /*33cd0*/  MOV R29, R9 ;  /* 0x00000009001d7202 */ /* 0x000fc40000000f00 */
[----:B------:R-:W-:Y:S02]  /*33ce0*/  MOV R7, R10 ;  /* 0x0000000a00077202 */ /* 0x000fe40000000f00 */
[----:B------:R-:W-:Y:S01]  /*33cf0*/  MOV R6, R11 ;  /* 0x0000000b00067202 */ /* 0x000fe20000000f00 */
[----:B0-----:R-:W4:Y:S01]  /*33d00*/  LDL.LU R8, [R1+0x20] ;  /* 0x0000200001087983 */ /* 0x001f220000300800 */
[----:B------:R-:W4:Y:S02]  /*33d10*/  LDL.LU R9, [R1+0x24] ;  /* 0x0000240001097983 */ /* 0x000f240000300800 */
[----:B-1----:R-:W5:Y:S02]  /*33d20*/  LDL.LU R10, [R1+0x28] ;  /* 0x00002800010a7983 */ /* 0x002f640000300800 */
[----:B------:R-:W5:Y:S01]  /*33d30*/  LDL.LU R11, [R1+0x2c] ;  /* 0x00002c00010b7983 */ /* 0x000f620000300800 */
[----:B---3--:R-:W-:Y:S01]  /*33d40*/  HMMA.16816.F32.BF16 R16, R16, R26, R20 ;  /* 0x0000001a1010723c */ /* 0x008fe20000041814 */
[----:B-----5:R-:W-:Y:S01]  /*33d50*/  STL.64 [R1+0x1f78], R10 ;  /* 0x001f780a01007387 */ /* 0x020fe20000100a00 */
[----:B----4-:R0:W-:Y:S03]  /*33d60*/  STL.64 [R1+0x1f70], R8 ;  /* 0x001f700801007387 */ /* 0x0101e60000100a00 */
[----:B0-----:R-:W3:Y:S01]  /*33d70*/  LDL.LU R8, [R1+0x80] ;  /* 0x0000800001087983 */ /* 0x001ee20000300800 */
[----:B------:R-:W3:Y:S02]  /*33d80*/  LDL.LU R9, [R1+0x84] ;  /* 0x0000840001097983 */ /* 0x000ee40000300800 */
[----:B------:R-:W3:Y:S02]  /*33d90*/  LDL.LU R10, [R1+0x88] ;  /* 0x00008800010a7983 */ /* 0x000ee40000300800 */
[----:B------:R-:W3:Y:S01]  /*33da0*/  LDL.LU R11, [R1+0x8c] ;  /* 0x00008c00010b7983 */ /* 0x000ee20000300800 */
[----:B------:R0:W-:Y:S01]  /*33db0*/  STL.64 [R1+0x1f50], R6 ;  /* 0x001f500601007387 */ /* 0x0001e20000100a00 */
[----:B------:R1:W-:Y:S01]  /*33dc0*/  STL.64 [R1+0x1f48], R4 ;  /* 0x001f480401007387 */ /* 0x0003e20000100a00 */
[----:B0-----:R-:W-:Y:S01]  /*33dd0*/  MOV R6, R24 ;  /* 0x0000001800067202 */ /* 0x001fe20000000f00 */
[----:B-1----:R-:W-:Y:S01]  /*33de0*/  IMAD.MOV.U32 R4, RZ, RZ, R0 ;  /* 0x000000ffff047224 */ /* 0x002fe200078e0000 */
[----:B------:R-:W-:Y:S01]  /*33df0*/  MOV R7, R25 ;  /* 0x0000001900077202 */ /* 0x000fe20000000f00 */
[----:B------:R-:W4:Y:S01]  /*33e00*/  LDL.LU R0, [R1+0x1fac] ;  /* 0x001fac0001007983 */ /* 0x000f220000300800 */
[----:B------:R-:W-:-:S02]  /*33e10*/  MOV R5, R2 ;  /* 0x0000000200057202 */ /* 0x000fc40000000f00 */
[----:B------:R-:W5:Y:S02]  /*33e20*/  LDL.LU R2, [R1+0x1fa8] ;  /* 0x001fa80001027983 */ /* 0x000f640000300800 */
[----:B------:R-:W2:Y:S01]  /*33e30*/  LDL.LU R24, [R1+0x1fa4] ;  /* 0x001fa40001187983 */ /* 0x000ea20000300800 */
[----:B------:R-:W2:Y:S01]  /*33e40*/  LDL.LU R25, [R1+0x1fa0] ;  /* 0x001fa00001197983 */ /* 0x000ea20000300800 */
[----:B------:R-:W-:Y:S02]  /*33e50*/  STL.64 [R1+0x1f68], R6 ;  /* 0x001f680601007387 */ /* 0x000fe40000100a00 */
[----:B------:R0:W-:Y:S02]  /*33e60*/  STL.64 [R1+0x1f60], R4 ;  /* 0x001f600401007387 */ /* 0x0001e40000100a00 */
[----:B0-----:R-:W2:Y:S01]  /*33e70*/  LDL.LU R4, [R1+0x70] ;  /* 0x0000700001047983 */ /* 0x001ea20000300800 */
[----:B------:R-:W2:Y:S02]  /*33e80*/  LDL.LU R5, [R1+0x74] ;  /* 0x0000740001057983 */ /* 0x000ea40000300800 */
[----:B------:R-:W2:Y:S02]  /*33e90*/  LDL.LU R6, [R1+0x78] ;  /* 0x0000780001067983 */ /* 0x000ea40000300800 */
[----:B------:R-:W2:Y:S01]  /*33ea0*/  LDL.LU R7, [R1+0x7c] ;  /* 0x00007c0001077983 */ /* 0x000ea20000300800 */
[----:B------:R-:W2:Y:S01]  /*33eb0*/  LDL.LU.64 R22, [R1+0x1f98] ;  /* 0x001f980001167983 */ /* 0x000ea20000300a00 */
[----:B------:R-:W2:Y:S02]  /*33ec0*/  LDL.LU.64 R20, [R1+0x1f90] ;  /* 0x001f900001147983 */ /* 0x000ea40000300a00 */
[----:B------:R-:W-:Y:S02]  /*33ed0*/  STL [R1+0x1f38], R18 ;  /* 0x001f381201007387 */ /* 0x000fe40000100800 */
[----:B------:R-:W-:Y:S01]  /*33ee0*/  STL [R1+0x1f34], R19 ;  /* 0x001f341301007387 */ /* 0x000fe20000100800 */
[----:B------:R0:W-:Y:S04]  /*33ef0*/  STL.64 [R1+0x1f58], R16 ;  /* 0x001f581001007387 */ /* 0x0001e80000100a00 */
[----:B0-----:R-:W3:Y:S01]  /*33f00*/  LDL.LU R16, [R1+0x60] ;  /* 0x0000600001107983 */ /* 0x001ee20000300800 */
[----:B------:R-:W3:Y:S01]  /*33f10*/  LDL.LU R17, [R1+0x64] ;  /* 0x0000640001117983 */ /* 0x000ee20000300800 */
[-C--:B--2---:R-:W-:Y:S02]  /*33f20*/  HMMA.16816.F32.BF16 R20, R20, R26.reuse, R12 ;  /* 0x0000001a1414723c */ /* 0x084fe4000004180c */
[----:B------:R-:W3:Y:S01]  /*33f30*/  LDL.LU.64 R14, [R1+0x1f88] ;  /* 0x001f8800010e7983 */ /* 0x000ee20000300a00 */
[----:B------:R-:W3:Y:S05]  /*33f40*/  LDL.LU.64 R12, [R1+0x1f80] ;  /* 0x001f8000010c7983 */ /* 0x000eea0000300a00 */
[----:B---3--:R-:W-:Y:S01]  /*33f50*/  HMMA.16816.F32.BF16 R12, R12, R26, R8 ;  /* 0x0000001a0c0c723c */ /* 0x008fe20000041808 */
[----:B------:R-:W2:Y:S01]  /*33f60*/  LDL.LU.64 R10, [R1+0x1f78] ;  /* 0x001f7800010a7983 */ /* 0x000ea20000300a00 */
[----:B------:R-:W2:Y:S02]  /*33f70*/  LDL.LU.64 R8, [R1+0x1f70] ;  /* 0x001f700001087983 */ /* 0x000ea40000300a00 */
[----:B------:R-:W-:Y:S01]  /*33f80*/  IMAD.MOV.U32 R18, RZ, RZ, R25 ;  /* 0x000000ffff127224 */ /* 0x000fe200078e0019 */
[----:B------:R-:W-:-:S03]  /*33f90*/  MOV R19, R24 ;  /* 0x0000001800137202 */ /* 0x000fc60000000f00 */
[-C--:B--2---:R-:W-:Y:S01]  /*33fa0*/  HMMA.16816.F32.BF16 R8, R8, R26.reuse, R4 ;  /* 0x0000001a0808723c */ /* 0x084fe20000041804 */
[----:B------:R-:W2:Y:S01]  /*33fb0*/  LDL.LU.64 R6, [R1+0x1f68] ;  /* 0x001f680001067983 */ /* 0x000ea20000300a00 */
[----:B------:R-:W2:Y:S06]  /*33fc0*/  LDL.LU.64 R4, [R1+0x1f60] ;  /* 0x001f600001047983 */ /* 0x000eac0000300a00 */
[----:B--2---:R-:W-:Y:S01]  /*33fd0*/  HMMA.16816.F32.BF16 R24, R4, R26, R16 ;  /* 0x0000001a0418723c */ /* 0x004fe20000041810 */
[----:B------:R-:W2:Y:S01]  /*33fe0*/  LDL.LU.64 R16, [R1+0x1f58] ;  /* 0x001f580001107983 */ /* 0x000ea20000300a00 */
[----:B------:R-:W3:Y:S02]  /*33ff0*/  LDL.LU.64 R6, [R1+0x1f50] ;  /* 0x001f500001067983 */ /* 0x000ee40000300a00 */
[----:B------:R-:W2:Y:S02]  /*34000*/  LDL.LU.64 R4, [R1+0x1f48] ;  /* 0x001f480001047983 */ /* 0x000ea40000300a00 */
[----:B-----5:R-:W-:-:S02]  /*34010*/  FMUL R2, R2, c[0x0][0x188] ;  /* 0x0000620002027a20 */ /* 0x020fc40000400000 */
[----:B----4-:R-:W-:Y:S02]  /*34020*/  FMUL R0, R0, c[0x0][0x188] ;  /* 0x0000620000007a20 */ /* 0x010fe40000400000 */
[----:B------:R-:W-:-:S03]  /*34030*/  FMUL R29, R29, c[0x0][0x188] ;  /* 0x000062001d1d7a20 */ /* 0x000fc60000400000 */
[----:B------:R-:W-:Y:S01]  /*34040*/  FMNMX R0, R2, R0, !PT ;  /* 0x0000000002007209 */ /* 0x000fe20007800000 */
[----:B--2---:R-:W-:Y:S02]  /*34050*/  FMUL R19, R5, c[0x0][0x188] ;  /* 0x0000620005137a20 */ /* 0x004fe40000400000 */
[----:B------:R-:W2:Y:S01]  /*34060*/  LDL.LU R5, [R1+0x1f44] ;  /* 0x001f440001057983 */ /* 0x000ea20000300800 */
[----:B---3--:R-:W-:Y:S02]  /*34070*/  FMUL R7, R7, c[0x0][0x188] ;  /* 0x0000620007077a20 */ /* 0x008fe40000400000 */
[----:B------:R-:W-:Y:S02]  /*34080*/  FMUL R18, R6, c[0x0][0x188] ;  /* 0x0000620006127a20 */ /* 0x000fe40000400000 */
[----:B------:R-:W3:Y:S01]  /*34090*/  LDL.LU R6, [R1+0x1f40] ;  /* 0x001f400001067983 */ /* 0x000ee20000300800 */
[----:B------:R-:W-:Y:S02]  /*340a0*/  STL [R1+0x1ee8], R20 ;  /* 0x001ee81401007387 */ /* 0x000fe40000100800 */
[----:B------:R0:W-:Y:S01]  /*340b0*/  STL [R1+0x1eec], R21 ;  /* 0x001eec1501007387 */ /* 0x0001e20000100800 */
[----:B------:R-:W-:Y:S01]  /*340c0*/  FMNMX R2, R28, R3, !PT ;  /* 0x000000031c027209 */ /* 0x000fe20007800000 */
[----:B------:R-:W-:Y:S01]  /*340d0*/  STL [R1+0x1ef0], R22 ;  /* 0x001ef01601007387 */ /* 0x000fe20000100800 */
[----:B------:R-:W-:-:S02]  /*340e0*/  FMNMX R3, R19, R29, !PT ;  /* 0x0000001d13037209 */ /* 0x000fc40007800000 */
[----:B------:R-:W-:Y:S01]  /*340f0*/  FMNMX R28, R7, R18, !PT ;  /* 0x00000012071c7209 */ /* 0x000fe20007800000 */
[----:B------:R-:W-:Y:S02]  /*34100*/  STL [R1+0x1ef4], R23 ;  /* 0x001ef41701007387 */ /* 0x000fe40000100800 */
[----:B------:R-:W-:Y:S02]  /*34110*/  FMUL R7, R20, c[0x0][0x188] ;  /* 0x0000620014077a20 */ /* 0x000fe40000400000 */
[----:B------:R-:W-:Y:S01]  /*34120*/  FMUL R29, R21, c[0x0][0x188] ;  /* 0x00006200151d7a20 */ /* 0x000fe20000400000 */
[----:B------:R1:W-:Y:S01]  /*34130*/  STL [R1+0x1ef8], R8 ;  /* 0x001ef80801007387 */ /* 0x0003e20000100800 */
[----:B------:R-:W-:Y:S02]  /*34140*/  FMUL R18, R23, c[0x0][0x188] ;  /* 0x0000620017127a20 */ /* 0x000fe40000400000 */
[----:B0-----:R-:W-:Y:S02]  /*34150*/  FMUL R21, R22, c[0x0][0x188] ;  /* 0x0000620016157a20 */ /* 0x001fe40000400000 */
[----:B------:R0:W-:Y:S02]  /*34160*/  STL [R1+0x1efc], R9 ;  /* 0x001efc0901007387 */ /* 0x0001e40000100800 */
[----:B------:R-:W-:-:S02]  /*34170*/  FMUL R20, R8, c[0x0][0x188] ;  /* 0x0000620008147a20 */ /* 0x000fc40000400000 */
[----:B------:R-:W-:Y:S01]  /*34180*/  FMUL R19, R9, c[0x0][0x188] ;  /* 0x0000620009137a20 */ /* 0x000fe20000400000 */
[----:B------:R-:W-:Y:S01]  /*34190*/  STL [R1+0x1ee4], R10 ;  /* 0x001ee40a01007387 */ /* 0x000fe20000100800 */
[----:B------:R-:W-:Y:S02]  /*341a0*/  STL [R1+0x1f00], R11 ;  /* 0x001f000b01007387 */ /* 0x000fe40000100800 */
[----:B------:R-:W-:Y:S01]  /*341b0*/  STL [R1+0x1f04], R4 ;  /* 0x001f040401007387 */ /* 0x000fe20000100800 */
[----:B------:R-:W-:Y:S02]  /*341c0*/  FMNMX R29, R7, R29, !PT ;  /* 0x0000001d071d7209 */ /* 0x000fe40007800000 */
[----:B------:R-:W-:Y:S02]  /*341d0*/  FMNMX R21, R21, R18, !PT ;  /* 0x0000001215157209 */ /* 0x000fe40007800000 */
[----:B------:R-:W-:Y:S01]  /*341e0*/  FMNMX R20, R20, R19, !PT ;  /* 0x0000001314147209 */ /* 0x000fe20007800000 */
[----:B--2---:R2:W-:Y:S01]  /*341f0*/  STL [R1+0x1f08], R5 ;  /* 0x001f080501007387 */ /* 0x0045e20000100800 */
[----:B------:R-:W4:Y:S02]  /*34200*/  LDL.LU R7, [R1+0x1f3c] ;  /* 0x001f3c0001077983 */ /* 0x000f240000300800 */
[----:B------:R-:W5:Y:S02]  /*34210*/  LDL.LU R18, [R1+0x1f38] ;  /* 0x001f380001127983 */ /* 0x000f640000300800 */
[----:B------:R-:W5:Y:S02]  /*34220*/  LDL.LU R19, [R1+0x1f34] ;  /* 0x001f340001137983 */ /* 0x000f640000300800 */
[----:B-1----:R-:W-:-:S02]  /*34230*/  FMUL R8, R10, c[0x0][0x188] ;  /* 0x000062000a087a20 */ /* 0x002fc40000400000 */
[----:B0-----:R-:W-:Y:S02]  /*34240*/  FMUL R9, R11, c[0x0][0x188] ;  /* 0x000062000b097a20 */ /* 0x001fe40000400000 */
[----:B------:R-:W-:Y:S02]  /*34250*/  FMUL R22, R4, c[0x0][0x188] ;  /* 0x0000620004167a20 */ /* 0x000fe40000400000 */
[----:B------:R-:W-:Y:S01]  /*34260*/  FMUL R23, R5, c[0x0][0x188] ;  /* 0x0000620005177a20 */ /* 0x000fe20000400000 */
[----:B--2---:R-:W-:-:S04]  /*34270*/  FMNMX R5, R8, R9, !PT ;  /* 0x0000000908057209 */ /* 0x004fc80007800000 */
[----:B------:R-:W-:Y:S01]  /*34280*/  FMNMX R4, R22, R23, !PT ;  /* 0x0000001716047209 */ /* 0x000fe20007800000 */
[----:B------:R-:W-:Y:S01]  /*34290*/  STL [R1+0x28], R5 ;  /* 0x0000280501007387 */ /* 0x000fe20000100800 */
[----:B---3--:R0:W-:Y:S03]  /*342a0*/  STL [R1+0x1f0c], R6 ;  /* 0x001f0c0601007387 */ /* 0x0081e60000100800 */
[----:B------:R5:W-:Y:S02]  /*342b0*/  STL [R1+0x4c], R4 ;  /* 0x00004c0401007387 */ /* 0x000be40000100800 */
[----:B------:R-:W-:Y:S02]  /*342c0*/  FMUL R10, R6, c[0x0][0x188] ;  /* 0x00006200060a7a20 */ /* 0x000fe40000400000 */
[----:B------:R-:W-:Y:S02]  /*342d0*/  FMUL R8, R16, c[0x0][0x188] ;  /* 0x0000620010087a20 */ /* 0x000fe40000400000 */
[----:B------:R-:W-:-:S02]  /*342e0*/  FMUL R9, R17, c[0x0][0x188] ;  /* 0x0000620011097a20 */ /* 0x000fc40000400000 */
[----:B0-----:R-:W-:-:S03]  /*342f0*/  FMUL R6, R12, c[0x0][0x188] ;  /* 0x000062000c067a20 */ /* 0x001fc60000400000 */
[----:B------:R-:W-:Y:S01]  /*34300*/  FMNMX R22, R8, R9, !PT ;  /* 0x0000000908167209 */ /* 0x000fe20007800000 */
[----:B------:R-:W-:Y:S02]  /*34310*/  FMUL R9, R25, c[0x0][0x188] ;  /* 0x0000620019097a20 */ /* 0x000fe40000400000 */
[----:B------:R-:W-:-:S05]  /*34320*/  FMUL R8, R24, c[0x0][0x188] ;  /* 0x0000620018087a20 */ /* 0x000fca0000400000 */
[----:B------:R-:W-:Y:S02]  /*34330*/  FMNMX R8, R8, R9, !PT ;  /* 0x0000000908087209 */ /* 0x000fe40007800000 */
[----:B------:R-:W-:Y:S04]  /*34340*/  SHFL.BFLY PT, R9, R21, 0x2, 0x1f ;  /* 0x0c401f0015097f89 */ /* 0x000fe800000e0000 */
[----:B----4-:R0:W-:Y:S01]  /*34350*/  STL [R1+0x1f10], R7 ;  /* 0x001f100701007387 */ /* 0x0101e20000100800 */
[----:B------:R1:W-:Y:S02]  /*34360*/  STL [R1+0x1f14], R16 ;  /* 0x001f141001007387 */ /* 0x0003e40000100800 */
[----:B-----5:R-:W-:Y:S02]  /*34370*/  FMUL R4, R18, c[0x0][0x188] ;  /* 0x0000620012047a20 */ /* 0x020fe40000400000 */
[----:B------:R-:W-:Y:S01]  /*34380*/  FMUL R5, R19, c[0x0][0x188] ;  /* 0x0000620013057a20 */ /* 0x000fe20000400000 */
[----:B------:R-:W-:Y:S01]  /*34390*/  STL [R1+0x1f18], R17 ;  /* 0x001f181101007387 */ /* 0x000fe20000100800 */
[----:B------:R-:W-:-:S02]  /*343a0*/  FMUL R11, R7, c[0x0][0x188] ;  /* 0x00006200070b7a20 */ /* 0x000fc40000400000 */
[----:B------:R-:W-:Y:S02]  /*343b0*/  STL [R1+0x1f1c], R18 ;  /* 0x001f1c1201007387 */ /* 0x000fe40000100800 */
[----:B------:R-:W-:Y:S01]  /*343c0*/  STL [R1+0x1f20], R19 ;  /* 0x001f201301007387 */ /* 0x000fe20000100800 */
[----:B------:R-:W-:Y:S01]  /*343d0*/  STL [R1+0x1edc], R12 ;  /* 0x001edc0c01007387 */ /* 0x000fe20000100800 */
[----:B0-----:R-:W-:Y:S01]  /*343e0*/  FMUL R7, R13, c[0x0][0x188] ;  /* 0x000062000d077a20 */ /* 0x001fe20000400000 */
[----:B-1----:R-:W-:Y:S02]  /*343f0*/  FMNMX R16, R4, R5, !PT ;  /* 0x0000000504107209 */ /* 0x002fe40007800000 */
[----:B------:R-:W-:Y:S01]  /*34400*/  STL [R1+0x1ed4], R13 ;  /* 0x001ed40d01007387 */ /* 0x000fe20000100800 */
[----:B------:R-:W-:Y:S02]  /*34410*/  FMUL R4, R14, c[0x0][0x188] ;  /* 0x000062000e047a20 */ /* 0x000fe40000400000 */
[----:B------:R0:W-:Y:S01]  /*34420*/  STL [R1+0x1ecc], R14 ;  /* 0x001ecc0e01007387 */ /* 0x0001e20000100800 */
[----:B------:R-:W-:Y:S01]  /*34430*/  FMNMX R23, R10, R11, !PT ;  /* 0x0000000b0a177209 */ /* 0x000fe20007800000 */
[----:B------:R-:W-:Y:S01]  /*34440*/  FMUL R5, R15, c[0x0][0x188] ;  /* 0x000062000f057a20 */ /* 0x000fe20000400000 */
[----:B------:R-:W-:Y:S01]  /*34450*/  FMNMX R10, R6, R7, !PT ;  /* 0x00000007060a7209 */ /* 0x000fe20007800000 */
[----:B------:R-:W1:Y:S04]  /*34460*/  SHFL.BFLY PT, R19, R2, 0x2, 0x1f ;  /* 0x0c401f0002137f89 */ /* 0x000e6800000e0000 */
[----:B------:R-:W2:Y:S04]  /*34470*/  SHFL.BFLY PT, R18, R3, 0x2, 0x1f ;  /* 0x0c401f0003127f89 */ /* 0x000ea800000e0000 */
[----:B0-----:R-:W3:Y:S01]  /*34480*/  LDL.LU R14, [R1+0x4c] ;  /* 0x00004c00010e7983 */ /* 0x001ee20000300800 */
[----:B------:R0:W-:Y:S03]  /*34490*/  STL [R1+0x1ed0], R15 ;  /* 0x001ed00f01007387 */ /* 0x0001e60000100800 */
[----:B------:R-:W-:Y:S04]  /*344a0*/  SHFL.BFLY PT, R11, R10, 0x2, 0x1f ;  /* 0x0c401f000a0b7f89 */ /* 0x000fe800000e0000 */
[----:B0-----:R-:W4:Y:S01]  /*344b0*/  LDL.LU R15, [R1+0x28] ;  /* 0x00002800010f7983 */ /* 0x001f220000300800 */
[----:B------:R-:W-:Y:S02]  /*344c0*/  STL [R1+0x1ed8], R24 ;  /* 0x001ed81801007387 */ /* 0x000fe40000100800 */
[----:B------:R-:W-:Y:S02]  /*344d0*/  STL [R1+0x1ec8], R25 ;  /* 0x001ec81901007387 */ /* 0x000fe40000100800 */
[----:B------:R-:W0:Y:S01]  /*344e0*/  SHFL.BFLY PT, R25, R28, 0x2, 0x1f ;  /* 0x0c401f001c197f89 */ /* 0x000e2200000e0000 */
[----:B------:R-:W-:-:S03]  /*344f0*/  FMNMX R4, R4, R5, !PT ;  /* 0x0000000504047209 */ /* 0x000fc60007800000 */
[----:B------:R-:W5:Y:S04]  /*34500*/  SHFL.BFLY PT, R24, R29, 0x2, 0x1f ;  /* 0x0c401f001d187f89 */ /* 0x000f6800000e0000 */
[----:B------:R-:W5:Y:S01]  /*34510*/  SHFL.BFLY PT, R5, R0, 0x2, 0x1f ;  /* 0x0c401f0000057f89 */ /* 0x000f6200000e0000 */
[----:B-1----:R-:W-:-:S03]  /*34520*/  FMNMX R19, R2, R19, !PT ;  /* 0x0000001302137209 */ /* 0x002fc60007800000 */
[----:B------:R-:W1:Y:S01]  /*34530*/  SHFL.BFLY PT, R17, R16, 0x2, 0x1f ;  /* 0x0c401f0010117f89 */ /* 0x000e6200000e0000 */
[----:B--2---:R-:W-:Y:S02]  /*34540*/  FMNMX R18, R3, R18, !PT ;  /* 0x0000001203127209 */ /* 0x004fe40007800000 */
[----:B------:R-:W2:Y:S01]  /*34550*/  SHFL.BFLY PT, R3, R21, 0x2, 0x1f ;  /* 0x0c401f0015037f89 */ /* 0x000ea200000e0000 */
[----:B------:R-:W2:Y:S01]  /*34560*/  SHFL.BFLY PT, R9, R4, 0x2, 0x1f ;  /* 0x0c401f0004097f89 */ /* 0x000ea200000e0000 */
[----:B0-----:R-:W-:Y:S01]  /*34570*/  FMNMX R25, R28, R25, !PT ;  /* 0x000000191c197209 */ /* 0x001fe20007800000 */
[----:B------:R-:W-:Y:S02]  /*34580*/  FMNMX R28, R10, R11, !PT ;  /* 0x0000000b0a1c7209 */ /* 0x000fe40007800000 */
[----:B------:R-:W0:Y:S01]  /*34590*/  SHFL.BFLY PT, R10, R19, 0x1, 0x1f ;  /* 0x0c201f00130a7f89 */ /* 0x000e2200000e0000 */
[----:B-----5:R-:W-:Y:S02]  /*345a0*/  FMNMX R24, R29, R24, !PT ;  /* 0x000000181d187209 */ /* 0x020fe40007800000 */
[----:B------:R-:W-:Y:S01]  /*345b0*/  FMNMX R5, R0, R5, !PT ;  /* 0x0000000500057209 */ /* 0x000fe20007800000 */
[----:B-1----:R-:W-:Y:S01]  /*345c0*/  FMNMX R29, R16, R17, !PT ;  /* 0x00000011101d7209 */ /* 0x002fe20007800000 */
[----:B--2---:R-:W-:Y:S01]  /*345d0*/  FMNMX R21, R21, R3, !PT ;  /* 0x0000000315157209 */ /* 0x004fe20007800000 */
[----:B------:R-:W1:Y:S01]  /*345e0*/  SHFL.BFLY PT, R17, R25, 0x1, 0x1f ;  /* 0x0c201f0019117f89 */ /* 0x000e6200000e0000 */
[----:B------:R-:W-:-:S03]  /*345f0*/  FMNMX R3, R4, R9, !PT ;  /* 0x0000000904037209 */ /* 0x000fc60007800000 */
[----:B------:R-:W2:Y:S01]  /*34600*/  SHFL.BFLY PT, R16, R24, 0x1, 0x1f ;  /* 0x0c201f0018107f89 */ /* 0x000ea200000e0000 */
[----:B------:R-:W5:Y:S03]  /*34610*/  SHFL.BFLY PT, R4, R5, 0x1, 0x1f ;  /* 0x0c201f0005047f89 */ /* 0x000f6600000e0000 */
[----:B0-----:R-:W0:Y:S04]  /*34620*/  S2R R10, SR_TID.X ;  /* 0x00000000000a7919 */ /* 0x001e280000002100 */
[----:B------:R-:W-:Y:S01]  /*34630*/  STL [R1+0x1ec4], R26 ;  /* 0x001ec41a01007387 */ /* 0x000fe20000100800 */
[----:B------:R-:W-:Y:S03]  /*34640*/  STL [R1+0x1ee0], R27 ;  /* 0x001ee01b01007387 */ /* 0x000fe60000100800 */
[----:B-1----:R-:W-:Y:S01]  /*34650*/  STL [R1+0x1f28], R17 ;  /* 0x001f281101007387 */ /* 0x002fe20000100800 */
[----:B------:R1:W-:Y:S02]  /*34660*/  STL [R1+0x1f24], R25 ;  /* 0x001f241901007387 */ /* 0x0003e40000100800 */
[----:B--2---:R5:W-:Y:S02]  /*34670*/  STL [R1+0x1f30], R16 ;  /* 0x001f301001007387 */ /* 0x004be40000100800 */
[----:B------:R-:W-:Y:S02]  /*34680*/  STL [R1+0x1f2c], R24 ;  /* 0x001f2c1801007387 */ /* 0x000fe40000100800 */
[----:B------:R-:W2:Y:S01]  /*34690*/  SHFL.BFLY PT, R24, R19, 0x1, 0x1f ;  /* 0x0c201f0013187f89 */ /* 0x000ea200000e0000 */
[----:B-1----:R-:W-:-:S02]  /*346a0*/  MOV R25, R5 ;  /* 0x0000000500197202 */ /* 0x002fc40000000f00 */
[----:B-----5:R-:W-:Y:S01]  /*346b0*/  MOV R16, R4 ;  /* 0x0000000400107202 */ /* 0x020fe20000000f00 */
[----:B0-----:R-:W-:-:S03]  /*346c0*/  IMAD.SHL.U32 R17, R10, 0x2, RZ ;  /* 0x000000020a117824 */ /* 0x001fc600078e00ff */
[----:B------:R-:W-:Y:S02]  /*346d0*/  FMNMX R25, R25, R16, !PT ;  /* 0x0000001019197209 */ /* 0x000fe40007800000 */
[----:B------:R-:W-:Y:S02]  /*346e0*/  LOP3.LUT R16, R17, 0x38, RZ, 0xc0, !PT ;  /* 0x0000003811107812 */ /* 0x000fe400078ec0ff */
[----:B------:R-:W0:Y:S01]  /*346f0*/  SHFL.BFLY PT, R17, R18, 0x1, 0x1f ;  /* 0x0c201f0012117f89 */ /* 0x000e2200000e0000 */
[----:B------:R-:W-:-:S04]  /*34700*/  SHF.R.U32.HI R10, RZ, 0x3, R10 ;  /* 0x00000003ff0a7819 */ /* 0x000fc8000001160a */
[----:B------:R-:W-:Y:S01]  /*34710*/  LOP3.LUT R10, R10, 0x4, RZ, 0xc0, !PT ;  /* 0x000000040a0a7812 */ /* 0x000fe200078ec0ff */
[----:B------:R0:W-:Y:S03]  /*34720*/  SHFL.BFLY PT, R9, R18, 0x1, 0x1f ;  /* 0x0c201f0012097f89 */ /* 0x0001e600000e0000 */
[----:B------:R-:W-:Y:S02]  /*34730*/  IADD3 R10, R16, R10, RZ ;  /* 0x0000000a100a7210 */ /* 0x000fe40007ffe0ff */
[----:B--2---:R-:W-:Y:S01]  /*34740*/  FMNMX R19, R19, R24, !PT ;  /* 0x0000001813137209 */ /* 0x004fe20007800000 */
[----:B------:R-:W2:Y:S01]  /*34750*/  LDL.LU R16, [R1+0x1f30] ;  /* 0x001f300001107983 */ /* 0x000ea20000300800 */
[----:B------:R-:W2:Y:S03]  /*34760*/  LDL.LU R24, [R1+0x1f2c] ;  /* 0x001f2c0001187983 */ /* 0x000ea60000300800 */
[----:B------:R1:W-:Y:S01]  /*34770*/  @P0 STS [R10+0x20000], R25 ;  /* 0x020000190a000388 */ /* 0x0003e20000000800 */
[----:B0-----:R-:W-:-:S03]  /*34780*/  FMNMX R18, R18, R17, !PT ;  /* 0x0000001112127209 */ /* 0x001fc60007800000 */
[----:B------:R-:W5:Y:S01]  /*34790*/  LDL.LU R17, [R1+0x1f28] ;  /* 0x001f280001117983 */ /* 0x000f620000300800 */
[----:B-1----:R-:W5:Y:S02]  /*347a0*/  LDL.LU R25, [R1+0x1f24] ;  /* 0x001f240001197983 */ /* 0x002f640000300800 */
[----:B------:R-:W-:Y:S02]  /*347b0*/  FMUL R6, R26, c[0x0][0x188] ;  /* 0x000062001a067a20 */ /* 0x000fe40000400000 */
[----:B------:R-:W-:Y:S01]  /*347c0*/  FMUL R7, R27, c[0x0][0x188] ;  /* 0x000062001b077a20 */ /* 0x000fe20000400000 */
[----:B------:R-:W0:Y:S04]  /*347d0*/  SHFL.BFLY PT, R2, R20, 0x2, 0x1f ;  /* 0x0c401f0014027f89 */ /* 0x000e2800000e0000 */
[----:B------:R-:W-:Y:S01]  /*347e0*/  FMNMX R6, R6, R7, !PT ;  /* 0x0000000706067209 */ /* 0x000fe20007800000 */
[----:B------:R-:W1:Y:S04]  /*347f0*/  SHFL.BFLY PT, R0, R8, 0x2, 0x1f ;  /* 0x0c401f0008007f89 */ /* 0x000e6800000e0000 */
[----:B------:R0:W-:Y:S04]  /*34800*/  SHFL.BFLY PT, R7, R20, 0x2, 0x1f ;  /* 0x0c401f0014077f89 */ /* 0x0001e800000e0000 */
[----:B------:R-:W1:Y:S01]  /*34810*/  SHFL.BFLY PT, R13, R23, 0x2, 0x1f ;  /* 0x0c401f00170d7f89 */ /* 0x000e6200000e0000 */
[----:B------:R-:W1:Y:S03]  /*34820*/  SHFL.BFLY PT, R7, R6, 0x2, 0x1f ;  /* 0x0c401f0006077f89 */ /* 0x000e6600000e0000 */
[----:B------:R-:W1:Y:S01]  /*34830*/  SHFL.BFLY PT, R12, R22, 0x2, 0x1f ;  /* 0x0c401f00160c7f89 */ /* 0x000e6200000e0000 */
[----:B0-----:R-:W-:-:S02]  /*34840*/  FMNMX R20, R20, R2, !PT ;  /* 0x0000000214147209 */ /* 0x001fc40007800000 */
[----:B-1----:R-:W-:Y:S02]  /*34850*/  FMNMX R2, R8, R0, !PT ;  /* 0x0000000008027209 */ /* 0x002fe40007800000 */
[----:B------:R-:W-:Y:S02]  /*34860*/  FMNMX R13, R23, R13, !PT ;  /* 0x0000000d170d7209 */ /* 0x000fe40007800000 */
[----:B------:R-:W-:Y:S02]  /*34870*/  FMNMX R0, R6, R7, !PT ;  /* 0x0000000706007209 */ /* 0x000fe40007800000 */
[----:B------:R-:W-:Y:S01]  /*34880*/  FMNMX R12, R22, R12, !PT ;  /* 0x0000000c160c7209 */ /* 0x000fe20007800000 */
[----:B------:R-:W0:Y:S04]  /*34890*/  SHFL.BFLY PT, R7, R21, 0x1, 0x1f ;  /* 0x0c201f0015077f89 */ /* 0x000e2800000e0000 */
[----:B------:R-:W1:Y:S04]  /*348a0*/  SHFL.BFLY PT, R6, R20, 0x1, 0x1f ;  /* 0x0c201f0014067f89 */ /* 0x000e6800000e0000 */
[----:B------:R-:W1:Y:S04]  /*348b0*/  SHFL.BFLY PT, R11, R13, 0x1, 0x1f ;  /* 0x0c201f000d0b7f89 */ /* 0x000e6800000e0000 */
[----:B------:R-:W1:Y:S04]  /*348c0*/  SHFL.BFLY PT, R9, R12, 0x1, 0x1f ;  /* 0x0c201f000c097f89 */ /* 0x000e6800000e0000 */
[----:B------:R-:W1:Y:S04]  /*348d0*/  SHFL.BFLY PT, R8, R29, 0x1, 0x1f ;  /* 0x0c201f001d087f89 */ /* 0x000e6800000e0000 */
[----:B------:R-:W1:Y:S04]  /*348e0*/  SHFL.BFLY PT, R23, R28, 0x1, 0x1f ;  /* 0x0c201f001c177f89 */ /* 0x000e6800000e0000 */
[----:B------:R-:W1:Y:S04]  /*348f0*/  SHFL.BFLY PT, R22, R3, 0x1, 0x1f ;  /* 0x0c201f0003167f89 */ /* 0x000e6800000e0000 */
[----:B------:R0:W-:Y:S01]  /*34900*/  @P0 STS [R10+0x20040], R19 ;  /* 0x020040130a000388 */ /* 0x0001e20000000800 */
[----:B------:R0:W-:Y:S03]  /*34910*/  @P0 STS [R10+0x20080], R18 ;  /* 0x020080120a000388 */ /* 0x0001e60000000800 */
[----:B0-----:R-:W5:Y:S01]  /*34920*/  LDL.LU R19, [R1+0x1f20] ;  /* 0x001f200001137983 */ /* 0x001f620000300800 */
[----:B------:R-:W5:Y:S01]  /*34930*/  LDL.LU R18, [R1+0x1f1c] ;  /* 0x001f1c0001127983 */ /* 0x000f620000300800 */
[----:B------:R-:W-:-:S02]  /*34940*/  FMNMX R21, R21, R7, !PT ;  /* 0x0000000715157209 */ /* 0x000fc40007800000 */
[----:B-1----:R-:W-:Y:S02]  /*34950*/  FMNMX R20, R20, R6, !PT ;  /* 0x0000000614147209 */ /* 0x002fe40007800000 */
[----:B------:R-:W-:Y:S02]  /*34960*/  FMNMX R13, R13, R11, !PT ;  /* 0x0000000b0d0d7209 */ /* 0x000fe40007800000 */
[----:B------:R-:W-:Y:S02]  /*34970*/  FMNMX R12, R12, R9, !PT ;  /* 0x000000090c0c7209 */ /* 0x000fe40007800000 */
[----:B------:R-:W-:Y:S02]  /*34980*/  FMNMX R29, R29, R8, !PT ;  /* 0x000000081d1d7209 */ /* 0x000fe40007800000 */
[----:B------:R-:W-:Y:S02]  /*34990*/  FMNMX R28, R28, R23, !PT ;  /* 0x000000171c1c7209 */ /* 0x000fe40007800000 */
[----:B------:R-:W-:Y:S01]  /*349a0*/  FMNMX R3, R3, R22, !PT ;  /* 0x0000001603037209 */ /* 0x000fe20007800000 */
[----:B---3--:R-:W0:Y:S04]  /*349b0*/  SHFL.BFLY PT, R26, R14, 0x2, 0x1f ;  /* 0x0c401f000e1a7f89 */ /* 0x008e2800000e0000 */
[----:B----4-:R-:W1:Y:S01]  /*349c0*/  SHFL.BFLY PT, R27, R15, 0x2, 0x1f ;  /* 0x0c401f000f1b7f89 */ /* 0x010e6200000e0000 */
[----:B0-----:R-:W-:-:S05]  /*349d0*/  FMNMX R14, R14, R26, !PT ;  /* 0x0000001a0e0e7209 */ /* 0x001fca0007800000 */
[----:B------:R-:W0:Y:S01]  /*349e0*/  SHFL.BFLY PT, R4, R14, 0x1, 0x1f ;  /* 0x0c201f000e047f89 */ /* 0x000e2200000e0000 */
[----:B-1----:R-:W-:-:S05]  /*349f0*/  FMNMX R15, R15, R27, !PT ;  /* 0x0000001b0f0f7209 */ /* 0x002fca0007800000 */
[----:B------:R-:W1:Y:S04]  /*34a00*/  SHFL.BFLY PT, R5, R15, 0x1, 0x1f ;  /* 0x0c201f000f057f89 */ /* 0x000e6800000e0000 */
[----:B------:R-:W3:Y:S04]  /*34a10*/  SHFL.BFLY PT, R27, R2, 0x1, 0x1f ;  /* 0x0c201f00021b7f89 */ /* 0x000ee800000e0000 */
[----:B------:R-:W4:Y:S01]  /*34a20*/  SHFL.BFLY PT, R26, R0, 0x1, 0x1f ;  /* 0x0c201f00001a7f89 */ /* 0x000f2200000e0000 */
[----:B0-----:R-:W-:Y:S02]  /*34a30*/  FMNMX R14, R14, R4, !PT ;  /* 0x000000040e0e7209 */ /* 0x001fe40007800000 */
[----:B-1----:R-:W-:-:S02]  /*34a40*/  FMNMX R15, R15, R5, !PT ;  /* 0x000000050f0f7209 */ /* 0x002fc40007800000 */
[----:B---3--:R-:W-:Y:S02]  /*34a50*/  FMNMX R2, R2, R27, !PT ;  /* 0x0000001b02027209 */ /* 0x008fe40007800000 */
[----:B----4-:R-:W-:Y:S02]  /*34a60*/  FMNMX R0, R0, R26, !PT ;  /* 0x0000001a00007209 */ /* 0x010fe40007800000 */
[----:B--2---:R-:W-:Y:S02]  /*34a70*/  FMNMX R24, R24, R16, !PT ;  /* 0x0000001018187209 */ /* 0x004fe40007800000 */
[----:B-----5:R-:W-:Y:S02]  /*34a80*/  FMNMX R25, R25, R17, !PT ;  /* 0x0000001119197209 */ /* 0x020fe40007800000 */
[----:B------:R-:W2:Y:S01]  /*34a90*/  LDL.LU R17, [R1+0x1f18] ;  /* 0x001f180001117983 */ /* 0x000ea20000300800 */
[----:B------:R-:W3:Y:S02]  /*34aa0*/  LDL.LU R16, [R1+0x1f14] ;  /* 0x001f140001107983 */ /* 0x000ee40000300800 */
[----:B------:R-:W4:Y:S02]  /*34ab0*/  LDL.LU R7, [R1+0x1f10] ;  /* 0x001f100001077983 */ /* 0x000f240000300800 */
[----:B------:R-:W5:Y:S01]  /*34ac0*/  LDL.LU R6, [R1+0x1f0c] ;  /* 0x001f0c0001067983 */ /* 0x000f620000300800 */
[----:B------:R-:W2:Y:S04]  /*34ad0*/  LDL.LU R5, [R1+0x1f08] ;  /* 0x001f080001057983 */ /* 0x000ea80000300800 */
[----:B------:R-:W-:Y:S01]  /*34ae0*/  @P0 STS [R10+0x200c0], R25 ;  /* 0x0200c0190a000388 */ /* 0x000fe20000000800 */
[----:B------:R-:W2:Y:S02]  /*34af0*/  LDL.LU R4, [R1+0x1f04] ;  /* 0x001f040001047983 */ /* 0x000ea40000300800 */
[----:B------:R-:W-:Y:S02]  /*34b00*/  @P0 STS [R10+0x20100], R24 ;  /* 0x020100180a000388 */ /* 0x000fe40000000800 */
[----:B------:R-:W2:Y:S01]  /*34b10*/  LDL.LU R11, [R1+0x1f00] ;  /* 0x001f0000010b7983 */ /* 0x000ea20000300800 */
[----:B------:R0:W-:Y:S04]  /*34b20*/  @P0 STS [R10+0x20140], R21 ;  /* 0x020140150a000388 */ /* 0x0001e80000000800 */
[----:B------:R-:W2:Y:S01]  /*34b30*/  LDL.LU R9, [R1+0x1efc] ;  /* 0x001efc0001097983 */ /* 0x000ea20000300800 */
[----:B------:R-:W-:Y:S02]  /*34b40*/  @P0 STS [R10+0x20180], R20 ;  /* 0x020180140a000388 */ /* 0x000fe40000000800 */
[----:B------:R-:W2:Y:S02]  /*34b50*/  LDL.LU R8, [R1+0x1ef8] ;  /* 0x001ef80001087983 */ /* 0x000ea40000300800 */
[----:B------:R-:W-:Y:S01]  /*34b60*/  @P0 STS [R10+0x201c0], R15 ;  /* 0x0201c00f0a000388 */ /* 0x000fe20000000800 */
[----:B------:R-:W2:Y:S04]  /*34b70*/  LDL.LU R23, [R1+0x1ef4] ;  /* 0x001ef40001177983 */ /* 0x000ea80000300800 */
[----:B------:R-:W-:Y:S01]  /*34b80*/  @P0 STS [R10+0x20200], R14 ;  /* 0x0202000e0a000388 */ /* 0x000fe20000000800 */
[----:B------:R-:W2:Y:S02]  /*34b90*/  LDL.LU R22, [R1+0x1ef0] ;  /* 0x001ef00001167983 */ /* 0x000ea40000300800 */
[----:B------:R1:W-:Y:S01]  /*34ba0*/  @P0 STS [R10+0x20240], R13 ;  /* 0x0202400d0a000388 */ /* 0x0003e20000000800 */
[----:B0-----:R-:W0:Y:S04]  /*34bb0*/  S2R R21, SR_TID.X ;  /* 0x0000000000157919 */ /* 0x001e280000002100 */
[----:B-1----:R-:W2:Y:S01]  /*34bc0*/  LDL.LU R13, [R1+0x10] ;  /* 0x00001000010d7983 */ /* 0x002ea20000300800 */
[----:B------:R-:W2:Y:S02]  /*34bd0*/  LDL.LU R25, [R1+0x14] ;  /* 0x0000140001197983 */ /* 0x000ea40000300800 */
[----:B------:R-:W2:Y:S02]  /*34be0*/  LDL R24, [R1+0x938] ;  /* 0x0009380001187983 */ /* 0x000ea40000100800 */
[----:B------:R0:W-:Y:S01]  /*34bf0*/  @P0 STS [R10+0x20280], R12 ;  /* 0x0202800c0a000388 */ /* 0x0001e20000000800 */
[----:B------:R-:W-:Y:S01]  /*34c00*/  @P0 STS [R10+0x202c0], R29 ;  /* 0x0202c01d0a000388 */ /* 0x000fe20000000800 */
[----:B------:R-:W-:Y:S02]  /*34c10*/  @P0 STS [R10+0x20300], R28 ;  /* 0x0203001c0a000388 */ /* 0x000fe40000000800 */
[----:B------:R-:W-:Y:S02]  /*34c20*/  @P0 STS [R10+0x20340], R3 ;  /* 0x020340030a000388 */ /* 0x000fe40000000800 */
[----:B------:R-:W-:Y:S01]  /*34c30*/  @P0 STS [R10+0x20380], R2 ;  /* 0x020380020a000388 */ /* 0x000fe20000000800 */
[----:B------:R1:W-:Y:S01]  /*34c40*/  @P0 STS [R10+0x203c0], R0 ;  /* 0x0203c0000a000388 */ /* 0x0003e20000000800 */
[----:B------:R-:W-:Y:S01]  /*34c50*/  BAR.SYNC.DEFER_BLOCKING 0x0 ;  /* 0x0000000000007b1d */ /* 0x000fe20000010000 */
[C---:B0-----:R-:W-:Y:S01]  /*34c60*/  LOP3.LUT R12, R21.reuse, 0x7f, RZ, 0xc0, !PT ;  /* 0x0000007f150c7812 */ /* 0x041fe200078ec0ff */
[----:B------:R-:W-:-:S04]  /*34c70*/  SHF.L.U32 R21, R21, 0x1, RZ ;  /* 0x0000000115157819 */ /* 0x000fc800000006ff */
[----:B-1----:R-:W3:Y:S01]  /*34c80*/  LDL.LU R10, [R1+0x18] ;  /* 0x00001800010a7983 */ /* 0x002ee20000300800 */
[----:B------:R-:W3:Y:S02]  /*34c90*/  LDL.LU R20, [R1+0x1c] ;  /* 0x00001c0001147983 */ /* 0x000ee40000300800 */
[----:B------:R-:W3:Y:S01]  /*34ca0*/  LDL R14, [R1+0x9ec] ;  /* 0x0009ec00010e7983 */ /* 0x000ee20000100800 */
[----:B------:R-:W-:Y:S02]  /*34cb0*/  LOP3.LUT R15, R21, 0x38, RZ, 0xc0, !PT ;  /* 0x00000038150f7812 */ /* 0x000fe400078ec0ff */
[----:B------:R-:W3:Y:S04]  /*34cc0*/  LDL R21, [R1+0x9e8] ;  /* 0x0009e80001157983 */ /* 0x000ee80000100800 */
[----:B------:R-:W0:Y:S04]  /*34cd0*/  LDS R2, [R12.X4+0x20000] ;  /* 0x020000000c027984 */ /* 0x000e280000004800 */
[----:B------:R-:W1:Y:S04]  /*34ce0*/  LDS R0, [R12.X4+0x20200] ;  /* 0x020200000c007984 */ /* 0x000e680000004800 */
[----:B0-----:R-:W0:Y:S04]  /*34cf0*/  SHFL.BFLY PT, R3, R2, 0x1, 0x1f ;  /* 0x0c201f0002037f89 */ /* 0x001e2800000e0000 */
[----:B-1----:R-:W1:Y:S01]  /*34d00*/  SHFL.BFLY PT, R28, R0, 0x1, 0x1f ;  /* 0x0c201f00001c7f89 */ /* 0x002e6200000e0000 */
[----:B0-----:R-:W-:-:S02]  /*34d10*/  FMNMX R2, R2, R3, !PT ;  /* 0x0000000302027209 */ /* 0x001fc40007800000 */
[----:B-1----:R-:W-:-:S03]  /*34d20*/  FMNMX R0, R0, R28, !PT ;  /* 0x0000001c00007209 */ /* 0x002fc60007800000 */
[----:B------:R-:W-:Y:S02]  /*34d30*/  @!P1 STS [R12.X4+0x20000], R2 ;  /* 0x020000020c009388 */ /* 0x000fe40000004800 */
[----:B------:R0:W-:Y:S02]  /*34d40*/  @!P1 STS [R12.X4+0x20200], R0 ;  /* 0x020200000c009388 */ /* 0x0001e40000004800 */
[----:B------:R-:W-:Y:S06]  /*34d50*/  BAR.SYNC.DEFER_BLOCKING 0x0 ;  /* 0x0000000000007b1d */ /* 0x000fec0000010000 */
[----:B0-----:R-:W4:Y:S01]  /*34d60*/  LDL.LU R12, [R1+0x4] ;  /* 0x00000400010c7983 */ /* 0x001f220000300800 */
[----:B------:R-:W4:Y:S03]  /*34d70*/  LDL.LU R27, [R1+0x8] ;  /* 0x00000800011b7983 */ /* 0x000f260000300800 */
[----:B------:R-:W2:Y:S04]  /*34d80*/  LDS R0, [R15+0x20000] ;  /* 0x020000000f007984 */ /* 0x000ea80000000800 */
[----:B------:R-:W3:Y:S04]  /*34d90*/  LDS R2, [R15+0x20040] ;  /* 0x020040000f027984 */ /* 0x000ee80000000800 */
[----:B------:R-:W0:Y:S04]  /*34da0*/  LDS R3, [R15+0x20080] ;  /* 0x020080000f037984 */ /* 0x000e280000000800 */
[----:B------:R-:W1:Y:S01]  /*34db0*/  LDS R28, [R15+0x200c0] ;  /* 0x0200c0000f1c7984 */ /* 0x000e620000000800 */
[----:B--2---:R-:W-:-:S03]  /*34dc0*/  FMNMX R26, R0, R24, !PT ;  /* 0x00000018001a7209 */ /* 0x004fc60007800000 */
[----:B------:R-:W2:Y:S02]  /*34dd0*/  LDL.LU R24, [R1+0xc] ;  /* 0x00000c0001187983 */ /* 0x000ea40000300800 */
[--C-:B------:R-:W-:Y:S02]  /*34de0*/  FFMA R0, R13, c[0x0][0x188], -R26.reuse ;  /* 0x000062000d007a23 */ /* 0x100fe4000000081a */
[----:B------:R-:W-:Y:S04]  /*34df0*/  STL [R1+0x918], R26 ;  /* 0x0009181a01007387 */ /* 0x000fe80000100800 */
[----:B------:R-:W1:Y:S01]  /*34e00*/  LDS R13, [R15+0x20100] ;  /* 0x020100000f0d7984 */ /* 0x000e620000000800 */
[----:B------:R-:W-:Y:S02]  /*34e10*/  FMUL R29, R0, 1.4426950216293334961 ;  /* 0x3fb8aa3b001d7820 */ /* 0x000fe40000400000 */
[----:B------:R-:W-:-:S02]  /*34e20*/  FFMA R0, R25, c[0x0][0x188], -R26 ;  /* 0x0000620019007a23 */ /* 0x000fc4000000081a */
[----:B------:R-:W1:Y:S01]  /*34e30*/  LDS R26, [R15+0x20140] ;  /* 0x020140000f1a7984 */ /* 0x000e620000000800 */
[----:B------:R0:W5:Y:S03]  /*34e40*/  MUFU.EX2 R25, R29 ;  /* 0x0000001d00197308 */ /* 0x0001660000000800 */
[----:B0-----:R-:W2:Y:S01]  /*34e50*/  LDL.LU R29, [R1] ;  /* 0x00000000011d7983 */ /* 0x001ea20000300800 */
[----:B---3--:R-:W-:Y:S01]  /*34e60*/  FMNMX R21, R2, R21, !PT ;  /* 0x0000001502157209 */ /* 0x008fe20007800000 */
[----:B------:R-:W-:-:S04]  /*34e70*/  FMUL R0, R0, 1.4426950216293334961 ;  /* 0x3fb8aa3b00007820 */ /* 0x000fc80000400000 */
[--C-:B------:R-:W-:Y:S01]  /*34e80*/  FFMA R2, R10, c[0x0][0x188], -R21.reuse ;  /* 0x000062000a027a23 */ /* 0x100fe20000000815 */
[----:B-----5:R-:W-:Y:S01]  /*34e90*/  STL [R1+0x9dc], R25 ;  /* 0x0009dc1901007387 */ /* 0x020fe20000100800 */
[----:B------:R0:W3:Y:S01]  /*34ea0*/  MUFU.EX2 R10, R0 ;  /* 0x00000000000a7308 */ /* 0x0000e20000000800 */
[----:B------:R5:W-:Y:S02]  /*34eb0*/  STL [R1+0x914], R21 ;  /* 0x0009141501007387 */ /* 0x000be40000100800 */
[----:B0-----:R-:W-:Y:S01]  /*34ec0*/  FFMA R0, R20, c[0x0][0x188], -R21 ;  /* 0x0000620014007a23 */ /* 0x001fe20000000815 */
[----:B------:R-:W-:Y:S01]  /*34ed0*/  FMNMX R20, R3, R14, !PT ;  /* 0x0000000e03147209 */ /* 0x000fe20007800000 */
[----:B-----5:R-:W5:Y:S01]  /*34ee0*/  LDL.LU R21, [R1+0x1eec] ;  /* 0x001eec0001157983 */ /* 0x020f620000300800 */
[----:B------:R-:W1:Y:S03]  /*34ef0*/  LDL R3, [R1+0x9f0] ;  /* 0x0009f00001037983 */ /* 0x000e660000100800 */
[----:B---3--:R-:W-:Y:S01]  /*34f00*/  STL [R1+0x9d4], R10 ;  /* 0x0009d40a01007387 */ /* 0x008fe20000100800 */
[----:B------:R-:W-:Y:S02]  /*34f10*/  STL [R1+0x910], R20 ;  /* 0x0009101401007387 */ /* 0x000fe40000100800 */
[----:B------:R-:W3:Y:S02]  /*34f20*/  LDL R14, [R1+0x9f4] ;  /* 0x0009f400010e7983 */ /* 0x000ee40000100800 */
[----:B------:R-:W-:-:S06]  /*34f30*/  FMUL R2, R2, 1.4426950216293334961 ;  /* 0x3fb8aa3b02027820 */ /* 0x000fcc0000400000 */
[----:B------:R-:W0:Y:S02]  /*34f40*/  MUFU.EX2 R2, R2 ;  /* 0x0000000200027308 */ /* 0x000e240000000800 */
[----:B0-----:R0:W-:Y:S02]  /*34f50*/  STL [R1+0x9cc], R2 ;  /* 0x0009cc0201007387 */ /* 0x0011e40000100800 */
[----:B0-----:R-:W-:Y:S02]  /*34f60*/  FMUL R2, R0, 1.4426950216293334961 ;  /* 0x3fb8aa3b00027820 */ /* 0x001fe40000400000 */
[----:B--2---:R-:W-:Y:S02]  /*34f70*/  FFMA R0, R29, c[0x0][0x188], -R20 ;  /* 0x000062001d007a23 */ /* 0x004fe40000000814 */
[----:B------:R0:W2:Y:S02]  /*34f80*/  MUFU.EX2 R29, R2 ;  /* 0x00000002001d7308 */ /* 0x0000a40000000800 */
[----:B0-----:R-:W-:-:S02]  /*34f90*/  FMUL R2, R0, 1.4426950216293334961 ;  /* 0x3fb8aa3b00027820 */ /* 0x001fc40000400000 */
[----:B----4-:R-:W-:Y:S01]  /*34fa0*/  FFMA R0, R12, c[0x0][0x188], -R20 ;  /* 0x000062000c007a23 */ /* 0x010fe20000000814 */
[----:B--2---:R-:W-:Y:S01]  /*34fb0*/  STL [R1+0x9c4], R29 ;  /* 0x0009c41d01007387 */ /* 0x004fe20000100800 */
[----:B------:R-:W2:Y:S01]  /*34fc0*/  LDL.LU R20, [R1+0x1ee8] ;  /* 0x001ee80001147983 */ /* 0x000ea20000300800 */
[----:B-1----:R-:W-:Y:S01]  /*34fd0*/  FMNMX R28, R28, R3, !PT ;  /* 0x000000031c1c7209 */ /* 0x002fe20007800000 */
[----:B------:R-:W-:Y:S01]  /*34fe0*/  FMUL R0, R0, 1.4426950216293334961 ;  /* 0x3fb8aa3b00007820 */ /* 0x000fe20000400000 */
[----:B------:R0:W1:Y:S01]  /*34ff0*/  MUFU.EX2 R12, R2 ;  /* 0x00000002000c7308 */ /* 0x0000620000000800 */
[----:B------:R-:W4:Y:S04]  /*35000*/  LDL R3, [R1+0x9f8] ;  /* 0x0009f80001037983 */ /* 0x000f280000100800 */
[----:B------:R-:W2:Y:S01]  /*35010*/  LDS R29, [R15+0x20180] ;  /* 0x020180000f1d7984 */ /* 0x000ea20000000800 */
[----:B0-----:R-:W-:-:S02]  /*35020*/  FFMA R2, R27, c[0x0][0x188], -R28 ;  /* 0x000062001b027a23 */ /* 0x001fc4000000081c */
[----:B------:R0:W5:Y:S01]  /*35030*/  MUFU.EX2 R27, R0 ;  /* 0x00000000001b7308 */ /* 0x0001620000000800 */
[----:B---3--:R-:W-:Y:S01]  /*35040*/  FMNMX R14, R13, R14, !PT ;  /* 0x0000000e0d0e7209 */ /* 0x008fe20007800000 */
[----:B------:R-:W-:Y:S01]  /*35050*/  STL [R1+0x90c], R28 ;  /* 0x00090c1c01007387 */ /* 0x000fe20000100800 */
[----:B0-----:R-:W-:-:S03]  /*35060*/  FFMA R0, R24, c[0x0][0x188], -R28 ;  /* 0x0000620018007a23 */ /* 0x001fc6000000081c */
[----:B-1----:R-:W-:Y:S04]  /*35070*/  STL [R1+0x9c0], R12 ;  /* 0x0009c00c01007387 */ /* 0x002fe80000100800 */
[----:B------:R0:W1:Y:S01]  /*35080*/  LDS R28, [R15+0x201c0] ;  /* 0x0201c0000f1c7984 */ /* 0x0000620000000800 */
[----:B------:R-:W-:-:S03]  /*35090*/  FMUL R0, R0, 1.4426950216293334961 ;  /* 0x3fb8aa3b00007820 */ /* 0x000fc60000400000 */
[----:B-----5:R-:W-:Y:S01]  /*350a0*/  STL [R1+0x9bc], R27 ;  /* 0x0009bc1b01007387 */ /* 0x020fe20000100800 */
[----:B------:R3:W-:Y:S01]  /*350b0*/  STL [R1+0x908], R14 ;  /* 0x0009080e01007387 */ /* 0x0007e20000100800 */
[----:B------:R5:W-:Y:S02]  /*350c0*/  MUFU.EX2 R24, R0 ;  /* 0x0000000000187308 */ /* 0x000be40000000800 */
[----:B-----5:R-:W5:Y:S04]  /*350d0*/  LDL R0, [R1+0x9fc] ;  /* 0x0009fc0001007983 */ /* 0x020f680000100800 */
[----:B0-----:R-:W0:Y:S01]  /*350e0*/  S2R R15, SR_TID.X ;  /* 0x00000000000f7919 */ /* 0x001e220000002100 */
[----:B------:R-:W-:Y:S02]  /*350f0*/  FMUL R2, R2, 1.4426950216293334961 ;  /* 0x3fb8aa3b02027820 */ /* 0x000fe40000400000 */
[----:B------:R-:W-:-:S02]  /*35100*/  FFMA R21, R21, c[0x0][0x188], -R14 ;  /* 0x0000620015157a23 */ /* 0x000fc4000000080e */
[----:B------:R-:W0:Y:S02]  /*35110*/  MUFU.EX2 R13, R2 ;  /* 0x00000002000d7308 */ /* 0x000e240000000800 */
[----:B------:R-:W-:Y:S01]  /*35120*/  FMUL R21, R21, 1.4426950216293334961 ;  /* 0x3fb8aa3b15157820 */ /* 0x000fe20000400000 */
[----:B0-----:R-:W-:Y:S01]  /*35130*/  SHF.L.U32 R15, R15, 0x1, RZ ;  /* 0x000000010f0f7819 */ /* 0x001fe200000006ff */
[----:B------:R-:W-:Y:S01]  /*35140*/  STL [R1+0x9b4], R13 ;  /* 0x0009b40d01007387 */ /* 0x000fe20000100800 */
[----:B------:R-:W-:Y:S02]  /*35150*/  STL [R1+0x9b0], R24 ;  /* 0x0009b01801007387 */ /* 0x000fe40000100800 */
[----:B--2---:R-:W-:-:S04]  /*35160*/  FFMA R20, R20, c[0x0][0x188], -R14 ;  /* 0x0000620014147a23 */ /* 0x004fc8000000080e */
[----:B------:R-:W-:-:S04]  /*35170*/  FMUL R20, R20, 1.4426950216293334961 ;  /* 0x3fb8aa3b14147820 */ /* 0x000fc80000400000 */
[----:B---3--:R0:W2:Y:S01]  /*35180*/  MUFU.EX2 R14, R20 ;  /* 0x00000014000e7308 */ /* 0x0080a20000000800 */
[----:B----4-:R-:W-:Y:S02]  /*35190*/  FMNMX R3, R26, R3, !PT ;  /* 0x000000031a037209 */ /* 0x010fe40007800000 */
[----:B0-----:R-:W-:-:S05]  /*351a0*/  LOP3.LUT R20, R15, 0x38, RZ, 0xc0, !PT ;  /* 0x000000380f147812 */ /* 0x001fca00078ec0ff */
[----:B------:R-:W0:Y:S01]  /*351b0*/  MUFU.EX2 R15, R21 ;  /* 0x00000015000f7308 */ /* 0x000e220000000800 */
[--C-:B------:R-:W-:Y:S01]  /*351c0*/  FFMA R22, R22, c[0x0][0x188], -R3.reuse ;  /* 0x0000620016167a23 */ /* 0x100fe20000000803 */
[----:B------:R-:W-:Y:S01]  /*351d0*/  STL [R1+0x904], R3 ;  /* 0x0009040301007387 */ /* 0x000fe20000100800 */
[----:B------:R-:W-:-:S03]  /*351e0*/  FFMA R23, R23, c[0x0][0x188], -R3 ;  /* 0x0000620017177a23 */ /* 0x000fc60000000803 */
[----:B------:R-:W-:Y:S01]  /*351f0*/  LDS R2, [R20+0x20200] ;  /* 0x0202000014027984 */ /* 0x000fe20000000800 */
[----:B------:R-:W-:Y:S02]  /*35200*/  FMUL R22, R22, 1.4426950216293334961 ;  /* 0x3fb8aa3b16167820 */ /* 0x000fe40000400000 */
[----:B--2---:R-:W-:Y:S02]  /*35210*/  STL [R1+0x9a8], R14 ;  /* 0x0009a80e01007387 */ /* 0x004fe40000100800 */
[----:B------:R-:W-:Y:S04]  /*35220*/  LDS R3, [R20+0x20240] ;  /* 0x0202400014037984 */ /* 0x000fe80000000800 */
[----:B------:R-:W-:Y:S01]  /*35230*/  FMUL R23, R23, 1.4426950216293334961 ;  /* 0x3fb8aa3b17177820 */ /* 0x000fe20000400000 */
[----:B------:R5:W2:Y:S01]  /*35240*/  MUFU.EX2 R26, R22 ;  /* 0x00000016001a7308 */ /* 0x000aa20000000800 */
[----:B------:R-:W-:Y:S04]  /*35250*/  LDS R20, [R20+0x20280] ;  /* 0x0202800014147984 */ /* 0x000fe80000000800 */
[----:B0-----:R-:W-:Y:S01]  /*35260*/  STL [R1+0x9a0], R15 ;  /* 0x0009a00f01007387 */ /* 0x001fe20000100800 */
[----:B-----5:R-:W-:-:S03]  /*35270*/  FMNMX R22, R29, R0, !PT ;  /* 0x000000001d167209 */ /* 0x020fc60007800000 */
[----:B------:R-:W1:Y:S01]  /*35280*/  LDL R29, [R1+0xa00] ;  /* 0x000a0000011d7983 */ /* 0x000e620000100800 */
[----:B--2---:R-:W-:Y:S02]  /*35290*/  STL [R1+0x998], R26 ;  /* 0x0009981a01007387 */ /* 0x004fe40000100800 */
[----:B------:R-:W-:Y:S02]  /*352a0*/  FADD R0, R25, R10 ;  /* 0x0000000a19007221 */ /* 0x000fe40000000000 */
[----:B------:R-:W2:Y:S01]  /*352b0*/  LDL.LU R10, [R1+0x1ee4] ;  /* 0x001ee400010a7983 */ /* 0x000ea20000300800 */
[----:B------:R-:W-:Y:S01]  /*352c0*/  FFMA R8, R8, c[0x0][0x188], -R22 ;  /* 0x0000620008087a23 */ /* 0x000fe20000000816 */
[----:B------:R-:W0:Y:S03]  /*352d0*/  MUFU.EX2 R25, R23 ;  /* 0x0000001700197308 */ /* 0x000e260000000800 */
[----:B------:R-:W-:-:S05]  /*352e0*/  FMUL R8, R8, 1.4426950216293334961 ;  /* 0x3fb8aa3b08087820 */ /* 0x000fca0000400000 */
[----:B------:R-:W3:Y:S01]  /*352f0*/  MUFU.EX2 R23, R8 ;  /* 0x0000000800177308 */ /* 0x000ee20000000800 */
[----:B------:R-:W-:Y:S01]  /*35300*/  FFMA R9, R9, c[0x0][0x188], -R22 ;  /* 0x0000620009097a23 */ /* 0x000fe20000000816 */
[----:B------:R4:W-:Y:S03]  /*35310*/  STL [R1+0x900], R22 ;  /* 0x0009001601007387 */ /* 0x0009e60000100800 */
[----:B------:R-:W-:Y:S01]  /*35320*/  FMUL R9, R9, 1.4426950216293334961 ;  /* 0x3fb8aa3b09097820 */ /* 0x000fe20000400000 */
[----:B0-----:R-:W-:Y:S01]  /*35330*/  STL [R1+0x994], R25 ;  /* 0x0009941901007387 */ /* 0x001fe20000100800 */
[----:B----4-:R-:W4:Y:S01]  /*35340*/  LDL R22, [R1+0xa08] ;  /* 0x000a080001167983 */ /* 0x010f220000100800 */
[----:B-1----:R-:W-:Y:S02]  /*35350*/  FMNMX R29, R28, R29, !PT ;  /* 0x0000001d1c1d7209 */ /* 0x002fe40007800000 */
[----:B------:R0:W1:Y:S03]  /*35360*/  MUFU.EX2 R28, R9 ;  /* 0x00000009001c7308 */ /* 0x0000660000000800 */
[----:B------:R-:W-:Y:S01]  /*35370*/  STL [R1+0x8fc], R29 ;  /* 0x0008fc1d01007387 */ /* 0x000fe20000100800 */
[----:B---3--:R-:W-:Y:S03]  /*35380*/  STL [R1+0x98c], R23 ;  /* 0x00098c1701007387 */ /* 0x008fe60000100800 */
[----:B0-----:R-:W3:Y:S01]  /*35390*/  LDL R9, [R1+0xa04] ;  /* 0x000a040001097983 */ /* 0x001ee20000100800 */
[----:B--2---:R-:W-:-:S04]  /*353a0*/  FFMA R10, R10, c[0x0][0x188], -R29 ;  /* 0x000062000a0a7a23 */ /* 0x004fc8000000081d */
[----:B------:R-:W-:-:S06]  /*353b0*/  FMUL R10, R10, 1.4426950216293334961 ;  /* 0x3fb8aa3b0a0a7820 */ /* 0x000fcc0000400000 */
[----:B------:R-:W0:Y:S01]  /*353c0*/  MUFU.EX2 R10, R10 ;  /* 0x0000000a000a7308 */ /* 0x000e220000000800 */
[----:B------:R-:W-:Y:S01]  /*353d0*/  STL [R1+0x1eb8], R29 ;  /* 0x001eb81d01007387 */ /* 0x000fe20000100800 */
[----:B-1----:R-:W-:Y:S03]  /*353e0*/  STL [R1+0x988], R28 ;  /* 0x0009881c01007387 */ /* 0x002fe60000100800 */
[----:B0-----:R0:W-:Y:S04]  /*353f0*/  STL [R1+0x984], R10 ;  /* 0x0009840a01007387 */ /* 0x0011e80000100800 */
[----:B0-----:R-:W2:Y:S04]  /*35400*/  LDL R10, [R1+0xa0c] ;  /* 0x000a0c00010a7983 */ /* 0x001ea80000100800 */
[----:B------:R-:W0:Y:S01]  /*35410*/  SHFL.BFLY PT, R21, R0, 0x2, 0x1f ;  /* 0x0c401f0000157f89 */ /* 0x000e2200000e0000 */
[----:B------:R-:W-:-:S04]  /*35420*/  FFMA R11, R11, c[0x0][0x188], -R29 ;  /* 0x000062000b0b7a23 */ /* 0x000fc8000000081d */
[----:B------:R-:W-:Y:S02]  /*35430*/  FMUL R11, R11, 1.4426950216293334961 ;  /* 0x3fb8aa3b0b0b7820 */ /* 0x000fe40000400000 */
[----:B0-----:R-:W-:Y:S01]  /*35440*/  FADD R0, R0, R21 ;  /* 0x0000001500007221 */ /* 0x001fe20000000000 */
[----:B----4-:R-:W-:-:S05]  /*35450*/  FMNMX R21, R3, R22, !PT ;  /* 0x0000001603157209 */ /* 0x010fca0007800000 */
[----:B------:R-:W-:-:S04]  /*35460*/  FFMA R6, R6, c[0x0][0x188], -R21 ;  /* 0x0000620006067a23 */ /* 0x000fc80000000815 */
[----:B------:R-:W-:Y:S01]  /*35470*/  FMUL R6, R6, 1.4426950216293334961 ;  /* 0x3fb8aa3b06067820 */ /* 0x000fe20000400000 */
[----:B---3--:R-:W-:-:S05]  /*35480*/  FMNMX R9, R2, R9, !PT ;  /* 0x0000000902097209 */ /* 0x008fca0007800000 */
[--C-:B------:R-:W-:Y:S02]  /*35490*/  FFMA R4, R4, c[0x0][0x188], -R9.reuse ;  /* 0x0000620004047a23 */ /* 0x100fe40000000809 */
[----:B------:R-:W-:Y:S01]  /*354a0*/  FFMA R5, R5, c[0x0][0x188], -R9 ;  /* 0x0000620005057a23 */ /* 0x000fe20000000809 */
[----:B------:R-:W0:Y:S01]  /*354b0*/  MUFU.EX2 R2, R11 ;  /* 0x0000000b00027308 */ /* 0x000e220000000800 */
[----:B------:R-:W-:Y:S02]  /*354c0*/  FMUL R4, R4, 1.4426950216293334961 ;  /* 0x3fb8aa3b04047820 */ /* 0x000fe40000400000 */
[----:B------:R-:W-:-:S05]  /*354d0*/  FMUL R5, R5, 1.4426950216293334961 ;  /* 0x3fb8aa3b05057820 */ /* 0x000fca0000400000 */
[----:B------:R-:W1:Y:S08]  /*354e0*/  MUFU.EX2 R3, R4 ;  /* 0x0000000400037308 */ /* 0x000e700000000800 */
[----:B------:R-:W3:Y:S01]  /*354f0*/  MUFU.EX2 R4, R5 ;  /* 0x0000000500047308 */ /* 0x000ee20000000800 */
[----:B------:R4:W-:Y:S07]  /*35500*/  STL [R1+0x8f8], R9 ;  /* 0x0008f80901007387 */ /* 0x0009ee0000100800 */
[----:B------:R-:W5:Y:S01]  /*35510*/  MUFU.EX2 R5, R6 ;  /* 0x0000000600057308 */ /* 0x000f620000000800 */
[----:B0-----:R-:W-:Y:S01]  /*35520*/  STL [R1+0x97c], R2 ;  /* 0x00097c0201007387 */ /* 0x001fe20000100800 */
[----:B----4-:R-:W4:Y:S02]  /*35530*/  LDL R9, [R1+0x9c4] ;  /* 0x0009c40001097983 */ /* 0x010f240000100800 */
[----:B------:R-:W0:Y:S02]  /*35540*/  SHFL.BFLY PT, R2, R0, 0x1, 0x1f ;  /* 0x0c201f0000027f89 */ /* 0x000e2400000e0000 */
[----:B------:R-:W-:Y:S01]  /*35550*/  STL [R1+0x934], R21 ;  /* 0x0009341501007387 */ /* 0x000fe20000100800 */
[----:B-1----:R-:W-:Y:S01]  /*35560*/  STL [R1+0x978], R3 ;  /* 0x0009780301007387 */ /* 0x002fe20000100800 */
[----:B------:R-:W4:Y:S02]  /*35570*/  LDL R22, [R1+0x9cc] ;  /* 0x0009cc0001167983 */ /* 0x000f240000100800 */
[----:B---3--:R1:W-:Y:S02]  /*35580*/  STL [R1+0x974], R4 ;  /* 0x0009740401007387 */ /* 0x0083e40000100800 */
[----:B-1----:R-:W3:Y:S01]  /*35590*/  LDL R4, [R1+0xa10] ;  /* 0x000a100001047983 */ /* 0x002ee20000100800 */
[----:B--2---:R-:W-:Y:S01]  /*355a0*/  FMNMX R10, R20, R10, !PT ;  /* 0x0000000a140a7209 */ /* 0x004fe20007800000 */
[----:B-----5:R-:W-:Y:S04]  /*355b0*/  STL [R1+0x970], R5 ;  /* 0x0009700501007387 */ /* 0x020fe80000100800 */
[----:B------:R-:W-:Y:S01]  /*355c0*/  STL [R1+0x930], R10 ;  /* 0x0009300a01007387 */ /* 0x000fe20000100800 */
[----:B0-----:R-:W-:-:S03]  /*355d0*/  FADD R0, R0, R2 ;  /* 0x0000000200007221 */ /* 0x001fc60000000000 */
[----:B------:R-:W2:Y:S04]  /*355e0*/  LDL R2, [R1+0xa14] ;  /* 0x000a140001027983 */ /* 0x000ea80000100800 */
[----:B------:R-:W0:Y:S01]  /*355f0*/  S2R R8, SR_TID.X ;  /* 0x0000000000087919 */ /* 0x000e220000002100 */
[----:B------:R-:W-:-:S04]  /*35600*/  FFMA R7, R7, c[0x0][0x188], -R21 ;  /* 0x0000620007077a23 */ /* 0x000fc80000000815 */
[----:B------:R-:W-:-:S04]  /*35610*/  FMUL R7, R7, 1.4426950216293334961 ;  /* 0x3fb8aa3b07077820 */ /* 0x000fc80000400000 */
[----:B------:R-:W1:Y:S01]  /*35620*/  MUFU.EX2 R6, R7 ;  /* 0x0000000700067308 */ /* 0x000e620000000800 */
[----:B------:R-:W5:Y:S04]  /*35630*/  S2R R21, SR_TID.X ;  /* 0x0000000000157919 */ /* 0x000f680000002100 */
[----:B------:R-:W1:Y:S01]  /*35640*/  S2R R20, SR_TID.X ;  /* 0x0000000000147919 */ /* 0x000e620000002100 */
[----:B0-----:R-:W-:-:S05]  /*35650*/  IMAD.SHL.U32 R8, R8, 0x2, RZ ;  /* 0x0000000208087824 */ /* 0x001fca00078e00ff */
[----:B------:R-:W-:-:S05]  /*35660*/  LOP3.LUT R29, R8, 0x38, RZ, 0xc0, !PT ;  /* 0x00000038081d7812 */ /* 0x000fca00078ec0ff */
[----:B------:R-:W3:Y:S04]  /*35670*/  LDS R8, [R29+0x202c0] ;  /* 0x0202c0001d087984 */ /* 0x000ee80000000800 */
[----:B-1----:R-:W-:Y:S04]  /*35680*/  STL [R1+0x96c], R6 ;  /* 0x00096c0601007387 */ /* 0x002fe80000100800 */
[----:B------:R-:W2:Y:S04]  /*35690*/  LDS R3, [R29+0x20300] ;  /* 0x020300001d037984 */ /* 0x000ea80000000800 */
[----:B------:R-:W0:Y:S01]  /*356a0*/  LDS R5, [R29+0x20340] ;  /* 0x020340001d057984 */ /* 0x000e220000000800 */
[----:B------:R-:W1:Y:S03]  /*356b0*/  LDS R6, [R29+0x20380] ;  /* 0x020380001d067984 */ /* 0x000e660000000800 */
[----:B------:R-:W-:Y:S01]  /*356c0*/  LDS R11, [R29+0x203c0] ;  /* 0x0203c0001d0b7984 */ /* 0x000fe20000000800 */
[----:B------:R-:W-:Y:S06]  /*356d0*/  BAR.SYNC.DEFER_BLOCKING 0x0 ;  /* 0x0000000000007b1d */ /* 0x000fec0000010000 */
[----:B------:R5:W-:Y:S02]  /*356e0*/  STL [R1+0x1ebc], R29 ;  /* 0x001ebc1d01007387 */ /* 0x000be40000100800 */
[----:B-----5:R-:W-:-:S04]  /*356f0*/  SHF.L.U32 R21, R21, 0x1, RZ ;  /* 0x0000000115157819 */ /* 0x020fc800000006ff */
[----:B------:R-:W-:Y:S02]  /*35700*/  LOP3.LUT R21, R21, 0x38, RZ, 0xc0, !PT ;  /* 0x0000003815157812 */ /* 0x000fe400078ec0ff */
[----:B------:R-:W-:-:S04]  /*35710*/  SHF.R.U32.HI R29, RZ, 0x3, R20 ;  /* 0x00000003ff1d7819 */ /* 0x000fc80000011614 */
[----:B------:R-:W-:-:S04]  /*35720*/  LOP3.LUT R29, R29, 0x4, RZ, 0xc0, !PT ;  /* 0x000000041d1d7812 */ /* 0x000fc800078ec0ff */
[----:B------:R-:W-:Y:S01]  /*35730*/  IADD3 R29, R21, R29, RZ ;  /* 0x0000001d151d7210 */ /* 0x000fe20007ffe0ff */
[--C-:B------:R-:W-:Y:S02]  /*35740*/  FFMA R16, R16, c[0x0][0x188], -R10.reuse ;  /* 0x0000620010107a23 */ /* 0x100fe4000000080a */
[----:B------:R-:W-:Y:S02]  /*35750*/  FFMA R17, R17, c[0x0][0x188], -R10 ;  /* 0x0000620011117a23 */ /* 0x000fe4000000080a */
[----:B------:R3:W-:Y:S01]  /*35760*/  @P0 STS [R29+0x20000], R0 ;  /* 0x020000001d000388 */ /* 0x0007e20000000800 */
[----:B------:R-:W-:Y:S02]  /*35770*/  FMUL R16, R16, 1.4426950216293334961 ;  /* 0x3fb8aa3b10107820 */ /* 0x000fe40000400000 */
[----:B------:R-:W-:Y:S02]  /*35780*/  FMUL R17, R17, 1.4426950216293334961 ;  /* 0x3fb8aa3b11117820 */ /* 0x000fe40000400000 */
[----:B------:R-:W5:Y:S01]  /*35790*/  MUFU.EX2 R7, R16 ;  /* 0x0000001000077308 */ /* 0x000f620000000800 */
[----:B------:R0:W-:Y:S04]  /*357a0*/  STL [R1+0x1ec0], R29 ;  /* 0x001ec01d01007387 */ /* 0x0001e80000100800 */
[----:B-----5:R-:W-:Y:S01]  /*357b0*/  STL [R1+0x968], R7 ;  /* 0x0009680701007387 */ /* 0x020fe20000100800 */
[----:B---3--:R-:W-:-:S02]  /*357c0*/  FMNMX R0, R8, R4, !PT ;  /* 0x0000000408007209 */ /* 0x008fc40007800000 */
[----:B------:R-:W3:Y:S03]  /*357d0*/  MUFU.EX2 R4, R17 ;  /* 0x0000001100047308 */ /* 0x000ee60000000800 */
[----:B------:R-:W-:-:S04]  /*357e0*/  FFMA R18, R18, c[0x0][0x188], -R0 ;  /* 0x0000620012127a23 */ /* 0x000fc80000000800 */
[----:B------:R-:W-:-:S04]  /*357f0*/  FMUL R18, R18, 1.4426950216293334961 ;  /* 0x3fb8aa3b12127820 */ /* 0x000fc80000400000 */
[----:B0-----:R-:W0:Y:S01]  /*35800*/  MUFU.EX2 R29, R18 ;  /* 0x00000012001d7308 */ /* 0x001e220000000800 */
[----:B--2---:R-:W-:Y:S01]  /*35810*/  FMNMX R16, R3, R2, !PT ;  /* 0x0000000203107209 */ /* 0x004fe20007800000 */
[----:B------:R-:W-:Y:S01]  /*35820*/  STL [R1+0x92c], R0 ;  /* 0x00092c0001007387 */ /* 0x000fe20000100800 */
[----:B---3--:R2:W-:Y:S03]  /*35830*/  STL [R1+0x944], R4 ;  /* 0x0009440401007387 */ /* 0x0085e60000100800 */
[----:B------:R-:W3:Y:S01]  /*35840*/  LDL R20, [R1+0xa1c] ;  /* 0x000a1c0001147983 */ /* 0x000ee20000100800 */
[----:B------:R-:W-:-:S03]  /*35850*/  FADD R2, R12, R27 ;  /* 0x0000001b0c027221 */ /* 0x000fc60000000000 */
[----:B------:R5:W-:Y:S01]  /*35860*/  STL [R1+0x928], R16 ;  /* 0x0009281001007387 */ /* 0x000be20000100800 */
[----:B------:R-:W5:Y:S02]  /*35870*/  LDL.LU R27, [R1+0x1ee0] ;  /* 0x001ee000011b7983 */ /* 0x000f640000300800 */
[----:B------:R-:W5:Y:S02]  /*35880*/  LDL.LU R12, [R1+0x1edc] ;  /* 0x001edc00010c7983 */ /* 0x000f640000300800 */
[----:B------:R-:W-:Y:S02]  /*35890*/  FADD R3, R13, R24 ;  /* 0x000000180d037221 */ /* 0x000fe40000000000 */
[----:B--2---:R-:W-:Y:S01]  /*358a0*/  FADD R4, R14, R15 ;  /* 0x0000000f0e047221 */ /* 0x004fe20000000000 */
[----:B0-----:R-:W-:Y:S01]  /*358b0*/  STL [R1+0x9e0], R29 ;  /* 0x0009e01d01007387 */ /* 0x001fe20000100800 */
[----:B------:R-:W2:Y:S02]  /*358c0*/  LDL.LU R24, [R1+0x1ed8] ;  /* 0x001ed80001187983 */ /* 0x000ea40000300800 */
[----:B------:R-:W2:Y:S02]  /*358d0*/  LDL.LU R13, [R1+0x1ed4] ;  /* 0x001ed400010d7983 */ /* 0x000ea40000300800 */
[----:B------:R-:W2:Y:S01]  /*358e0*/  LDL.LU R15, [R1+0x1ed0] ;  /* 0x001ed000010f7983 */ /* 0x000ea20000300800 */
[----:B------:R-:W2:Y:S01]  /*358f0*/  LDL.LU R14, [R1+0x1ecc] ;  /* 0x001ecc00010e7983 */ /* 0x000ea20000300800 */
[----:B------:R-:W1:Y:S02]  /*35900*/  LDL R17, [R1+0xa20] ;  /* 0x000a200001117983 */ /* 0x000e640000100800 */
[----:B------:R-:W-:-:S04]  /*35910*/  FFMA R19, R19, c[0x0][0x188], -R0 ;  /* 0x0000620013137a23 */ /* 0x000fc80000000800 */
[----:B------:R-:W-:Y:S02]  /*35920*/  FMUL R19, R19, 1.4426950216293334961 ;  /* 0x3fb8aa3b13137820 */ /* 0x000fe40000400000 */
[----:B----4-:R-:W-:Y:S02]  /*35930*/  FADD R0, R22, R9 ;  /* 0x0000000916007221 */ /* 0x010fe40000000000 */
[----:B------:R-:W0:Y:S02]  /*35940*/  MUFU.EX2 R18, R19 ;  /* 0x0000001300127308 */ /* 0x000e240000000800 */
[----:B0-----:R-:W-:Y:S01]  /*35950*/  STL [R1+0x9d8], R18 ;  /* 0x0009d81201007387 */ /* 0x001fe20000100800 */
[----:B---3--:R-:W-:Y:S01]  /*35960*/  FMNMX R5, R5, R20, !PT ;  /* 0x0000001405057209 */ /* 0x008fe20007800000 */
[----:B-----5:R-:W-:-:S04]  /*35970*/  FFMA R12, R12, c[0x0][0x188], -R16 ;  /* 0x000062000c0c7a23 */ /* 0x020fc80000000810 */
[----:B------:R-:W-:Y:S02]  /*35980*/  FMUL R12, R12, 1.4426950216293334961 ;  /* 0x3fb8aa3b0c0c7820 */ /* 0x000fe40000400000 */
[----:B--2---:R-:W-:Y:S02]  /*35990*/  FFMA R13, R13, c[0x0][0x188], -R16 ;  /* 0x000062000d0d7a23 */ /* 0x004fe40000000810 */
[----:B------:R-:W-:Y:S02]  /*359a0*/  FFMA R14, R14, c[0x0][0x188], -R5 ;  /* 0x000062000e0e7a23 */ /* 0x000fe40000000805 */
[----:B------:R-:W-:Y:S01]  /*359b0*/  FMUL R13, R13, 1.4426950216293334961 ;  /* 0x3fb8aa3b0d0d7820 */ /* 0x000fe20000400000 */
[----:B------:R-:W0:Y:S01]  /*359c0*/  MUFU.EX2 R16, R12 ;  /* 0x0000000c00107308 */ /* 0x000e220000000800 */
[----:B------:R-:W-:-:S07]  /*359d0*/  FMUL R14, R14, 1.4426950216293334961 ;  /* 0x3fb8aa3b0e0e7820 */ /* 0x000fce0000400000 */
[----:B------:R-:W2:Y:S01]  /*359e0*/  MUFU.EX2 R22, R13 ;  /* 0x0000000d00167308 */ /* 0x000ea20000000800 */
[----:B-1----:R-:W-:-:S07]  /*359f0*/  FMNMX R20, R6, R17, !PT ;  /* 0x0000001106147209 */ /* 0x002fce0007800000 */
[----:B------:R-:W1:Y:S01]  /*35a00*/  MUFU.EX2 R17, R14 ;  /* 0x0000000e00117308 */ /* 0x000e620000000800 */
[----:B------:R3:W-:Y:S01]  /*35a10*/  STL [R1+0x924], R5 ;  /* 0x0009240501007387 */ /* 0x0007e20000100800 */
[----:B------:R-:W-:-:S03]  /*35a20*/  FFMA R15, R15, c[0x0][0x188], -R5 ;  /* 0x000062000f0f7a23 */ /* 0x000fc60000000805 */
[----:B0-----:R-:W-:Y:S01]  /*35a30*/  STL [R1+0x9d0], R16 ;  /* 0x0009d01001007387 */ /* 0x001fe20000100800 */
[----:B--2---:R-:W-:Y:S02]  /*35a40*/  STL [R1+0x9c8], R22 ;  /* 0x0009c81601007387 */ /* 0x004fe40000100800 */
[----:B------:R-:W2:Y:S02]  /*35a50*/  LDL R19, [R1+0xa24] ;  /* 0x000a240001137983 */ /* 0x000ea40000100800 */
[----:B------:R-:W-:Y:S01]  /*35a60*/  STL [R1+0x920], R20 ;  /* 0x0009201401007387 */ /* 0x000fe20000100800 */
[----:B-1----:R-:W-:Y:S01]  /*35a70*/  STL [R1+0x9b8], R17 ;  /* 0x0009b81101007387 */ /* 0x002fe20000100800 */
[----:B---3--:R-:W-:Y:S02]  /*35a80*/  FADD R5, R26, R25 ;  /* 0x000000191a057221 */ /* 0x008fe40000000000 */
[----:B------:R-:W3:Y:S02]  /*35a90*/  LDL.LU R25, [R1+0x1ec8] ;  /* 0x001ec80001197983 */ /* 0x000ee40000300800 */
[----:B------:R-:W4:Y:S01]  /*35aa0*/  LDL.LU R26, [R1+0x1ec4] ;  /* 0x001ec400011a7983 */ /* 0x000f220000300800 */
[----:B------:R-:W0:Y:S04]  /*35ab0*/  SHFL.BFLY PT, R7, R0, 0x2, 0x1f ;  /* 0x0c401f0000077f89 */ /* 0x000e2800000e0000 */
[----:B------:R-:W1:Y:S01]  /*35ac0*/  SHFL.BFLY PT, R8, R2, 0x2, 0x1f ;  /* 0x0c401f0002087f89 */ /* 0x000e6200000e0000 */
[----:B------:R-:W-:-:S02]  /*35ad0*/  FFMA R24, R24, c[0x0][0x188], -R20 ;  /* 0x0000620018187a23 */ /* 0x000fc40000000814 */
[----:B------:R-:W-:Y:S01]  /*35ae0*/  FMUL R15, R15, 1.4426950216293334961 ;  /* 0x3fb8aa3b0f0f7820 */ /* 0x000fe20000400000 */
[----:B------:R-:W5:Y:S01]  /*35af0*/  LDL R14, [R1+0x9d8] ;  /* 0x0009d800010e7983 */ /* 0x000f620000100800 */
[----:B------:R-:W-:Y:S02]  /*35b00*/  FMUL R24, R24, 1.4426950216293334961 ;  /* 0x3fb8aa3b18187820 */ /* 0x000fe40000400000 */
[----:B------:R0:W0:Y:S01]  /*35b10*/  MUFU.EX2 R18, R15 ;  /* 0x0000000f00127308 */ /* 0x0000220000000800 */
[----:B------:R-:W-:Y:S01]  /*35b20*/  FADD R6, R23, R28 ;  /* 0x0000001c17067221 */ /* 0x000fe20000000000 */
[----:B0-----:R-:W5:Y:S01]  /*35b30*/  LDL R15, [R1+0x968] ;  /* 0x00096800010f7983 */ /* 0x001f620000100800 */
[----:B------:R-:W-:Y:S02]  /*35b40*/  FADD R0, R0, R7 ;  /* 0x0000000700007221 */ /* 0x000fe40000000000 */
[----:B-1----:R-:W-:-:S03]  /*35b50*/  FADD R2, R2, R8 ;  /* 0x0000000802027221 */ /* 0x002fc60000000000 */
[----:B------:R-:W0:Y:S04]  /*35b60*/  SHFL.BFLY PT, R8, R0, 0x1, 0x1f ;  /* 0x0c201f0000087f89 */ /* 0x000e2800000e0000 */
[----:B------:R-:W1:Y:S04]  /*35b70*/  SHFL.BFLY PT, R7, R2, 0x1, 0x1f ;  /* 0x0c201f0002077f89 */ /* 0x000e6800000e0000 */
[----:B------:R-:W-:Y:S01]  /*35b80*/  STL [R1+0x9ac], R18 ;  /* 0x0009ac1201007387 */ /* 0x000fe20000100800 */
[----:B0-----:R-:W-:Y:S02]  /*35b90*/  FADD R28, R0, R8 ;  /* 0x00000008001c7221 */ /* 0x001fe40000000000 */
[----:B---3--:R-:W-:-:S02]  /*35ba0*/  FFMA R25, R25, c[0x0][0x188], -R20 ;  /* 0x0000620019197a23 */ /* 0x008fc40000000814 */
[----:B------:R-:W0:Y:S02]  /*35bb0*/  MUFU.EX2 R20, R24 ;  /* 0x0000001800147308 */ /* 0x000e240000000800 */
[----:B------:R-:W-:-:S06]  /*35bc0*/  FMUL R25, R25, 1.4426950216293334961 ;  /* 0x3fb8aa3b19197820 */ /* 0x000fcc0000400000 */
[----:B------:R1:W3:Y:S01]  /*35bd0*/  MUFU.EX2 R21, R25 ;  /* 0x0000001900157308 */ /* 0x0002e20000000800 */
[----:B--2---:R-:W-:-:S05]  /*35be0*/  FMNMX R11, R11, R19, !PT ;  /* 0x000000130b0b7209 */ /* 0x004fca0007800000 */
[----:B----4-:R-:W-:Y:S01]  /*35bf0*/  FFMA R26, R26, c[0x0][0x188], -R11 ;  /* 0x000062001a1a7a23 */ /* 0x010fe2000000080b */
[----:B------:R2:W-:Y:S03]  /*35c00*/  STL [R1+0x91c], R11 ;  /* 0x00091c0b01007387 */ /* 0x0005e60000100800 */
[----:B------:R-:W-:Y:S02]  /*35c10*/  FMUL R26, R26, 1.4426950216293334961 ;  /* 0x3fb8aa3b1a1a7820 */ /* 0x000fe40000400000 */
[----:B-1----:R-:W-:Y:S02]  /*35c20*/  FADD R25, R2, R7 ;  /* 0x0000000702197221 */ /* 0x002fe40000000000 */
[----:B------:R-:W-:Y:S01]  /*35c30*/  FFMA R27, R27, c[0x0][0x188], -R11 ;  /* 0x000062001b1b7a23 */ /* 0x000fe2000000080b */
[----:B0-----:R-:W-:Y:S01]  /*35c40*/  STL [R1+0x9a4], R20 ;  /* 0x0009a41401007387 */ /* 0x001fe20000100800 */
[----:B------:R-:W4:Y:S02]  /*35c50*/  LDL R8, [R1+0x944] ;  /* 0x0009440001087983 */ /* 0x000f240000100800 */
[----:B------:R-:W4:Y:S02]  /*35c60*/  LDL R7, [R1+0x970] ;  /* 0x0009700001077983 */ /* 0x000f240000100800 */
[----:B---3--:R-:W-:Y:S01]  /*35c70*/  STL [R1+0x99c], R21 ;  /* 0x00099c1501007387 */ /* 0x008fe20000100800 */
[----:B--2---:R0:W1:Y:S02]  /*35c80*/  MUFU.EX2 R11, R26 ;  /* 0x0000001a000b7308 */ /* 0x0040640000000800 */
[----:B0-----:R-:W4:Y:S04]  /*35c90*/  LDL R26, [R1+0x96c] ;  /* 0x00096c00011a7983 */ /* 0x001f280000100800 */
[----:B------:R-:W0:Y:S04]  /*35ca0*/  SHFL.BFLY PT, R9, R3, 0x2, 0x1f ;  /* 0x0c401f0003097f89 */ /* 0x000e2800000e0000 */
[----:B------:R-:W2:Y:S04]  /*35cb0*/  SHFL.BFLY PT, R10, R4, 0x2, 0x1f ;  /* 0x0c401f00040a7f89 */ /* 0x000ea800000e0000 */
[----:B------:R-:W3:Y:S01]  /*35cc0*/  SHFL.BFLY PT, R12, R5, 0x2, 0x1f ;  /* 0x0c401f00050c7f89 */ /* 0x000ee200000e0000 */
[----:B------:R-:W-:-:S04]  /*35cd0*/  FMUL R27, R27, 1.4426950216293334961 ;  /* 0x3fb8aa3b1b1b7820 */ /* 0x000fc80000400000 */
[----:B------:R-:W0:Y:S02]  /*35ce0*/  MUFU.EX2 R19, R27 ;  /* 0x0000001b00137308 */ /* 0x000e240000000800 */
[----:B0-----:R-:W-:Y:S02]  /*35cf0*/  FADD R3, R3, R9 ;  /* 0x0000000903037221 */ /* 0x001fe40000000000 */
[----:B--2---:R-:W-:-:S03]  /*35d00*/  FADD R4, R4, R10 ;  /* 0x0000000a04047221 */ /* 0x004fc60000000000 */
[----:B------:R-:W0:Y:S04]  /*35d10*/  SHFL.BFLY PT, R10, R3, 0x1, 0x1f ;  /* 0x0c201f00030a7f89 */ /* 0x000e2800000e0000 */
[----:B------:R-:W2:Y:S01]  /*35d20*/  SHFL.BFLY PT, R9, R4, 0x1, 0x1f ;  /* 0x0c201f0004097f89 */ /* 0x000ea200000e0000 */
[----:B---3--:R-:W-:Y:S02]  /*35d30*/  FADD R0, R5, R12 ;  /* 0x0000000c05007221 */ /* 0x008fe40000000000 */
[----:B0-----:R-:W-:Y:S02]  /*35d40*/  FADD R24, R3, R10 ;  /* 0x0000000a03187221 */ /* 0x001fe40000000000 */
[----:B--2---:R-:W-:Y:S01]  /*35d50*/  FADD R23, R4, R9 ;  /* 0x0000000904177221 */ /* 0x004fe20000000000 */
[----:B------:R-:W2:Y:S04]  /*35d60*/  LDL R3, [R1+0x984] ;  /* 0x0009840001037983 */ /* 0x000ea80000100800 */
[----:B------:R-:W3:Y:S04]  /*35d70*/  LDL R10, [R1+0x978] ;  /* 0x00097800010a7983 */ /* 0x000ee80000100800 */
[----:B------:R-:W2:Y:S04]  /*35d80*/  LDL R4, [R1+0x97c] ;  /* 0x00097c0001047983 */ /* 0x000ea80000100800 */
[----:B------:R-:W3:Y:S01]  /*35d90*/  LDL R9, [R1+0x974] ;  /* 0x0009740001097983 */ /* 0x000ee20000100800 */
[----:B-1----:R-:W-:Y:S02]  /*35da0*/  STL [R1+0x990], R11 ;  /* 0x0009900b01007387 */ /* 0x002fe40000100800 */
[----:B------:R-:W-:Y:S02]  /*35db0*/  STL [R1+0x980], R19 ;  /* 0x0009801301007387 */ /* 0x000fe40000100800 */
[----:B----4-:R-:W-:-:S02]  /*35dc0*/  FADD R5, R7, R26 ;  /* 0x0000001a07057221 */ /* 0x010fc40000000000 */
[----:B-----5:R-:W-:Y:S02]  /*35dd0*/  FADD R7, R29, R14 ;  /* 0x0000000e1d077221 */ /* 0x020fe40000000000 */
[----:B------:R-:W4:Y:S04]  /*35de0*/  LDL.LU R29, [R1+0x1ec0] ;  /* 0x001ec000011d7983 */ /* 0x000f280000300800 */
[----:B------:R-:W0:Y:S01]  /*35df0*/  SHFL.BFLY PT, R14, R5, 0x2, 0x1f ;  /* 0x0c401f00050e7f89 */ /* 0x000e2200000e0000 */
[----:B------:R-:W5:Y:S02]  /*35e00*/  LDL R27, [R1+0x914] ;  /* 0x00091400011b7983 */ /* 0x000f640000100800 */
[----:B------:R-:W2:Y:S02]  /*35e10*/  LDL.LU R26, [R1+0xa3c] ;  /* 0x000a3c00011a7983 */ /* 0x000ea40000300800 */
[----:B0-----:R-:W-:-:S02]  /*35e20*/  FADD R5, R5, R14 ;  /* 0x0000000e05057221 */ /* 0x001fc40000000000 */
[----:B------:R-:W0:Y:S02]  /*35e30*/  SHFL.BFLY PT, R14, R0, 0x1, 0x1f ;  /* 0x0c201f00000e7f89 */ /* 0x000e2400000e0000 */
[----:B0-----:R-:W-:Y:S02]  /*35e40*/  FADD R0, R0, R14 ;  /* 0x0000000e00007221 */ /* 0x001fe40000000000 */
[----:B------:R-:W5:Y:S04]  /*35e50*/  LDL.LU R14, [R1+0x9e8] ;  /* 0x0009e800010e7983 */ /* 0x000f680000300800 */
[----:B----4-:R-:W-:Y:S01]  /*35e60*/  @P0 STS [R29+0x20040], R28 ;  /* 0x0200401c1d000388 */ /* 0x010fe20000000800 */
[----:B------:R0:W-:Y:S02]  /*35e70*/  @P0 STS [R29+0x20080], R25 ;  /* 0x020080191d000388 */ /* 0x0001e40000000800 */
[----:B------:R1:W-:Y:S02]  /*35e80*/  @P0 STS [R29+0x200c0], R24 ;  /* 0x0200c0181d000388 */ /* 0x0003e40000000800 */
[----:B------:R4:W-:Y:S01]  /*35e90*/  @P0 STS [R29+0x20100], R23 ;  /* 0x020100171d000388 */ /* 0x0009e20000000800 */
[----:B0-----:R-:W5:Y:S01]  /*35ea0*/  LDL R25, [R1+0x918] ;  /* 0x0009180001197983 */ /* 0x001f620000100800 */
[----:B-1----:R-:W5:Y:S02]  /*35eb0*/  LDL.LU R24, [R1+0x938] ;  /* 0x0009380001187983 */ /* 0x002f640000300800 */
[----:B----4-:R-:W4:Y:S01]  /*35ec0*/  LDL.LU R29, [R1+0x1ebc] ;  /* 0x001ebc00011d7983 */ /* 0x010f220000300800 */
[----:B------:R-:W0:Y:S04]  /*35ed0*/  SHFL.BFLY PT, R13, R6, 0x2, 0x1f ;  /* 0x0c401f00060d7f89 */ /* 0x000e2800000e0000 */
[----:B------:R-:W1:Y:S01]  /*35ee0*/  S2R R28, SR_TID.X ;  /* 0x00000000001c7919 */ /* 0x000e620000002100 */
[----:B--2---:R-:W-:-:S02]  /*35ef0*/  FADD R3, R3, R4 ;  /* 0x0000000403037221 */ /* 0x004fc40000000000 */
[----:B---3--:R-:W-:Y:S02]  /*35f00*/  FADD R4, R10, R9 ;  /* 0x000000090a047221 */ /* 0x008fe40000000000 */
[----:B------:R-:W-:Y:S02]  /*35f10*/  FADD R9, R17, R18 ;  /* 0x0000001211097221 */ /* 0x000fe40000000000 */
[----:B------:R-:W-:Y:S01]  /*35f20*/  FADD R10, R20, R21 ;  /* 0x00000015140a7221 */ /* 0x000fe20000000000 */
[----:B------:R-:W2:Y:S01]  /*35f30*/  SHFL.BFLY PT, R12, R3, 0x2, 0x1f ;  /* 0x0c401f00030c7f89 */ /* 0x000ea200000e0000 */
[----:B------:R-:W-:-:S03]  /*35f40*/  FADD R11, R11, R19 ;  /* 0x000000130b0b7221 */ /* 0x000fc60000000000 */
[----:B------:R-:W3:Y:S04]  /*35f50*/  SHFL.BFLY PT, R18, R9, 0x2, 0x1f ;  /* 0x0c401f0009127f89 */ /* 0x000ee800000e0000 */
[----:B------:R-:W2:Y:S04]  /*35f60*/  SHFL.BFLY PT, R20, R10, 0x2, 0x1f ;  /* 0x0c401f000a147f89 */ /* 0x000ea800000e0000 */
[----:B------:R-:W2:Y:S01]  /*35f70*/  SHFL.BFLY PT, R21, R11, 0x2, 0x1f ;  /* 0x0c401f000b157f89 */ /* 0x000ea200000e0000 */
[----:B0-----:R-:W-:Y:S02]  /*35f80*/  FADD R2, R6, R13 ;  /* 0x0000000d06027221 */ /* 0x001fe40000000000 */
[----:B------:R-:W-:-:S02]  /*35f90*/  FADD R6, R15, R8 ;  /* 0x000000080f067221 */ /* 0x000fc40000000000 */
[----:B------:R-:W-:Y:S01]  /*35fa0*/  FADD R8, R16, R22 ;  /* 0x0000001610087221 */ /* 0x000fe20000000000 */
[----:B------:R-:W0:Y:S04]  /*35fb0*/  SHFL.BFLY PT, R13, R4, 0x2, 0x1f ;  /* 0x0c401f00040d7f89 */ /* 0x000e2800000e0000 */
[----:B------:R-:W0:Y:S04]  /*35fc0*/  SHFL.BFLY PT, R15, R6, 0x2, 0x1f ;  /* 0x0c401f00060f7f89 */ /* 0x000e2800000e0000 */
[----:B------:R-:W0:Y:S04]  /*35fd0*/  SHFL.BFLY PT, R16, R7, 0x2, 0x1f ;  /* 0x0c401f0007107f89 */ /* 0x000e2800000e0000 */
[----:B------:R-:W0:Y:S01]  /*35fe0*/  SHFL.BFLY PT, R17, R8, 0x2, 0x1f ;  /* 0x0c401f0008117f89 */ /* 0x000e2200000e0000 */
[----:B-1----:R-:W-:-:S04]  /*35ff0*/  SHF.R.U32.HI R23, RZ, 0x3, R28 ;  /* 0x00000003ff177819 */ /* 0x002fc8000001161c */
[----:B------:R-:W-:Y:S01]  /*36000*/  LOP3.LUT R23, R23, 0x4, RZ, 0xc0, !PT ;  /* 0x0000000417177812 */ /* 0x000fe200078ec0ff */
[----:B--2---:R-:W-:Y:S02]  /*36010*/  FADD R3, R3, R12 ;  /* 0x0000000c03037221 */ /* 0x004fe40000000000 */
[----:B------:R-:W1:Y:S01]  /*36020*/  SHFL.BFLY PT, R12, R2, 0x1, 0x1f ;  /* 0x0c201f00020c7f89 */ /* 0x000e6200000e0000 */
[----:B---3--:R-:W-:Y:S02]  /*36030*/  FADD R9, R9, R18 ;  /* 0x0000001209097221 */ /* 0x008fe40000000000 */
[----:B------:R-:W-:Y:S02]  /*36040*/  FADD R10, R10, R20 ;  /* 0x000000140a0a7221 */ /* 0x000fe40000000000 */
[----:B------:R-:W-:Y:S02]  /*36050*/  FADD R11, R11, R21 ;  /* 0x000000150b0b7221 */ /* 0x000fe40000000000 */
[----:B0-----:R-:W-:-:S02]  /*36060*/  FADD R4, R4, R13 ;  /* 0x0000000d04047221 */ /* 0x001fc40000000000 */
[----:B------:R-:W-:Y:S02]  /*36070*/  FADD R6, R6, R15 ;  /* 0x0000000f06067221 */ /* 0x000fe40000000000 */
[----:B------:R-:W-:Y:S02]  /*36080*/  FADD R7, R7, R16 ;  /* 0x0000001007077221 */ /* 0x000fe40000000000 */
[----:B------:R-:W-:Y:S01]  /*36090*/  FADD R8, R8, R17 ;  /* 0x0000001108087221 */ /* 0x000fe20000000000 */
[----:B------:R-:W0:Y:S04]  /*360a0*/  SHFL.BFLY PT, R13, R3, 0x1, 0x1f ;  /* 0x0c201f00030d7f89 */ /* 0x000e2800000e0000 */
[----:B------:R-:W2:Y:S04]  /*360b0*/  SHFL.BFLY PT, R15, R4, 0x1, 0x1f ;  /* 0x0c201f00040f7f89 */ /* 0x000ea800000e0000 */
[----:B------:R-:W3:Y:S04]  /*360c0*/  SHFL.BFLY PT, R17, R5, 0x1, 0x1f ;  /* 0x0c201f0005117f89 */ /* 0x000ee800000e0000 */
[----:B------:R-:W3:Y:S04]  /*360d0*/  SHFL.BFLY PT, R19, R6, 0x1, 0x1f ;  /* 0x0c201f0006137f89 */ /* 0x000ee800000e0000 */
[----:B------:R-:W3:Y:S04]  /*360e0*/  SHFL.BFLY PT, R16, R7, 0x1, 0x1f ;  /* 0x0c201f0007107f89 */ /* 0x000ee800000e0000 */
[----:B------:R-:W3:Y:S04]  /*360f0*/  SHFL.BFLY PT, R18, R8, 0x1, 0x1f ;  /* 0x0c201f0008127f89 */ /* 0x000ee800000e0000 */
[----:B------:R-:W3:Y:S04]  /*36100*/  SHFL.BFLY PT, R20, R9, 0x1, 0x1f ;  /* 0x0c201f0009147f89 */ /* 0x000ee800000e0000 */
[----:B------:R-:W3:Y:S04]  /*36110*/  SHFL.BFLY PT, R21, R10, 0x1, 0x1f ;  /* 0x0c201f000a157f89 */ /* 0x000ee800000e0000 */
[----:B------:R-:W3:Y:S01]  /*36120*/  SHFL.BFLY PT, R22, R11, 0x1, 0x1f ;  /* 0x0c201f000b167f89 */ /* 0x000ee200000e0000 */
[----:B------:R-:W-:-:S02]  /*36130*/  IMAD.SHL.U32 R28, R28, 0x2, RZ ;  /* 0x000000021c1c7824 */ /* 0x000fc400078e00ff */
[----:B-1----:R-:W-:-:S03]  /*36140*/  FADD R2, R2, R12 ;  /* 0x0000000c02027221 */ /* 0x002fc60000000000 */
[----:B------:R-:W-:Y:S01]  /*36150*/  LOP3.LUT R28, R28, 0x38, RZ, 0xc0, !PT ;  /* 0x000000381c1c7812 */ /* 0x000fe200078ec0ff */
[----:B0-----:R-:W-:Y:S02]  /*36160*/  FADD R3, R3, R13 ;  /* 0x0000000d03037221 */ /* 0x001fe40000000000 */
[----:B--2---:R-:W-:Y:S02]  /*36170*/  FADD R4, R4, R15 ;  /* 0x0000000f04047221 */ /* 0x004fe40000000000 */
[----:B---3--:R-:W-:Y:S02]  /*36180*/  FADD R5, R5, R17 ;  /* 0x0000001105057221 */ /* 0x008fe40000000000 */
[----:B------:R-:W-:Y:S02]  /*36190*/  FADD R6, R6, R19 ;  /* 0x0000001306067221 */ /* 0x000fe40000000000 */
[----:B------:R-:W-:Y:S02]  /*361a0*/  FADD R7, R7, R16 ;  /* 0x0000001007077221 */ /* 0x000fe40000000000 */
[----:B------:R-:W-:-:S02]  /*361b0*/  FADD R8, R8, R18 ;  /* 0x0000001208087221 */ /* 0x000fc40000000000 */
[----:B------:R-:W-:Y:S02]  /*361c0*/  FADD R9, R9, R20 ;  /* 0x0000001409097221 */ /* 0x000fe40000000000 */
[----:B------:R-:W-:Y:S02]  /*361d0*/  FADD R10, R10, R21 ;  /* 0x000000150a0a7221 */ /* 0x000fe40000000000 */
[----:B------:R-:W-:Y:S01]  /*361e0*/  FADD R11, R11, R22 ;  /* 0x000000160b0b7221 */ /* 0x000fe20000000000 */
[----:B----4-:R-:W-:Y:S02]  /*361f0*/  IADD3 R23, R29, R23, RZ ;  /* 0x000000171d177210 */ /* 0x010fe40007ffe0ff */
[----:B------:R-:W2:Y:S04]  /*36200*/  LDL.LU R29, [R1+0x1eb8] ;  /* 0x001eb800011d7983 */ /* 0x000ea80000300800 */
[----:B------:R0:W-:Y:S04]  /*36210*/  @P0 STS [R23+0x20140], R0 ;  /* 0x0201400017000388 */ /* 0x0001e80000000800 */
[----:B0-----:R-:W0:Y:S02]  /*36220*/  S2R R23, SR_TID.X ;  /* 0x0000000000177919 */ /* 0x001e240000002100 */
[----:B0-----:R-:W-:-:S04]  /*36230*/  SHF.R.U32.HI R0, RZ, 0x3, R23 ;  /* 0x00000003ff007819 */ /* 0x001fc80000011617 */
[----:B------:R-:W-:-:S04]  /*36240*/  LOP3.LUT R0, R0, 0x4, RZ, 0xc0, !PT ;  /* 0x0000000400007812 */ /* 0x000fc800078ec0ff */
[----:B------:R-:W-:-:S05]  /*36250*/  IADD3 R0, R28, R0, RZ ;  /* 0x000000001c007210 */ /* 0x000fca0007ffe0ff */
[----:B------:R-:W-:Y:S01]  /*36260*/  @P0 STS [R0+0x20180], R2 ;  /* 0x0201800200000388 */ /* 0x000fe20000000800 */
[----:B------:R-:W-:Y:S02]  /*36270*/  @P0 STS [R0+0x201c0], R3 ;  /* 0x0201c00300000388 */ /* 0x000fe40000000800 */
[----:B------:R-:W-:Y:S02]  /*36280*/  @P0 STS [R0+0x20200], R4 ;  /* 0x0202000400000388 */ /* 0x000fe40000000800 */
[----:B------:R-:W-:Y:S01]  /*36290*/  @P0 STS [R0+0x20240], R5 ;  /* 0x0202400500000388 */ /* 0x000fe20000000800 */
[----:B------:R-:W-:Y:S01]  /*362a0*/  @P0 STS [R0+0x20280], R6 ;  /* 0x0202800600000388 */ /* 0x000fe20000000800 */
[----:B------:R0:W-:Y:S03]  /*362b0*/  @P0 STS [R0+0x202c0], R7 ;  /* 0x0202c00700000388 */ /* 0x0001e60000000800 */
[----:B------:R-:W1:Y:S01]  /*362c0*/  S2R R28, SR_TID.X ;  /* 0x00000000001c7919 */ /* 0x000e620000002100 */
[----:B------:R-:W-:Y:S02]  /*362d0*/  @P0 STS [R0+0x20300], R8 ;  /* 0x0203000800000388 */ /* 0x000fe40000000800 */
[----:B------:R-:W-:Y:S02]  /*362e0*/  @P0 STS [R0+0x20340], R9 ;  /* 0x0203400900000388 */ /* 0x000fe40000000800 */
[----:B------:R-:W-:Y:S01]  /*362f0*/  @P0 STS [R0+0x20380], R10 ;  /* 0x0203800a00000388 */ /* 0x000fe20000000800 */
[----:B------:R-:W-:Y:S01]  /*36300*/  @P0 STS [R0+0x203c0], R11 ;  /* 0x0203c00b00000388 */ /* 0x000fe20000000800 */
[----:B------:R-:W-:Y:S06]  /*36310*/  BAR.SYNC.DEFER_BLOCKING 0x0 ;  /* 0x0000000000007b1d */ /* 0x000fec0000010000 */
[----:B0-----:R-:W3:Y:S01]  /*36320*/  LDL.LU R7, [R1+0x640] ;  /* 0x0006400001077983 */ /* 0x001ee20000300800 */
[----:B-1----:R-:W-:-:S05]  /*36330*/  LOP3.LUT R23, R28, 0x7f, RZ, 0xc0, !PT ;  /* 0x0000007f1c177812 */ /* 0x002fca00078ec0ff */
[----:B------:R-:W0:Y:S04]  /*36340*/  LDS R2, [R23.X4+0x20200] ;  /* 0x0202000017027984 */ /* 0x000e280000004800 */
[----:B------:R-:W-:Y:S04]  /*36350*/  LDS R0, [R23.X4+0x20000] ;  /* 0x0200000017007984 */ /* 0x000fe80000004800 */
[----:B0-----:R-:W0:Y:S02]  /*36360*/  SHFL.BFLY PT, R4, R2, 0x1, 0x1f ;  /* 0x0c201f0002047f89 */ /* 0x001e2400000e0000 */
[----:B0-----:R-:W-:-:S02]  /*36370*/  FADD R2, R2, R4 ;  /* 0x0000000402027221 */ /* 0x001fc40000000000 */
[----:B------:R-:W4:Y:S04]  /*36380*/  LDL.LU R4, [R1+0x644] ;  /* 0x0006440001047983 */ /* 0x000f280000300800 */
[----:B------:R-:W0:Y:S01]  /*36390*/  SHFL.BFLY PT, R3, R0, 0x1, 0x1f ;  /* 0x0c201f0000037f89 */ /* 0x000e2200000e0000 */
[----:B------:R-:W-:Y:S01]  /*363a0*/  SHF.L.U32 R28, R28, 0x1, RZ ;  /* 0x000000011c1c7819 */ /* 0x000fe200000006ff */
[----:B------:R-:W2:Y:S02]  /*363b0*/  LDL.LU R15, [R1+0x630] ;  /* 0x00063000010f7983 */ /* 0x000ea40000300800 */
[----:B0-----:R-:W-:-:S05]  /*363c0*/  FADD R0, R0, R3 ;  /* 0x0000000300007221 */ /* 0x001fca0000000000 */
[----:B------:R5:W-:Y:S01]  /*363d0*/  @!P1 STS [R23.X4+0x20000], R0 ;  /* 0x0200000017009388 */ /* 0x000be20000004800 */
[----:B------:R0:W-:Y:S02]  /*363e0*/  @!P1 STS [R23.X4+0x20200], R2 ;  /* 0x0202000217009388 */ /* 0x0001e40000004800 */
[----:B------:R-:W-:Y:S01]  /*363f0*/  BAR.SYNC.DEFER_BLOCKING 0x0 ;  /* 0x0000000000007b1d */ /* 0x000fe20000010000 */
[----:B------:R-:W-:Y:S01]  /*36400*/  LOP3.LUT R28, R28, 0x38, RZ, 0xc0, !PT ;  /* 0x000000381c1c7812 */ /* 0x000fe200078ec0ff */
[----:B-----5:R-:W-:-:S04]  /*36410*/  FADD R0, -R25, R24 ;  /* 0x0000001819007221 */ /* 0x020fc80000000100 */
[----:B------:R-:W1:Y:S01]  /*36420*/  LDS R3, [R28+0x20000] ;  /* 0x020000001c037984 */ /* 0x000e620000000800 */
[----:B------:R-:W-:-:S04]  /*36430*/  FMUL R0, R0, 1.4426950216293334961 ;  /* 0x3fb8aa3b00007820 */ /* 0x000fc80000400000 */
[----:B0-----:R0:W1:Y:S02]  /*36440*/  MUFU.EX2 R2, R0 ;  /* 0x0000000000027308 */ /* 0x0010640000000800 */
[----:B0-----:R-:W-:Y:S02]  /*36450*/  FADD R0, -R27, R14 ;  /* 0x0000000e1b007221 */ /* 0x001fe40000000100 */
        /* <DEDUP_REMOVED lines=9> */
[----:B-1----:R-:W-:-:S03]  /*364f0*/  FFMA R26, R2, R26, R3 ;  /* 0x0000001a021a7223 */ /* 0x002fc60000000003 */
[----:B------:R-:W0:Y:S04]  /*36500*/  LDS R3, [R28+0x20040] ;  /* 0x020040001c037984 */ /* 0x000e280000000800 */
[----:B------:R-:W-:Y:S01]  /*36510*/  STL [R1+0xa3c], R26 ;  /* 0x000a3c1a01007387 */ /* 0x000fe20000100800 */
[----:B---3--:R-:W-:-:S03]  /*36520*/  FMUL R17, R2, R7 ;  /* 0x0000000702117220 */ /* 0x008fc60000400000 */
[----:B------:R-:W3:Y:S02]  /*36530*/  LDL.LU R7, [R1+0x550] ;  /* 0x0005500001077983 */ /* 0x000ee40000300800 */
[----:B------:R-:W-:Y:S02]  /*36540*/  STL [R1+0x640], R17 ;  /* 0x0006401101007387 */ /* 0x000fe40000100800 */
[C---:B----4-:R-:W-:Y:S02]  /*36550*/  FMUL R16, R2.reuse, R4 ;  /* 0x0000000402107220 */ /* 0x050fe40000400000 */
[----:B------:R-:W4:Y:S03]  /*36560*/  LDL.LU R4, [R1+0x554] ;  /* 0x0005540001047983 */ /* 0x000f260000300800 */
[----:B------:R2:W-:Y:S02]  /*36570*/  STL [R1+0x644], R16 ;  /* 0x0006441001007387 */ /* 0x0005e40000100800 */
[----:B------:R-:W4:Y:S02]  /*36580*/  LDL.LU R25, [R1+0x9ec] ;  /* 0x0009ec0001197983 */ /* 0x000f240000300800 */
[----:B--2---:R-:W-:-:S05]  /*36590*/  FMUL R16, R2, R15 ;  /* 0x0000000f02107220 */ /* 0x004fca0000400000 */
[----:B------:R1:W-:Y:S01]  /*365a0*/  STL [R1+0x630], R16 ;  /* 0x0006301001007387 */ /* 0x0003e20000100800 */
[C---:B-----5:R-:W-:Y:S02]  /*365b0*/  FMUL R15, R2.reuse, R14 ;  /* 0x0000000e020f7220 */ /* 0x060fe40000400000 */
[C---:B-1----:R-:W-:Y:S01]  /*365c0*/  FMUL R16, R2.reuse, R6 ;  /* 0x0000000602107220 */ /* 0x042fe20000400000 */
[----:B------:R-:W2:Y:S02]  /*365d0*/  LDL R14, [R1+0x910] ;  /* 0x00091000010e7983 */ /* 0x000ea40000100800 */
[----:B------:R1:W-:Y:S02]  /*365e0*/  STL [R1+0x634], R15 ;  /* 0x0006340f01007387 */ /* 0x0003e40000100800 */
[----:B------:R-:W5:Y:S02]  /*365f0*/  LDL.LU R6, [R1+0x540] ;  /* 0x0005400001067983 */ /* 0x000f640000300800 */
[C---:B------:R-:W-:Y:S01]  /*36600*/  FMUL R13, R2.reuse, R13 ;  /* 0x0000000d020d7220 */ /* 0x040fe20000400000 */
[----:B------:R0:W-:Y:S01]  /*36610*/  STL [R1+0x620], R16 ;  /* 0x0006201001007387 */ /* 0x0001e20000100800 */
[----:B------:R-:W-:-:S02]  /*36620*/  FMUL R12, R2, R12 ;  /* 0x0000000c020c7220 */ /* 0x000fc40000400000 */
[C---:B------:R-:W-:Y:S02]  /*36630*/  FMUL R11, R2.reuse, R11 ;  /* 0x0000000b020b7220 */ /* 0x040fe40000400000 */
[C---:B------:R-:W-:Y:S02]  /*36640*/  FMUL R10, R2.reuse, R10 ;  /* 0x0000000a020a7220 */ /* 0x040fe40000400000 */
[C---:B-1----:R-:W-:Y:S02]  /*36650*/  FMUL R15, R2.reuse, R5 ;  /* 0x00000005020f7220 */ /* 0x042fe40000400000 */
[----:B------:R-:W2:Y:S03]  /*36660*/  LDL.LU R5, [R1+0x544] ;  /* 0x0005440001057983 */ /* 0x000ea60000300800 */
[----:B------:R-:W-:Y:S02]  /*36670*/  STL [R1+0x624], R15 ;  /* 0x0006240f01007387 */ /* 0x000fe40000100800 */
[----:B------:R-:W-:Y:S02]  /*36680*/  STL [R1+0x610], R13 ;  /* 0x0006100d01007387 */ /* 0x000fe40000100800 */
[C---:B------:R-:W-:Y:S01]  /*36690*/  FMUL R9, R2.reuse, R9 ;  /* 0x0000000902097220 */ /* 0x040fe20000400000 */
[----:B------:R-:W-:Y:S01]  /*366a0*/  STL [R1+0x614], R12 ;  /* 0x0006140c01007387 */ /* 0x000fe20000100800 */
[----:B------:R-:W-:Y:S02]  /*366b0*/  STL [R1+0x570], R11 ;  /* 0x0005700b01007387 */ /* 0x000fe40000100800 */
[----:B------:R-:W-:-:S02]  /*366c0*/  FMUL R8, R2, R8 ;  /* 0x0000000802087220 */ /* 0x000fc40000400000 */
[----:B------:R-:W-:Y:S01]  /*366d0*/  STL [R1+0x574], R10 ;  /* 0x0005740a01007387 */ /* 0x000fe20000100800 */
[----:B------:R-:W2:Y:S01]  /*366e0*/  LDL.LU R27, [R1+0x9f0] ;  /* 0x0009f000011b7983 */ /* 0x000ea20000300800 */
[----:B------:R-:W-:Y:S02]  /*366f0*/  STL [R1+0x560], R9 ;  /* 0x0005600901007387 */ /* 0x000fe40000100800 */
[----:B------:R-:W2:Y:S02]  /*36700*/  LDL R26, [R1+0x90c] ;  /* 0x00090c00011a7983 */ /* 0x000ea40000100800 */
[----:B------:R-:W-:Y:S01]  /*36710*/  STL [R1+0x564], R8 ;  /* 0x0005640801007387 */ /* 0x000fe20000100800 */
[----:B------:R-:W2:Y:S01]  /*36720*/  LDL.LU R20, [R1+0x530] ;  /* 0x0005300001147983 */ /* 0x000ea20000300800 */
[----:B---3--:R-:W-:-:S05]  /*36730*/  FMUL R7, R2, R7 ;  /* 0x0000000702077220 */ /* 0x008fca0000400000 */
[----:B------:R-:W-:Y:S01]  /*36740*/  STL [R1+0x550], R7 ;  /* 0x0005500701007387 */ /* 0x000fe20000100800 */
[----:B------:R-:W3:Y:S02]  /*36750*/  LDL.LU R19, [R1+0x534] ;  /* 0x0005340001137983 */ /* 0x000ee40000300800 */
[----:B----4-:R-:W-:-:S05]  /*36760*/  FMUL R4, R2, R4 ;  /* 0x0000000402047220 */ /* 0x010fca0000400000 */
[----:B------:R1:W-:Y:S01]  /*36770*/  STL [R1+0x554], R4 ;  /* 0x0005540401007387 */ /* 0x0003e20000100800 */
[----:B------:R-:W4:Y:S02]  /*36780*/  LDL.LU R18, [R1+0x520] ;  /* 0x0005200001127983 */ /* 0x000f240000300800 */
[----:B------:R-:W4:Y:S02]  /*36790*/  LDL.LU R17, [R1+0x524] ;  /* 0x0005240001117983 */ /* 0x000f240000300800 */
[----:B0-----:R-:W4:Y:S01]  /*367a0*/  LDL.LU R16, [R1+0x110] ;  /* 0x0001100001107983 */ /* 0x001f220000300800 */
[----:B-1----:R-:W4:Y:S01]  /*367b0*/  LDL.LU R4, [R1+0x114] ;  /* 0x0001140001047983 */ /* 0x002f220000300800 */
[----:B------:R-:W4:Y:S02]  /*367c0*/  LDL.LU R15, [R1+0x6a0] ;  /* 0x0006a000010f7983 */ /* 0x000f240000300800 */
[----:B-----5:R-:W-:-:S05]  /*367d0*/  FMUL R6, R2, R6 ;  /* 0x0000000602067220 */ /* 0x020fca0000400000 */
[----:B------:R0:W-:Y:S01]  /*367e0*/  STL [R1+0x540], R6 ;  /* 0x0005400601007387 */ /* 0x0001e20000100800 */
[----:B------:R-:W5:Y:S02]  /*367f0*/  LDL.LU R13, [R1+0x6a4] ;  /* 0x0006a400010d7983 */ /* 0x000f640000300800 */
[----:B--2---:R-:W-:-:S05]  /*36800*/  FMUL R5, R2, R5 ;  /* 0x0000000502057220 */ /* 0x004fca0000400000 */
[----:B------:R1:W-:Y:S01]  /*36810*/  STL [R1+0x544], R5 ;  /* 0x0005440501007387 */ /* 0x0003e20000100800 */
[----:B------:R-:W2:Y:S02]  /*36820*/  LDL.LU R12, [R1+0x690] ;  /* 0x00069000010c7983 */ /* 0x000ea40000300800 */
[----:B------:R-:W2:Y:S02]  /*36830*/  LDL.LU R11, [R1+0x694] ;  /* 0x00069400010b7983 */ /* 0x000ea40000300800 */
[----:B------:R-:W2:Y:S01]  /*36840*/  LDL.LU R10, [R1+0x680] ;  /* 0x00068000010a7983 */ /* 0x000ea20000300800 */
[----:B------:R-:W2:Y:S01]  /*36850*/  LDL.LU R9, [R1+0x684] ;  /* 0x0006840001097983 */ /* 0x000ea20000300800 */
[----:B------:R-:W2:Y:S02]  /*36860*/  LDL.LU R8, [R1+0x670] ;  /* 0x0006700001087983 */ /* 0x000ea40000300800 */
[----:B------:R-:W2:Y:S02]  /*36870*/  LDL.LU R7, [R1+0x674] ;  /* 0x0006740001077983 */ /* 0x000ea40000300800 */
[----:B0-----:R-:W2:Y:S02]  /*36880*/  LDL.LU R6, [R1+0x660] ;  /* 0x0006600001067983 */ /* 0x001ea40000300800 */
[C---:B------:R-:W-:Y:S01]  /*36890*/  FMUL R21, R2.reuse, R20 ;  /* 0x0000001402157220 */ /* 0x040fe20000400000 */
[----:B-1----:R-:W2:Y:S04]  /*368a0*/  LDL.LU R5, [R1+0x664] ;  /* 0x0006640001057983 */ /* 0x002ea80000300800 */
[----:B------:R-:W-:Y:S02]  /*368b0*/  STL [R1+0x530], R21 ;  /* 0x0005301501007387 */ /* 0x000fe40000100800 */
[----:B---3--:R-:W-:-:S05]  /*368c0*/  FMUL R20, R2, R19 ;  /* 0x0000001302147220 */ /* 0x008fca0000400000 */
[----:B------:R-:W-:Y:S01]  /*368d0*/  STL [R1+0x534], R20 ;  /* 0x0005341401007387 */ /* 0x000fe20000100800 */
[C---:B----4-:R-:W-:Y:S02]  /*368e0*/  FMUL R19, R2.reuse, R18 ;  /* 0x0000001202137220 */ /* 0x050fe40000400000 */
[C---:B------:R-:W-:Y:S02]  /*368f0*/  FMUL R18, R2.reuse, R17 ;  /* 0x0000001102127220 */ /* 0x040fe40000400000 */
[C---:B------:R-:W-:Y:S01]  /*36900*/  FMUL R17, R2.reuse, R16 ;  /* 0x0000001002117220 */ /* 0x040fe20000400000 */
[----:B------:R-:W-:Y:S02]  /*36910*/  STL [R1+0x520], R19 ;  /* 0x0005201301007387 */ /* 0x000fe40000100800 */
[----:B------:R0:W-:Y:S02]  /*36920*/  STL [R1+0x524], R18 ;  /* 0x0005241201007387 */ /* 0x0001e40000100800 */
[----:B------:R-:W-:-:S02]  /*36930*/  FMUL R16, R2, R4 ;  /* 0x0000000402107220 */ /* 0x000fc40000400000 */
[----:B------:R-:W3:Y:S01]  /*36940*/  LDL.LU R4, [R1+0xa40] ;  /* 0x000a400001047983 */ /* 0x000ee20000300800 */
[----:B------:R-:W-:Y:S02]  /*36950*/  FMUL R0, R0, 1.4426950216293334961 ;  /* 0x3fb8aa3b00007820 */ /* 0x000fe40000400000 */
[C---:B------:R-:W-:Y:S02]  /*36960*/  FMUL R15, R2.reuse, R15 ;  /* 0x0000000f020f7220 */ /* 0x040fe40000400000 */
[----:B------:R1:W-:Y:S01]  /*36970*/  STL [R1+0x110], R17 ;  /* 0x0001101101007387 */ /* 0x0003e20000100800 */
[----:B------:R4:W-:Y:S01]  /*36980*/  STL [R1+0x114], R16 ;  /* 0x0001141001007387 */ /* 0x0009e20000100800 */
[----:B------:R-:W3:Y:S03]  /*36990*/  MUFU.EX2 R0, R0 ;  /* 0x0000000000007308 */ /* 0x000ee60000000800 */
[----:B------:R0:W-:Y:S01]  /*369a0*/  STL [R1+0x90], R15 ;  /* 0x0000900f01007387 */ /* 0x0001e20000100800 */
[----:B-----5:R-:W-:-:S05]  /*369b0*/  FMUL R13, R2, R13 ;  /* 0x0000000d020d7220 */ /* 0x020fca0000400000 */
[----:B------:R-:W-:Y:S01]  /*369c0*/  STL [R1+0x94], R13 ;  /* 0x0000940d01007387 */ /* 0x000fe20000100800 */
[C---:B--2---:R-:W-:Y:S02]  /*369d0*/  FMUL R12, R2.reuse, R12 ;  /* 0x0000000c020c7220 */ /* 0x044fe40000400000 */
[C---:B------:R-:W-:Y:S02]  /*369e0*/  FMUL R11, R2.reuse, R11 ;  /* 0x0000000b020b7220 */ /* 0x040fe40000400000 */
[C---:B------:R-:W-:Y:S02]  /*369f0*/  FMUL R10, R2.reuse, R10 ;  /* 0x0000000a020a7220 */ /* 0x040fe40000400000 */
[C---:B------:R-:W-:Y:S02]  /*36a00*/  FMUL R9, R2.reuse, R9 ;  /* 0x0000000902097220 */ /* 0x040fe40000400000 */
[C---:B------:R-:W-:Y:S01]  /*36a10*/  FMUL R8, R2.reuse, R8 ;  /* 0x0000000802087220 */ /* 0x040fe20000400000 */
[----:B------:R-:W-:Y:S01]  /*36a20*/  STL [R1+0x80], R12 ;  /* 0x0000800c01007387 */ /* 0x000fe20000100800 */
[----:B------:R-:W-:-:S02]  /*36a30*/  FMUL R7, R2, R7 ;  /* 0x0000000702077220 */ /* 0x000fc40000400000 */
[----:B------:R-:W-:Y:S02]  /*36a40*/  STL [R1+0x84], R11 ;  /* 0x0000840b01007387 */ /* 0x000fe40000100800 */
[C---:B------:R-:W-:Y:S01]  /*36a50*/  FMUL R6, R2.reuse, R6 ;  /* 0x0000000602067220 */ /* 0x040fe20000400000 */
[----:B------:R-:W-:Y:S01]  /*36a60*/  STL [R1+0x70], R10 ;  /* 0x0000700a01007387 */ /* 0x000fe20000100800 */
[----:B------:R-:W-:Y:S02]  /*36a70*/  STL [R1+0x74], R9 ;  /* 0x0000740901007387 */ /* 0x000fe40000100800 */
[----:B------:R-:W-:Y:S02]  /*36a80*/  FMUL R5, R2, R5 ;  /* 0x0000000502057220 */ /* 0x000fe40000400000 */
[----:B------:R-:W-:Y:S01]  /*36a90*/  STL [R1+0x60], R8 ;  /* 0x0000600801007387 */ /* 0x000fe20000100800 */
[----:B------:R2:W-:Y:S01]  /*36aa0*/  STL [R1+0x64], R7 ;  /* 0x0000640701007387 */ /* 0x0005e20000100800 */
[----:B------:R5:W-:Y:S02]  /*36ab0*/  STL [R1+0x50], R6 ;  /* 0x0000500601007387 */ /* 0x000be40000100800 */
[----:B0-----:R-:W3:Y:S02]  /*36ac0*/  LDL.LU R18, [R1+0x648] ;  /* 0x0006480001127983 */ /* 0x001ee40000300800 */
[----:B------:R0:W-:Y:S01]  /*36ad0*/  STL [R1+0x54], R5 ;  /* 0x0000540501007387 */ /* 0x0001e20000100800 */
[----:B-1----:R-:W3:Y:S01]  /*36ae0*/  LDL.LU R17, [R1+0x64c] ;  /* 0x00064c0001117983 */ /* 0x002ee20000300800 */
[----:B----4-:R-:W4:Y:S02]  /*36af0*/  LDL.LU R16, [R1+0x638] ;  /* 0x0006380001107983 */ /* 0x010f240000300800 */
[----:B------:R-:W4:Y:S02]  /*36b00*/  LDL.LU R15, [R1+0x63c] ;  /* 0x00063c00010f7983 */ /* 0x000f240000300800 */
[----:B------:R-:W-:Y:S01]  /*36b10*/  FADD R2, -R14, R25 ;  /* 0x000000190e027221 */ /* 0x000fe20000000100 */
[----:B--2---:R-:W2:Y:S01]  /*36b20*/  LDL.LU R7, [R1+0x628] ;  /* 0x0006280001077983 */ /* 0x004ea20000300800 */
[----:B-----5:R-:W2:Y:S02]  /*36b30*/  LDL.LU R6, [R1+0x62c] ;  /* 0x00062c0001067983 */ /* 0x020ea40000300800 */
[----:B---3--:R-:W-:-:S02]  /*36b40*/  FFMA R4, R0, R4, R3 ;  /* 0x0000000400047223 */ /* 0x008fc40000000003 */
[----:B------:R-:W1:Y:S04]  /*36b50*/  LDS R3, [R28+0x20080] ;  /* 0x020080001c037984 */ /* 0x000e680000000800 */
[----:B------:R3:W-:Y:S01]  /*36b60*/  STL [R1+0xa40], R4 ;  /* 0x000a400401007387 */ /* 0x0007e20000100800 */
[----:B------:R-:W5:Y:S02]  /*36b70*/  LDL.LU R14, [R1+0x618] ;  /* 0x00061800010e7983 */ /* 0x000f640000300800 */
[----:B------:R-:W5:Y:S02]  /*36b80*/  LDL.LU R13, [R1+0x61c] ;  /* 0x00061c00010d7983 */ /* 0x000f640000300800 */
[----:B------:R-:W5:Y:S01]  /*36b90*/  LDL.LU R12, [R1+0x578] ;  /* 0x00057800010c7983 */ /* 0x000f620000300800 */
[----:B------:R-:W5:Y:S01]  /*36ba0*/  LDL.LU R11, [R1+0x57c] ;  /* 0x00057c00010b7983 */ /* 0x000f620000300800 */
[----:B------:R-:W5:Y:S02]  /*36bb0*/  LDL.LU R10, [R1+0x568] ;  /* 0x00056800010a7983 */ /* 0x000f640000300800 */
[----:B------:R-:W5:Y:S02]  /*36bc0*/  LDL.LU R9, [R1+0x56c] ;  /* 0x00056c0001097983 */ /* 0x000f640000300800 */
[----:B------:R-:W5:Y:S01]  /*36bd0*/  LDL.LU R8, [R1+0x558] ;  /* 0x0005580001087983 */ /* 0x000f620000300800 */
[----:B0-----:R-:W5:Y:S01]  /*36be0*/  LDL.LU R5, [R1+0x55c] ;  /* 0x00055c0001057983 */ /* 0x001f620000300800 */
[----:B---3--:R-:W-:-:S02]  /*36bf0*/  FADD R4, -R26, R27 ;  /* 0x0000001b1a047221 */ /* 0x008fc40000000100 */
[C---:B------:R-:W-:Y:S02]  /*36c00*/  FMUL R20, R0.reuse, R18 ;  /* 0x0000001200147220 */ /* 0x040fe40000400000 */
[C---:B------:R-:W-:Y:S02]  /*36c10*/  FMUL R19, R0.reuse, R17 ;  /* 0x0000001100137220 */ /* 0x040fe40000400000 */
[C---:B----4-:R-:W-:Y:S02]  /*36c20*/  FMUL R18, R0.reuse, R16 ;  /* 0x0000001000127220 */ /* 0x050fe40000400000 */
[C---:B------:R-:W-:Y:S01]  /*36c30*/  FMUL R17, R0.reuse, R15 ;  /* 0x0000000f00117220 */ /* 0x040fe20000400000 */
[----:B------:R0:W-:Y:S01]  /*36c40*/  STL [R1+0x648], R20 ;  /* 0x0006481401007387 */ /* 0x0001e20000100800 */
[----:B------:R3:W-:Y:S02]  /*36c50*/  STL [R1+0x64c], R19 ;  /* 0x00064c1301007387 */ /* 0x0007e40000100800 */
[C---:B--2---:R-:W-:Y:S01]  /*36c60*/  FMUL R16, R0.reuse, R7 ;  /* 0x0000000700107220 */ /* 0x044fe20000400000 */
[----:B------:R2:W-:Y:S01]  /*36c70*/  STL [R1+0x638], R18 ;  /* 0x0006381201007387 */ /* 0x0005e20000100800 */
[----:B------:R-:W-:-:S02]  /*36c80*/  FMUL R15, R0, R6 ;  /* 0x00000006000f7220 */ /* 0x000fc40000400000 */
[----:B------:R4:W-:Y:S02]  /*36c90*/  STL [R1+0x63c], R17 ;  /* 0x00063c1101007387 */ /* 0x0009e40000100800 */
[----:B------:R-:W4:Y:S01]  /*36ca0*/  LDL.LU R7, [R1+0x548] ;  /* 0x0005480001077983 */ /* 0x000f220000300800 */
[----:B------:R0:W-:Y:S01]  /*36cb0*/  STL [R1+0x628], R16 ;  /* 0x0006281001007387 */ /* 0x0001e20000100800 */
[----:B------:R-:W4:Y:S02]  /*36cc0*/  LDL.LU R6, [R1+0x54c] ;  /* 0x00054c0001067983 */ /* 0x000f240000300800 */
[----:B------:R-:W-:Y:S02]  /*36cd0*/  STL [R1+0x62c], R15 ;  /* 0x00062c0f01007387 */ /* 0x000fe40000100800 */
[----:B------:R-:W4:Y:S02]  /*36ce0*/  LDL.LU R27, [R1+0x9f4] ;  /* 0x0009f400011b7983 */ /* 0x000f240000300800 */
[----:B-----5:R-:W-:-:S02]  /*36cf0*/  FMUL R14, R0, R14 ;  /* 0x0000000e000e7220 */ /* 0x020fc40000400000 */
[C---:B------:R-:W-:Y:S02]  /*36d00*/  FMUL R13, R0.reuse, R13 ;  /* 0x0000000d000d7220 */ /* 0x040fe40000400000 */
[C---:B------:R-:W-:Y:S02]  /*36d10*/  FMUL R12, R0.reuse, R12 ;  /* 0x0000000c000c7220 */ /* 0x040fe40000400000 */
[C---:B------:R-:W-:Y:S02]  /*36d20*/  FMUL R11, R0.reuse, R11 ;  /* 0x0000000b000b7220 */ /* 0x040fe40000400000 */
[C---:B------:R-:W-:Y:S01]  /*36d30*/  FMUL R10, R0.reuse, R10 ;  /* 0x0000000a000a7220 */ /* 0x040fe20000400000 */
[----:B------:R-:W-:Y:S01]  /*36d40*/  STL [R1+0x618], R14 ;  /* 0x0006180e01007387 */ /* 0x000fe20000100800 */
[----:B------:R-:W5:Y:S02]  /*36d50*/  LDL R26, [R1+0x908] ;  /* 0x00090800011a7983 */ /* 0x000f640000100800 */
[----:B------:R-:W-:-:S02]  /*36d60*/  FMUL R9, R0, R9 ;  /* 0x0000000900097220 */ /* 0x000fc40000400000 */
[----:B------:R-:W-:Y:S01]  /*36d70*/  STL [R1+0x61c], R13 ;  /* 0x00061c0d01007387 */ /* 0x000fe20000100800 */
[----:B------:R-:W-:Y:S01]  /*36d80*/  STL [R1+0x578], R12 ;  /* 0x0005780c01007387 */ /* 0x000fe20000100800 */
[C---:B------:R-:W-:Y:S02]  /*36d90*/  FMUL R8, R0.reuse, R8 ;  /* 0x0000000800087220 */ /* 0x040fe40000400000 */
[----:B------:R-:W-:Y:S02]  /*36da0*/  STL [R1+0x57c], R11 ;  /* 0x00057c0b01007387 */ /* 0x000fe40000100800 */
[----:B------:R-:W-:Y:S02]  /*36db0*/  STL [R1+0x568], R10 ;  /* 0x0005680a01007387 */ /* 0x000fe40000100800 */
[C---:B------:R-:W-:Y:S01]  /*36dc0*/  FMUL R5, R0.reuse, R5 ;  /* 0x0000000500057220 */ /* 0x040fe20000400000 */
[----:B------:R-:W-:Y:S01]  /*36dd0*/  STL [R1+0x56c], R9 ;  /* 0x00056c0901007387 */ /* 0x000fe20000100800 */
[----:B0-----:R-:W5:Y:S02]  /*36de0*/  LDL.LU R20, [R1+0x538] ;  /* 0x0005380001147983 */ /* 0x001f640000300800 */
[----:B------:R-:W-:Y:S02]  /*36df0*/  STL [R1+0x558], R8 ;  /* 0x0005580801007387 */ /* 0x000fe40000100800 */
[----:B---3--:R-:W3:Y:S01]  /*36e00*/  LDL.LU R19, [R1+0x53c] ;  /* 0x00053c0001137983 */ /* 0x008ee20000300800 */
[----:B------:R0:W-:Y:S01]  /*36e10*/  STL [R1+0x55c], R5 ;  /* 0x00055c0501007387 */ /* 0x0001e20000100800 */
[----:B--2---:R-:W2:Y:S02]  /*36e20*/  LDL.LU R18, [R1+0x528] ;  /* 0x0005280001127983 */ /* 0x004ea40000300800 */
[----:B----4-:R-:W4:Y:S02]  /*36e30*/  LDL.LU R17, [R1+0x52c] ;  /* 0x00052c0001117983 */ /* 0x010f240000300800 */
[----:B------:R-:W4:Y:S01]  /*36e40*/  LDL.LU R16, [R1+0x118] ;  /* 0x0001180001107983 */ /* 0x000f220000300800 */
[----:B0-----:R-:W4:Y:S01]  /*36e50*/  LDL.LU R5, [R1+0x11c] ;  /* 0x00011c0001057983 */ /* 0x001f220000300800 */
[----:B------:R-:W4:Y:S02]  /*36e60*/  LDL.LU R15, [R1+0x6a8] ;  /* 0x0006a800010f7983 */ /* 0x000f240000300800 */
[----:B------:R-:W-:-:S02]  /*36e70*/  FMUL R7, R0, R7 ;  /* 0x0000000700077220 */ /* 0x000fc40000400000 */
[----:B------:R-:W-:-:S03]  /*36e80*/  FMUL R6, R0, R6 ;  /* 0x0000000600067220 */ /* 0x000fc60000400000 */
[----:B------:R0:W-:Y:S01]  /*36e90*/  STL [R1+0x548], R7 ;  /* 0x0005480701007387 */ /* 0x0001e20000100800 */
[----:B------:R-:W4:Y:S02]  /*36ea0*/  LDL.LU R14, [R1+0x6ac] ;  /* 0x0006ac00010e7983 */ /* 0x000f240000300800 */
[----:B------:R1:W-:Y:S02]  /*36eb0*/  STL [R1+0x54c], R6 ;  /* 0x00054c0601007387 */ /* 0x0003e40000100800 */
[----:B------:R-:W4:Y:S01]  /*36ec0*/  LDL.LU R13, [R1+0x698] ;  /* 0x00069800010d7983 */ /* 0x000f220000300800 */
[----:B------:R-:W4:Y:S01]  /*36ed0*/  LDL.LU R12, [R1+0x69c] ;  /* 0x00069c00010c7983 */ /* 0x000f220000300800 */
[----:B------:R-:W4:Y:S02]  /*36ee0*/  LDL.LU R11, [R1+0x688] ;  /* 0x00068800010b7983 */ /* 0x000f240000300800 */
[----:B------:R-:W4:Y:S02]  /*36ef0*/  LDL.LU R10, [R1+0x68c] ;  /* 0x00068c00010a7983 */ /* 0x000f240000300800 */
[----:B------:R-:W4:Y:S01]  /*36f00*/  LDL.LU R9, [R1+0x678] ;  /* 0x0006780001097983 */ /* 0x000f220000300800 */
[----:B------:R-:W4:Y:S01]  /*36f10*/  LDL.LU R8, [R1+0x67c] ;  /* 0x00067c0001087983 */ /* 0x000f220000300800 */
[----:B0-----:R-:W4:Y:S03]  /*36f20*/  LDL.LU R7, [R1+0x668] ;  /* 0x0006680001077983 */ /* 0x001f260000300800 */
[----:B-1----:R-:W4:Y:S01]  /*36f30*/  LDL.LU R6, [R1+0x66c] ;  /* 0x00066c0001067983 */ /* 0x002f220000300800 */
[----:B-----5:R-:W-:-:S02]  /*36f40*/  FMUL R21, R0, R20 ;  /* 0x0000001400157220 */ /* 0x020fc40000400000 */
[C---:B---3--:R-:W-:Y:S02]  /*36f50*/  FMUL R20, R0.reuse, R19 ;  /* 0x0000001300147220 */ /* 0x048fe40000400000 */
[C---:B--2---:R-:W-:Y:S02]  /*36f60*/  FMUL R19, R0.reuse, R18 ;  /* 0x0000001200137220 */ /* 0x044fe40000400000 */
[C---:B----4-:R-:W-:Y:S01]  /*36f70*/  FMUL R18, R0.reuse, R17 ;  /* 0x0000001100127220 */ /* 0x050fe20000400000 */
[----:B------:R-:W-:Y:S01]  /*36f80*/  STL [R1+0x538], R21 ;  /* 0x0005381501007387 */ /* 0x000fe20000100800 */
[----:B------:R-:W-:Y:S02]  /*36f90*/  STL [R1+0x53c], R20 ;  /* 0x00053c1401007387 */ /* 0x000fe40000100800 */
[C---:B------:R-:W-:Y:S02]  /*36fa0*/  FMUL R17, R0.reuse, R16 ;  /* 0x0000001000117220 */ /* 0x040fe40000400000 */
[----:B------:R-:W-:Y:S01]  /*36fb0*/  STL [R1+0x528], R19 ;  /* 0x0005281301007387 */ /* 0x000fe20000100800 */
[----:B------:R0:W-:Y:S01]  /*36fc0*/  STL [R1+0x52c], R18 ;  /* 0x00052c1201007387 */ /* 0x0001e20000100800 */
[----:B------:R-:W-:-:S03]  /*36fd0*/  FMUL R16, R0, R5 ;  /* 0x0000000500107220 */ /* 0x000fc60000400000 */
[----:B------:R-:W2:Y:S01]  /*36fe0*/  LDL.LU R5, [R1+0xa44] ;  /* 0x000a440001057983 */ /* 0x000ea20000300800 */
[----:B------:R-:W-:Y:S02]  /*36ff0*/  FMUL R2, R2, 1.4426950216293334961 ;  /* 0x3fb8aa3b02027820 */ /* 0x000fe40000400000 */
[C---:B------:R-:W-:Y:S02]  /*37000*/  FMUL R15, R0.reuse, R15 ;  /* 0x0000000f000f7220 */ /* 0x040fe40000400000 */
[----:B------:R1:W-:Y:S01]  /*37010*/  STL [R1+0x118], R17 ;  /* 0x0001181101007387 */ /* 0x0003e20000100800 */
[----:B------:R3:W-:Y:S01]  /*37020*/  STL [R1+0x11c], R16 ;  /* 0x00011c1001007387 */ /* 0x0007e20000100800 */
[----:B------:R-:W2:Y:S03]  /*37030*/  MUFU.EX2 R2, R2 ;  /* 0x0000000200027308 */ /* 0x000ea60000000800 */
[----:B------:R4:W-:Y:S01]  /*37040*/  STL [R1+0x98], R15 ;  /* 0x0000980f01007387 */ /* 0x0009e20000100800 */
[----:B------:R-:W-:-:S02]  /*37050*/  FMUL R14, R0, R14 ;  /* 0x0000000e000e7220 */ /* 0x000fc40000400000 */
[C---:B------:R-:W-:Y:S02]  /*37060*/  FMUL R13, R0.reuse, R13 ;  /* 0x0000000d000d7220 */ /* 0x040fe40000400000 */
[C---:B------:R-:W-:Y:S02]  /*37070*/  FMUL R12, R0.reuse, R12 ;  /* 0x0000000c000c7220 */ /* 0x040fe40000400000 */
[C---:B------:R-:W-:Y:S02]  /*37080*/  FMUL R11, R0.reuse, R11 ;  /* 0x0000000b000b7220 */ /* 0x040fe40000400000 */
[C---:B------:R-:W-:Y:S01]  /*37090*/  FMUL R10, R0.reuse, R10 ;  /* 0x0000000a000a7220 */ /* 0x040fe20000400000 */
[----:B------:R5:W-:Y:S01]  /*370a0*/  STL [R1+0x9c], R14 ;  /* 0x00009c0e01007387 */ /* 0x000be20000100800 */
[C---:B------:R-:W-:Y:S02]  /*370b0*/  FMUL R9, R0.reuse, R9 ;  /* 0x0000000900097220 */ /* 0x040fe40000400000 */
[----:B------:R1:W-:Y:S02]  /*370c0*/  STL [R1+0x88], R13 ;  /* 0x0000880d01007387 */ /* 0x0003e40000100800 */
[C---:B------:R-:W-:Y:S01]  /*370d0*/  FMUL R8, R0.reuse, R8 ;  /* 0x0000000800087220 */ /* 0x040fe20000400000 */
[----:B------:R3:W-:Y:S01]  /*370e0*/  STL [R1+0x8c], R12 ;  /* 0x00008c0c01007387 */ /* 0x0007e20000100800 */
[----:B------:R2:W-:Y:S02]  /*370f0*/  STL [R1+0x78], R11 ;  /* 0x0000780b01007387 */ /* 0x0005e40000100800 */
[----:B------:R-:W-:-:S02]  /*37100*/  FMUL R7, R0, R7 ;  /* 0x0000000700077220 */ /* 0x000fc40000400000 */
[----:B------:R2:W-:Y:S01]  /*37110*/  STL [R1+0x7c], R10 ;  /* 0x00007c0a01007387 */ /* 0x0005e20000100800 */
[----:B------:R2:W-:Y:S01]  /*37120*/  STL [R1+0x68], R9 ;  /* 0x0000680901007387 */ /* 0x0005e20000100800 */
[----:B------:R-:W-:Y:S02]  /*37130*/  FMUL R0, R0, R6 ;  /* 0x0000000600007220 */ /* 0x000fe40000400000 */
[----:B------:R2:W-:Y:S02]  /*37140*/  STL [R1+0x6c], R8 ;  /* 0x00006c0801007387 */ /* 0x0005e40000100800 */
[----:B0-----:R-:W2:Y:S01]  /*37150*/  LDL.LU R18, [R1+0x6b0] ;  /* 0x0006b00001127983 */ /* 0x001ea20000300800 */
[----:B------:R0:W-:Y:S01]  /*37160*/  STL [R1+0x58], R7 ;  /* 0x0000580701007387 */ /* 0x0001e20000100800 */
[----:B-1----:R-:W2:Y:S02]  /*37170*/  LDL.LU R17, [R1+0x6b4] ;  /* 0x0006b40001117983 */ /* 0x002ea40000300800 */
[----:B------:R-:W-:Y:S02]  /*37180*/  STL [R1+0x5c], R0 ;  /* 0x00005c0001007387 */ /* 0x000fe40000100800 */
[----:B---3--:R-:W3:Y:S01]  /*37190*/  LDL.LU R16, [R1+0x510] ;  /* 0x0005100001107983 */ /* 0x008ee20000300800 */
[----:B----4-:R-:W4:Y:S01]  /*371a0*/  LDL.LU R15, [R1+0x514] ;  /* 0x00051400010f7983 */ /* 0x010f220000300800 */
[----:B-----5:R-:W5:Y:S02]  /*371b0*/  LDL.LU R14, [R1+0x500] ;  /* 0x00050000010e7983 */ /* 0x020f640000300800 */
[----:B------:R-:W5:Y:S02]  /*371c0*/  LDL.LU R13, [R1+0x504] ;  /* 0x00050400010d7983 */ /* 0x000f640000300800 */
[----:B------:R-:W5:Y:S02]  /*371d0*/  LDL.LU R12, [R1+0x4f0] ;  /* 0x0004f000010c7983 */ /* 0x000f640000300800 */
[----:B--2---:R-:W-:-:S05]  /*371e0*/  FFMA R5, R2, R5, R3 ;  /* 0x0000000502057223 */ /* 0x004fca0000000003 */
[----:B------:R1:W-:Y:S01]  /*371f0*/  STL [R1+0xa44], R5 ;  /* 0x000a440501007387 */ /* 0x0003e20000100800 */
[----:B------:R-:W2:Y:S02]  /*37200*/  LDL.LU R11, [R1+0x4f4] ;  /* 0x0004f400010b7983 */ /* 0x000ea40000300800 */
[----:B------:R-:W2:Y:S02]  /*37210*/  LDL.LU R10, [R1+0x4e0] ;  /* 0x0004e000010a7983 */ /* 0x000ea40000300800 */
[----:B------:R-:W2:Y:S01]  /*37220*/  LDL.LU R9, [R1+0x4e4] ;  /* 0x0004e40001097983 */ /* 0x000ea20000300800 */
[----:B------:R-:W2:Y:S01]  /*37230*/  LDL.LU R8, [R1+0x4d0] ;  /* 0x0004d00001087983 */ /* 0x000ea20000300800 */
[----:B0-----:R-:W2:Y:S02]  /*37240*/  LDL.LU R7, [R1+0x4d4] ;  /* 0x0004d40001077983 */ /* 0x001ea40000300800 */
[----:B------:R-:W2:Y:S01]  /*37250*/  LDL.LU R6, [R1+0x4c0] ;  /* 0x0004c00001067983 */ /* 0x000ea20000300800 */
[----:B-1----:R-:W2:Y:S01]  /*37260*/  LDL.LU R5, [R1+0x4c4] ;  /* 0x0004c40001057983 */ /* 0x002ea20000300800 */
[----:B------:R-:W-:-:S02]  /*37270*/  FMUL R0, R4, 1.4426950216293334961 ;  /* 0x3fb8aa3b04007820 */ /* 0x000fc40000400000 */
[----:B------:R-:W-:Y:S02]  /*37280*/  FADD R3, -R26, R27 ;  /* 0x0000001b1a037221 */ /* 0x000fe40000000100 */
[----:B------:R-:W2:Y:S01]  /*37290*/  LDL.LU R27, [R1+0x9f8] ;  /* 0x0009f800011b7983 */ /* 0x000ea20000300800 */
[C---:B---3--:R-:W-:Y:S02]  /*372a0*/  FMUL R16, R2.reuse, R16 ;  /* 0x0000001002107220 */ /* 0x048fe40000400000 */
[C---:B----4-:R-:W-:Y:S02]  /*372b0*/  FMUL R4, R2.reuse, R15 ;  /* 0x0000000f02047220 */ /* 0x050fe40000400000 */
[C---:B-----5:R-:W-:Y:S02]  /*372c0*/  FMUL R14, R2.reuse, R14 ;  /* 0x0000000e020e7220 */ /* 0x060fe40000400000 */
[C---:B------:R-:W-:Y:S02]  /*372d0*/  FMUL R13, R2.reuse, R13 ;  /* 0x0000000d020d7220 */ /* 0x040fe40000400000 */
[C---:B------:R-:W-:Y:S01]  /*372e0*/  FMUL R12, R2.reuse, R12 ;  /* 0x0000000c020c7220 */ /* 0x040fe20000400000 */
[----:B------:R0:W-:Y:S01]  /*372f0*/  STL [R1+0x510], R16 ;  /* 0x0005101001007387 */ /* 0x0001e20000100800 */
[----:B------:R-:W3:Y:S02]  /*37300*/  LDL R26, [R1+0x904] ;  /* 0x00090400011a7983 */ /* 0x000ee40000100800 */
[----:B------:R-:W-:Y:S02]  /*37310*/  STL [R1+0x514], R4 ;  /* 0x0005140401007387 */ /* 0x000fe40000100800 */
[----:B------:R1:W-:Y:S01]  /*37320*/  STL [R1+0x500], R14 ;  /* 0x0005000e01007387 */ /* 0x0003e20000100800 */
[----:B------:R4:W-:Y:S01]  /*37330*/  STL [R1+0x504], R13 ;  /* 0x0005040d01007387 */ /* 0x0009e20000100800 */
[----:B------:R5:W-:Y:S02]  /*37340*/  STL [R1+0x4f0], R12 ;  /* 0x0004f00c01007387 */ /* 0x000be40000100800 */
[----:B------:R-:W-:-:S02]  /*37350*/  FMUL R24, R2, R18 ;  /* 0x0000001202187220 */ /* 0x000fc40000400000 */
[C---:B------:R-:W-:Y:S01]  /*37360*/  FMUL R25, R2.reuse, R17 ;  /* 0x0000001102197220 */ /* 0x040fe20000400000 */
[----:B------:R-:W0:Y:S01]  /*37370*/  LDS R4, [R28+0x200c0] ;  /* 0x0200c0001c047984 */ /* 0x000e220000000800 */
[C---:B--2---:R-:W-:Y:S02]  /*37380*/  FMUL R11, R2.reuse, R11 ;  /* 0x0000000b020b7220 */ /* 0x044fe40000400000 */
[C---:B------:R-:W-:Y:S02]  /*37390*/  FMUL R10, R2.reuse, R10 ;  /* 0x0000000a020a7220 */ /* 0x040fe40000400000 */
[C---:B------:R-:W-:Y:S02]  /*373a0*/  FMUL R9, R2.reuse, R9 ;  /* 0x0000000902097220 */ /* 0x040fe40000400000 */
[C---:B------:R-:W-:Y:S02]  /*373b0*/  FMUL R8, R2.reuse, R8 ;  /* 0x0000000802087220 */ /* 0x040fe40000400000 */
[C---:B------:R-:W-:Y:S01]  /*373c0*/  FMUL R7, R2.reuse, R7 ;  /* 0x0000000702077220 */ /* 0x040fe20000400000 */
[----:B------:R2:W-:Y:S01]  /*373d0*/  STL [R1+0x4f4], R11 ;  /* 0x0004f40b01007387 */ /* 0x0005e20000100800 */
[----:B------:R0:W-:Y:S02]  /*373e0*/  STL [R1+0x4e0], R10 ;  /* 0x0004e00a01007387 */ /* 0x0001e40000100800 */
[----:B------:R-:W-:-:S02]  /*373f0*/  FMUL R6, R2, R6 ;  /* 0x0000000602067220 */ /* 0x000fc40000400000 */
[----:B------:R0:W-:Y:S01]  /*37400*/  STL [R1+0x4e4], R9 ;  /* 0x0004e40901007387 */ /* 0x0001e20000100800 */
[----:B------:R0:W-:Y:S01]  /*37410*/  STL [R1+0x4d0], R8 ;  /* 0x0004d00801007387 */ /* 0x0001e20000100800 */
[C---:B------:R-:W-:Y:S02]  /*37420*/  FMUL R5, R2.reuse, R5 ;  /* 0x0000000502057220 */ /* 0x040fe40000400000 */
[----:B------:R1:W-:Y:S02]  /*37430*/  STL [R1+0x4d4], R7 ;  /* 0x0004d40701007387 */ /* 0x0003e40000100800 */
[----:B------:R-:W3:Y:S01]  /*37440*/  LDL.LU R22, [R1+0x600] ;  /* 0x0006000001167983 */ /* 0x000ee20000300800 */
[----:B------:R2:W-:Y:S01]  /*37450*/  STL [R1+0x4c0], R6 ;  /* 0x0004c00601007387 */ /* 0x0005e20000100800 */
[----:B------:R-:W3:Y:S02]  /*37460*/  LDL.LU R21, [R1+0x604] ;  /* 0x0006040001157983 */ /* 0x000ee40000300800 */
[----:B------:R2:W-:Y:S02]  /*37470*/  STL [R1+0x4c4], R5 ;  /* 0x0004c40501007387 */ /* 0x0005e40000100800 */
[----:B------:R-:W3:Y:S01]  /*37480*/  LDL.LU R20, [R1+0x5f0] ;  /* 0x0005f00001147983 */ /* 0x000ee20000300800 */
[----:B------:R-:W3:Y:S01]  /*37490*/  LDL.LU R19, [R1+0x5f4] ;  /* 0x0005f40001137983 */ /* 0x000ee20000300800 */
[----:B------:R-:W3:Y:S02]  /*374a0*/  LDL.LU R18, [R1+0x5e0] ;  /* 0x0005e00001127983 */ /* 0x000ee40000300800 */
[----:B------:R-:W3:Y:S02]  /*374b0*/  LDL.LU R17, [R1+0x5e4] ;  /* 0x0005e40001117983 */ /* 0x000ee40000300800 */
[----:B0-----:R-:W3:Y:S01]  /*374c0*/  LDL.LU R16, [R1+0x5d0] ;  /* 0x0005d00001107983 */ /* 0x001ee20000300800 */
[----:B------:R-:W3:Y:S01]  /*374d0*/  LDL.LU R15, [R1+0x5d4] ;  /* 0x0005d400010f7983 */ /* 0x000ee20000300800 */
[----:B-1----:R-:W3:Y:S02]  /*374e0*/  LDL.LU R14, [R1+0x5c0] ;  /* 0x0005c000010e7983 */ /* 0x002ee40000300800 */
[----:B----4-:R-:W4:Y:S02]  /*374f0*/  LDL.LU R13, [R1+0x5c4] ;  /* 0x0005c400010d7983 */ /* 0x010f240000300800 */
[----:B-----5:R-:W5:Y:S01]  /*37500*/  LDL.LU R12, [R1+0x5b0] ;  /* 0x0005b000010c7983 */ /* 0x020f620000300800 */
[----:B--2---:R-:W2:Y:S01]  /*37510*/  LDL.LU R11, [R1+0x5b4] ;  /* 0x0005b400010b7983 */ /* 0x004ea20000300800 */
[----:B------:R-:W2:Y:S02]  /*37520*/  LDL.LU R10, [R1+0x5a0] ;  /* 0x0005a000010a7983 */ /* 0x000ea40000300800 */
[----:B------:R-:W2:Y:S02]  /*37530*/  LDL.LU R9, [R1+0x5a4] ;  /* 0x0005a40001097983 */ /* 0x000ea40000300800 */
[----:B------:R-:W2:Y:S01]  /*37540*/  LDL.LU R8, [R1+0x590] ;  /* 0x0005900001087983 */ /* 0x000ea20000300800 */
[----:B------:R-:W2:Y:S01]  /*37550*/  LDL.LU R7, [R1+0x594] ;  /* 0x0005940001077983 */ /* 0x000ea20000300800 */
[----:B------:R-:W2:Y:S02]  /*37560*/  LDL.LU R6, [R1+0x580] ;  /* 0x0005800001067983 */ /* 0x000ea40000300800 */
[----:B------:R-:W2:Y:S02]  /*37570*/  LDL.LU R5, [R1+0x584] ;  /* 0x0005840001057983 */ /* 0x000ea40000300800 */
[----:B---3--:R-:W-:-:S02]  /*37580*/  FMUL R22, R2, R22 ;  /* 0x0000001602167220 */ /* 0x008fc40000400000 */
[C---:B------:R-:W-:Y:S02]  /*37590*/  FMUL R21, R2.reuse, R21 ;  /* 0x0000001502157220 */ /* 0x040fe40000400000 */
[C---:B------:R-:W-:Y:S02]  /*375a0*/  FMUL R20, R2.reuse, R20 ;  /* 0x0000001402147220 */ /* 0x040fe40000400000 */
[C---:B------:R-:W-:Y:S02]  /*375b0*/  FMUL R19, R2.reuse, R19 ;  /* 0x0000001302137220 */ /* 0x040fe40000400000 */
[C---:B------:R-:W-:Y:S01]  /*375c0*/  FMUL R18, R2.reuse, R18 ;  /* 0x0000001202127220 */ /* 0x040fe20000400000 */
[----:B------:R-:W-:Y:S01]  /*375d0*/  STL [R1+0x600], R22 ;  /* 0x0006001601007387 */ /* 0x000fe20000100800 */
[C---:B------:R-:W-:Y:S02]  /*375e0*/  FMUL R17, R2.reuse, R17 ;  /* 0x0000001102117220 */ /* 0x040fe40000400000 */
[----:B------:R0:W-:Y:S02]  /*375f0*/  STL [R1+0x604], R21 ;  /* 0x0006041501007387 */ /* 0x0001e40000100800 */
[C---:B------:R-:W-:Y:S01]  /*37600*/  FMUL R16, R2.reuse, R16 ;  /* 0x0000001002107220 */ /* 0x040fe20000400000 */
[----:B------:R1:W-:Y:S01]  /*37610*/  STL [R1+0x5f0], R20 ;  /* 0x0005f01401007387 */ /* 0x0003e20000100800 */
[----:B------:R-:W-:-:S02]  /*37620*/  FMUL R15, R2, R15 ;  /* 0x0000000f020f7220 */ /* 0x000fc40000400000 */
[----:B------:R3:W-:Y:S02]  /*37630*/  STL [R1+0x5f4], R19 ;  /* 0x0005f41301007387 */ /* 0x0007e40000100800 */
[C---:B------:R-:W-:Y:S01]  /*37640*/  FMUL R14, R2.reuse, R14 ;  /* 0x0000000e020e7220 */ /* 0x040fe20000400000 */
[----:B------:R0:W-:Y:S01]  /*37650*/  STL [R1+0x5e0], R18 ;  /* 0x0005e01201007387 */ /* 0x0001e20000100800 */
[C---:B----4-:R-:W-:Y:S02]  /*37660*/  FMUL R13, R2.reuse, R13 ;  /* 0x0000000d020d7220 */ /* 0x050fe40000400000 */
[----:B------:R4:W-:Y:S02]  /*37670*/  STL [R1+0x5e4], R17 ;  /* 0x0005e41101007387 */ /* 0x0009e40000100800 */
[C---:B-----5:R-:W-:Y:S01]  /*37680*/  FMUL R12, R2.reuse, R12 ;  /* 0x0000000c020c7220 */ /* 0x060fe20000400000 */
[----:B------:R5:W-:Y:S01]  /*37690*/  STL [R1+0x5d0], R16 ;  /* 0x0005d01001007387 */ /* 0x000be20000100800 */
[----:B--2---:R-:W-:-:S02]  /*376a0*/  FMUL R11, R2, R11 ;  /* 0x0000000b020b7220 */ /* 0x004fc40000400000 */
[----:B------:R5:W-:Y:S02]  /*376b0*/  STL [R1+0x5d4], R15 ;  /* 0x0005d40f01007387 */ /* 0x000be40000100800 */
[C---:B------:R-:W-:Y:S01]  /*376c0*/  FMUL R10, R2.reuse, R10 ;  /* 0x0000000a020a7220 */ /* 0x040fe20000400000 */
[----:B------:R0:W-:Y:S01]  /*376d0*/  STL [R1+0x5c0], R14 ;  /* 0x0005c00e01007387 */ /* 0x0001e20000100800 */
[C---:B------:R-:W-:Y:S02]  /*376e0*/  FMUL R9, R2.reuse, R9 ;  /* 0x0000000902097220 */ /* 0x040fe40000400000 */
[----:B------:R0:W-:Y:S02]  /*376f0*/  STL [R1+0x5c4], R13 ;  /* 0x0005c40d01007387 */ /* 0x0001e40000100800 */
[C---:B------:R-:W-:Y:S01]  /*37700*/  FMUL R8, R2.reuse, R8 ;  /* 0x0000000802087220 */ /* 0x040fe20000400000 */
[----:B------:R-:W-:Y:S01]  /*37710*/  STL [R1+0x5b0], R12 ;  /* 0x0005b00c01007387 */ /* 0x000fe20000100800 */
[----:B------:R-:W-:-:S02]  /*37720*/  FMUL R7, R2, R7 ;  /* 0x0000000702077220 */ /* 0x000fc40000400000 */
[----:B------:R-:W-:Y:S02]  /*37730*/  STL [R1+0x5b4], R11 ;  /* 0x0005b40b01007387 */ /* 0x000fe40000100800 */
[----:B------:R-:W-:Y:S02]  /*37740*/  STL [R1+0x5a0], R10 ;  /* 0x0005a00a01007387 */ /* 0x000fe40000100800 */
[C---:B------:R-:W-:Y:S01]  /*37750*/  FMUL R6, R2.reuse, R6 ;  /* 0x0000000602067220 */ /* 0x040fe20000400000 */
[----:B------:R5:W-:Y:S01]  /*37760*/  STL [R1+0x5a4], R9 ;  /* 0x0005a40901007387 */ /* 0x000be20000100800 */
[----:B------:R-:W-:Y:S02]  /*37770*/  FMUL R5, R2, R5 ;  /* 0x0000000502057220 */ /* 0x000fe40000400000 */
[----:B------:R-:W-:Y:S02]  /*37780*/  STL [R1+0x590], R8 ;  /* 0x0005900801007387 */ /* 0x000fe40000100800 */
[----:B------:R5:W-:Y:S01]  /*37790*/  STL [R1+0x594], R7 ;  /* 0x0005940701007387 */ /* 0x000be20000100800 */
[----:B0-----:R-:W2:Y:S01]  /*377a0*/  LDL.LU R21, [R1+0xa48] ;  /* 0x000a480001157983 */ /* 0x001ea20000300800 */
[----:B------:R-:W-:Y:S02]  /*377b0*/  STL [R1+0x580], R6 ;  /* 0x0005800601007387 */ /* 0x000fe40000100800 */
[----:B------:R-:W-:Y:S02]  /*377c0*/  STL [R1+0x584], R5 ;  /* 0x0005840501007387 */ /* 0x000fe40000100800 */
[----:B-1----:R-:W2:Y:S01]  /*377d0*/  LDL.LU R20, [R1+0x6b8] ;  /* 0x0006b80001147983 */ /* 0x002ea20000300800 */
[----:B---3--:R-:W3:Y:S01]  /*377e0*/  LDL.LU R19, [R1+0x6bc] ;  /* 0x0006bc0001137983 */ /* 0x008ee20000300800 */
[----:B------:R-:W3:Y:S02]  /*377f0*/  LDL.LU R18, [R1+0x518] ;  /* 0x0005180001127983 */ /* 0x000ee40000300800 */
[----:B----4-:R-:W4:Y:S02]  /*37800*/  LDL.LU R17, [R1+0x51c] ;  /* 0x00051c0001117983 */ /* 0x010f240000300800 */
[----:B-----5:R-:W5:Y:S01]  /*37810*/  LDL.LU R16, [R1+0x508] ;  /* 0x0005080001107983 */ /* 0x020f620000300800 */
[----:B------:R-:W5:Y:S01]  /*37820*/  LDL.LU R15, [R1+0x50c] ;  /* 0x00050c00010f7983 */ /* 0x000f620000300800 */
[----:B------:R-:W5:Y:S02]  /*37830*/  LDL.LU R14, [R1+0x4f8] ;  /* 0x0004f800010e7983 */ /* 0x000f640000300800 */
[----:B------:R-:W5:Y:S02]  /*37840*/  LDL.LU R13, [R1+0x4fc] ;  /* 0x0004fc00010d7983 */ /* 0x000f640000300800 */
[----:B------:R-:W5:Y:S01]  /*37850*/  LDL.LU R9, [R1+0x4e8] ;  /* 0x0004e80001097983 */ /* 0x000f620000300800 */
[----:B------:R-:W5:Y:S01]  /*37860*/  LDL.LU R7, [R1+0x4ec] ;  /* 0x0004ec0001077983 */ /* 0x000f620000300800 */
[----:B------:R-:W2:Y:S01]  /*37870*/  MUFU.EX2 R0, R0 ;  /* 0x0000000000007308 */ /* 0x000ea20000000800 */
[----:B------:R-:W-:-:S02]  /*37880*/  FMUL R2, R3, 1.4426950216293334961 ;  /* 0x3fb8aa3b03027820 */ /* 0x000fc40000400000 */
[----:B------:R-:W5:Y:S02]  /*37890*/  LDL.LU R12, [R1+0x4d8] ;  /* 0x0004d800010c7983 */ /* 0x000f640000300800 */
[----:B------:R-:W-:Y:S01]  /*378a0*/  FADD R3, -R26, R27 ;  /* 0x0000001b1a037221 */ /* 0x000fe20000000100 */
[----:B------:R-:W5:Y:S01]  /*378b0*/  LDL.LU R11, [R1+0x4dc] ;  /* 0x0004dc00010b7983 */ /* 0x000f620000300800 */
[----:B------:R-:W5:Y:S02]  /*378c0*/  LDL.LU R10, [R1+0x4c8] ;  /* 0x0004c800010a7983 */ /* 0x000f640000300800 */
[----:B------:R-:W5:Y:S01]  /*378d0*/  LDL.LU R8, [R1+0x4cc] ;  /* 0x0004cc0001087983 */ /* 0x000f620000300800 */
[----:B------:R-:W0:Y:S04]  /*378e0*/  LDS R6, [R28+0x20100] ;  /* 0x020100001c067984 */ /* 0x000e280000000800 */
[----:B------:R-:W1:Y:S01]  /*378f0*/  LDS R5, [R28+0x20140] ;  /* 0x020140001c057984 */ /* 0x000e620000000800 */
[----:B--2---:R-:W-:-:S02]  /*37900*/  FFMA R21, R0, R21, R4 ;  /* 0x0000001500157223 */ /* 0x004fc40000000004 */
[C---:B------:R-:W-:Y:S02]  /*37910*/  FMUL R26, R0.reuse, R20 ;  /* 0x00000014001a7220 */ /* 0x040fe40000400000 */
[C---:B---3--:R-:W-:Y:S02]  /*37920*/  FMUL R27, R0.reuse, R19 ;  /* 0x00000013001b7220 */ /* 0x048fe40000400000 */
[C---:B------:R-:W-:Y:S02]  /*37930*/  FMUL R18, R0.reuse, R18 ;  /* 0x0000001200127220 */ /* 0x040fe40000400000 */
[C---:B----4-:R-:W-:Y:S01]  /*37940*/  FMUL R4, R0.reuse, R17 ;  /* 0x0000001100047220 */ /* 0x050fe20000400000 */
[----:B------:R-:W-:Y:S01]  /*37950*/  STL [R1+0xa48], R21 ;  /* 0x000a481501007387 */ /* 0x000fe20000100800 */
[----:B------:R-:W-:Y:S02]  /*37960*/  STL.64 [R1+0x1d28], R26 ;  /* 0x001d281a01007387 */ /* 0x000fe40000100a00 */
[----:B------:R-:W-:Y:S02]  /*37970*/  STL.64 [R1+0x1d20], R24 ;  /* 0x001d201801007387 */ /* 0x000fe40000100a00 */
[C---:B-----5:R-:W-:Y:S01]  /*37980*/  FMUL R16, R0.reuse, R16 ;  /* 0x0000001000107220 */ /* 0x060fe20000400000 */
[----:B------:R-:W-:Y:S01]  /*37990*/  STL [R1+0x518], R18 ;  /* 0x0005181201007387 */ /* 0x000fe20000100800 */
[----:B------:R-:W-:-:S02]  /*379a0*/  FMUL R15, R0, R15 ;  /* 0x0000000f000f7220 */ /* 0x000fc40000400000 */
[----:B------:R2:W-:Y:S01]  /*379b0*/  STL [R1+0x51c], R4 ;  /* 0x00051c0401007387 */ /* 0x0005e20000100800 */
[----:B------:R-:W-:Y:S02]  /*379c0*/  STL [R1+0x508], R16 ;  /* 0x0005081001007387 */ /* 0x000fe40000100800 */
[----:B------:R-:W-:Y:S02]  /*379d0*/  STL [R1+0x50c], R15 ;  /* 0x00050c0f01007387 */ /* 0x000fe40000100800 */
[C---:B--2---:R-:W-:Y:S02]  /*379e0*/  FMUL R4, R0.reuse, R14 ;  /* 0x0000000e00047220 */ /* 0x044fe40000400000 */
[C---:B------:R-:W-:Y:S02]  /*379f0*/  FMUL R14, R0.reuse, R13 ;  /* 0x0000000d000e7220 */ /* 0x040fe40000400000 */
[C---:B------:R-:W-:Y:S01]  /*37a00*/  FMUL R13, R0.reuse, R9 ;  /* 0x00000009000d7220 */ /* 0x040fe20000400000 */
[----:B------:R2:W-:Y:S02]  /*37a10*/  STL [R1+0x4f8], R4 ;  /* 0x0004f80401007387 */ /* 0x0005e40000100800 */
[----:B------:R-:W-:Y:S02]  /*37a20*/  STL [R1+0x4fc], R14 ;  /* 0x0004fc0e01007387 */ /* 0x000fe40000100800 */
[----:B------:R-:W3:Y:S02]  /*37a30*/  LDL.LU R9, [R1+0x608] ;  /* 0x0006080001097983 */ /* 0x000ee40000300800 */
[----:B------:R-:W-:Y:S02]  /*37a40*/  STL [R1+0x4e8], R13 ;  /* 0x0004e80d01007387 */ /* 0x000fe40000100800 */
[----:B--2---:R-:W-:-:S02]  /*37a50*/  FMUL R4, R0, R7 ;  /* 0x0000000700047220 */ /* 0x004fc40000400000 */
[----:B------:R-:W2:Y:S03]  /*37a60*/  LDL.LU R7, [R1+0x60c] ;  /* 0x00060c0001077983 */ /* 0x000ea60000300800 */
[----:B------:R4:W-:Y:S02]  /*37a70*/  STL [R1+0x4ec], R4 ;  /* 0x0004ec0401007387 */ /* 0x0009e40000100800 */
[C---:B------:R-:W-:Y:S02]  /*37a80*/  FMUL R11, R0.reuse, R11 ;  /* 0x0000000b000b7220 */ /* 0x040fe40000400000 */
[C---:B------:R-:W-:Y:S02]  /*37a90*/  FMUL R10, R0.reuse, R10 ;  /* 0x0000000a000a7220 */ /* 0x040fe40000400000 */
[----:B----4-:R-:W-:-:S05]  /*37aa0*/  FMUL R4, R0, R12 ;  /* 0x0000000c00047220 */ /* 0x010fca0000400000 */
[----:B------:R4:W-:Y:S01]  /*37ab0*/  STL [R1+0x4d8], R4 ;  /* 0x0004d80401007387 */ /* 0x0009e20000100800 */
[----:B------:R-:W-:Y:S02]  /*37ac0*/  STL [R1+0x4dc], R11 ;  /* 0x0004dc0b01007387 */ /* 0x000fe40000100800 */
[----:B------:R-:W5:Y:S02]  /*37ad0*/  LDL.LU R22, [R1+0x5f8] ;  /* 0x0005f80001167983 */ /* 0x000f640000300800 */
[----:B------:R-:W-:Y:S01]  /*37ae0*/  STL [R1+0x4c8], R10 ;  /* 0x0004c80a01007387 */ /* 0x000fe20000100800 */
[----:B------:R-:W5:Y:S01]  /*37af0*/  LDL.LU R21, [R1+0x5fc] ;  /* 0x0005fc0001157983 */ /* 0x000f620000300800 */
[----:B----4-:R-:W-:-:S05]  /*37b00*/  FMUL R4, R0, R8 ;  /* 0x0000000800047220 */ /* 0x010fca0000400000 */
        /* <DEDUP_REMOVED lines=8> */
[----:B----4-:R-:W5:Y:S01]  /*37b90*/  LDL.LU R4, [R1+0x5bc] ;  /* 0x0005bc0001047983 */ /* 0x010f620000300800 */
[----:B------:R-:W5:Y:S02]  /*37ba0*/  LDL.LU R16, [R1+0x9fc] ;  /* 0x0009fc0001107983 */ /* 0x000f640000300800 */
[----:B------:R-:W5:Y:S02]  /*37bb0*/  LDL R23, [R1+0x900] ;  /* 0x0009000001177983 */ /* 0x000f640000100800 */
[----:B------:R-:W5:Y:S02]  /*37bc0*/  LDL.LU R13, [R1+0x5a8] ;  /* 0x0005a800010d7983 */ /* 0x000f640000300800 */
[----:B---3--:R-:W-:-:S05]  /*37bd0*/  FMUL R9, R0, R9 ;  /* 0x0000000900097220 */ /* 0x008fca0000400000 */
[----:B------:R3:W-:Y:S01]  /*37be0*/  STL [R1+0x608], R9 ;  /* 0x0006080901007387 */ /* 0x0007e20000100800 */
[----:B------:R-:W4:Y:S02]  /*37bf0*/  LDL.LU R12, [R1+0x5ac] ;  /* 0x0005ac00010c7983 */ /* 0x000f240000300800 */
[----:B--2---:R-:W-:-:S05]  /*37c00*/  FMUL R7, R0, R7 ;  /* 0x0000000700077220 */ /* 0x004fca0000400000 */
[----:B------:R2:W-:Y:S01]  /*37c10*/  STL [R1+0x60c], R7 ;  /* 0x00060c0701007387 */ /* 0x0005e20000100800 */
[----:B------:R-:W4:Y:S02]  /*37c20*/  LDL.LU R11, [R1+0x598] ;  /* 0x00059800010b7983 */ /* 0x000f240000300800 */
[----:B------:R-:W4:Y:S02]  /*37c30*/  LDL.LU R10, [R1+0x59c] ;  /* 0x00059c00010a7983 */ /* 0x000f240000300800 */
[----:B---3--:R-:W3:Y:S01]  /*37c40*/  LDL.LU R9, [R1+0x588] ;  /* 0x0005880001097983 */ /* 0x008ee20000300800 */
[----:B--2---:R-:W2:Y:S01]  /*37c50*/  LDL.LU R7, [R1+0x58c] ;  /* 0x00058c0001077983 */ /* 0x004ea20000300800 */
[C---:B-----5:R-:W-:Y:S02]  /*37c60*/  FMUL R25, R0.reuse, R22 ;  /* 0x0000001600197220 */ /* 0x060fe40000400000 */
[----:B------:R-:W-:-:S03]  /*37c70*/  FMUL R24, R0, R21 ;  /* 0x0000001500187220 */ /* 0x000fc60000400000 */
[----:B------:R-:W-:Y:S02]  /*37c80*/  STL [R1+0x5f8], R25 ;  /* 0x0005f81901007387 */ /* 0x000fe40000100800 */
[----:B------:R-:W-:Y:S02]  /*37c90*/  STL [R1+0x5fc], R24 ;  /* 0x0005fc1801007387 */ /* 0x000fe40000100800 */
[C---:B------:R-:W-:Y:S02]  /*37ca0*/  FMUL R22, R0.reuse, R20 ;  /* 0x0000001400167220 */ /* 0x040fe40000400000 */
[C---:B------:R-:W-:Y:S02]  /*37cb0*/  FMUL R21, R0.reuse, R19 ;  /* 0x0000001300157220 */ /* 0x040fe40000400000 */
[C---:B------:R-:W-:Y:S02]  /*37cc0*/  FMUL R20, R0.reuse, R18 ;  /* 0x0000001200147220 */ /* 0x040fe40000400000 */
[----:B------:R-:W-:-:S02]  /*37cd0*/  FMUL R19, R0, R17 ;  /* 0x0000001100137220 */ /* 0x000fc40000400000 */
[C---:B------:R-:W-:Y:S01]  /*37ce0*/  FMUL R18, R0.reuse, R15 ;  /* 0x0000000f00127220 */ /* 0x040fe20000400000 */
[----:B------:R-:W-:Y:S01]  /*37cf0*/  STL [R1+0x5e8], R22 ;  /* 0x0005e81601007387 */ /* 0x000fe20000100800 */
[C---:B------:R-:W-:Y:S02]  /*37d00*/  FMUL R17, R0.reuse, R14 ;  /* 0x0000000e00117220 */ /* 0x040fe40000400000 */
[----:B------:R-:W-:Y:S02]  /*37d10*/  STL [R1+0x5ec], R21 ;  /* 0x0005ec1501007387 */ /* 0x000fe40000100800 */
[----:B------:R-:W-:Y:S02]  /*37d20*/  STL [R1+0x5d8], R20 ;  /* 0x0005d81401007387 */ /* 0x000fe40000100800 */
[C---:B------:R-:W-:Y:S01]  /*37d30*/  FMUL R15, R0.reuse, R8 ;  /* 0x00000008000f7220 */ /* 0x040fe20000400000 */
[----:B------:R5:W-:Y:S01]  /*37d40*/  STL [R1+0x5dc], R19 ;  /* 0x0005dc1301007387 */ /* 0x000be20000100800 */
[----:B------:R0:W-:Y:S02]  /*37d50*/  STL [R1+0x5c8], R18 ;  /* 0x0005c81201007387 */ /* 0x0001e40000100800 */
[----:B------:R-:W-:-:S02]  /*37d60*/  FMUL R14, R0, R4 ;  /* 0x00000004000e7220 */ /* 0x000fc40000400000 */
[----:B------:R0:W-:Y:S02]  /*37d70*/  STL [R1+0x5cc], R17 ;  /* 0x0005cc1101007387 */ /* 0x0001e40000100800 */
[C---:B------:R-:W-:Y:S01]  /*37d80*/  FMUL R13, R0.reuse, R13 ;  /* 0x0000000d000d7220 */ /* 0x040fe20000400000 */
[----:B------:R-:W2:Y:S01]  /*37d90*/  LDL.LU R8, [R1+0xa4c] ;  /* 0x000a4c0001087983 */ /* 0x000ea20000300800 */
[----:B------:R0:W-:Y:S02]  /*37da0*/  STL [R1+0x5b8], R15 ;  /* 0x0005b80f01007387 */ /* 0x0001e40000100800 */
[----:B------:R-:W1:Y:S02]  /*37db0*/  LDL.LU R4, [R1+0xa50] ;  /* 0x000a500001047983 */ /* 0x000e640000300800 */
[----:B------:R0:W-:Y:S01]  /*37dc0*/  STL [R1+0x5bc], R14 ;  /* 0x0005bc0e01007387 */ /* 0x0001e20000100800 */
[----:B------:R0:W-:Y:S01]  /*37dd0*/  STL [R1+0x5a8], R13 ;  /* 0x0005a80d01007387 */ /* 0x0001e20000100800 */
[----:B----4-:R-:W-:-:S05]  /*37de0*/  FMUL R12, R0, R12 ;  /* 0x0000000c000c7220 */ /* 0x010fca0000400000 */
[----:B------:R4:W-:Y:S01]  /*37df0*/  STL [R1+0x5ac], R12 ;  /* 0x0005ac0c01007387 */ /* 0x0009e20000100800 */
[C---:B------:R-:W-:Y:S02]  /*37e00*/  FMUL R11, R0.reuse, R11 ;  /* 0x0000000b000b7220 */ /* 0x040fe40000400000 */
[C---:B------:R-:W-:Y:S02]  /*37e10*/  FMUL R10, R0.reuse, R10 ;  /* 0x0000000a000a7220 */ /* 0x040fe40000400000 */
[C---:B---3--:R-:W-:Y:S01]  /*37e20*/  FMUL R9, R0.reuse, R9 ;  /* 0x0000000900097220 */ /* 0x048fe20000400000 */
[----:B------:R3:W-:Y:S02]  /*37e30*/  STL [R1+0x598], R11 ;  /* 0x0005980b01007387 */ /* 0x0007e40000100800 */
[----:B------:R2:W-:Y:S02]  /*37e40*/  STL [R1+0x59c], R10 ;  /* 0x00059c0a01007387 */ /* 0x0005e40000100800 */
[----:B-----5:R-:W5:Y:S02]  /*37e50*/  LDL.LU R19, [R1+0x420] ;  /* 0x0004200001137983 */ /* 0x020f640000300800 */
[----:B--2---:R-:W-:Y:S01]  /*37e60*/  FMUL R0, R0, R7 ;  /* 0x0000000700007220 */ /* 0x004fe20000400000 */
[----:B------:R2:W-:Y:S01]  /*37e70*/  STL [R1+0x588], R9 ;  /* 0x0005880901007387 */ /* 0x0005e20000100800 */
[----:B0-----:R-:W5:Y:S03]  /*37e80*/  LDL.LU R18, [R1+0x424] ;  /* 0x0004240001127983 */ /* 0x001f660000300800 */
[----:B------:R0:W-:Y:S01]  /*37e90*/  STL [R1+0x58c], R0 ;  /* 0x00058c0001007387 */ /* 0x0001e20000100800 */
[----:B------:R-:W5:Y:S02]  /*37ea0*/  LDL.LU R17, [R1+0x400] ;  /* 0x0004000001117983 */ /* 0x000f640000300800 */
[----:B------:R-:W5:Y:S02]  /*37eb0*/  LDL.LU R15, [R1+0x404] ;  /* 0x00040400010f7983 */ /* 0x000f640000300800 */
[----:B------:R-:W5:Y:S01]  /*37ec0*/  LDL.LU R14, [R1+0x3f0] ;  /* 0x0003f000010e7983 */ /* 0x000f620000300800 */
[----:B------:R-:W5:Y:S01]  /*37ed0*/  LDL.LU R13, [R1+0x3f4] ;  /* 0x0003f400010d7983 */ /* 0x000f620000300800 */
[----:B----4-:R-:W4:Y:S02]  /*37ee0*/  LDL.LU R12, [R1+0x3e0] ;  /* 0x0003e000010c7983 */ /* 0x010f240000300800 */
[----:B---3--:R-:W3:Y:S02]  /*37ef0*/  LDL.LU R11, [R1+0x3e4] ;  /* 0x0003e400010b7983 */ /* 0x008ee40000300800 */
[----:B------:R-:W3:Y:S01]  /*37f00*/  LDL.LU R10, [R1+0x3d0] ;  /* 0x0003d000010a7983 */ /* 0x000ee20000300800 */
[----:B------:R-:W3:Y:S01]  /*37f10*/  LDL.LU R7, [R1+0x3d4] ;  /* 0x0003d40001077983 */ /* 0x000ee20000300800 */
[----:B------:R-:W-:Y:S01]  /*37f20*/  FMUL R3, R3, 1.4426950216293334961 ;  /* 0x3fb8aa3b03037820 */ /* 0x000fe20000400000 */
[----:B------:R-:W2:Y:S08]  /*37f30*/  MUFU.EX2 R2, R2 ;  /* 0x0000000200027308 */ /* 0x000eb00000000800 */
[----:B------:R-:W1:Y:S01]  /*37f40*/  MUFU.EX2 R3, R3 ;  /* 0x0000000300037308 */ /* 0x000e620000000800 */
[----:B--2---:R-:W2:Y:S01]  /*37f50*/  LDL.LU R9, [R1+0x3c0] ;  /* 0x0003c00001097983 */ /* 0x004ea20000300800 */
[----:B0-----:R-:W-:-:S02]  /*37f60*/  FADD R0, -R23, R16 ;  /* 0x0000001017007221 */ /* 0x001fc40000000100 */
[----:B------:R-:W-:Y:S02]  /*37f70*/  FFMA R8, R2, R8, R6 ;  /* 0x0000000802087223 */ /* 0x000fe40000000006 */
[----:B-1----:R-:W-:-:S03]  /*37f80*/  FFMA R4, R3, R4, R5 ;  /* 0x0000000403047223 */ /* 0x002fc60000000005 */
[----:B------:R0:W-:Y:S04]  /*37f90*/  STL [R1+0xa4c], R8 ;  /* 0x000a4c0801007387 */ /* 0x0001e80000100800 */
[----:B0-----:R-:W2:Y:S01]  /*37fa0*/  LDL.LU R8, [R1+0x3c4] ;  /* 0x0003c40001087983 */ /* 0x001ea20000300800 */
[----:B------:R0:W-:Y:S02]  /*37fb0*/  STL [R1+0xa50], R4 ;  /* 0x000a500401007387 */ /* 0x0001e40000100800 */
[----:B------:R-:W2:Y:S01]  /*37fc0*/  LDL.LU R5, [R1+0x3b0] ;  /* 0x0003b00001057983 */ /* 0x000ea20000300800 */
[----:B0-----:R-:W2:Y:S01]  /*37fd0*/  LDL.LU R4, [R1+0x3b4] ;  /* 0x0003b40001047983 */ /* 0x001ea20000300800 */
[----:B------:R-:W2:Y:S02]  /*37fe0*/  LDL R16, [R1+0x414] ;  /* 0x0004140001107983 */ /* 0x000ea40000100800 */
[----:B-----5:R-:W-:-:S02]  /*37ff0*/  FMUL R19, R2, R19 ;  /* 0x0000001302137220 */ /* 0x020fc40000400000 */
[----:B------:R-:W-:-:S03]  /*38000*/  FMUL R18, R2, R18 ;  /* 0x0000001202127220 */ /* 0x000fc60000400000 */
[----:B------:R-:W-:Y:S01]  /*38010*/  STL [R1+0x420], R19 ;  /* 0x0004201301007387 */ /* 0x000fe20000100800 */
[C---:B------:R-:W-:Y:S02]  /*38020*/  FMUL R6, R2.reuse, R17 ;  /* 0x0000001102067220 */ /* 0x040fe40000400000 */
[C---:B------:R-:W-:Y:S01]  /*38030*/  FMUL R15, R2.reuse, R15 ;  /* 0x0000000f020f7220 */ /* 0x040fe20000400000 */
[----:B------:R-:W-:Y:S01]  /*38040*/  STL [R1+0x424], R18 ;  /* 0x0004241201007387 */ /* 0x000fe20000100800 */
[C---:B------:R-:W-:Y:S02]  /*38050*/  FMUL R14, R2.reuse, R14 ;  /* 0x0000000e020e7220 */ /* 0x040fe40000400000 */
[----:B------:R0:W-:Y:S02]  /*38060*/  STL [R1+0x400], R6 ;  /* 0x0004000601007387 */ /* 0x0001e40000100800 */
[C---:B----4-:R-:W-:Y:S01]  /*38070*/  FMUL R12, R2.reuse, R12 ;  /* 0x0000000c020c7220 */ /* 0x050fe20000400000 */
[----:B------:R-:W-:Y:S01]  /*38080*/  STL [R1+0x404], R15 ;  /* 0x0004040f01007387 */ /* 0x000fe20000100800 */
[----:B------:R-:W-:Y:S02]  /*38090*/  STL [R1+0x3f0], R14 ;  /* 0x0003f00e01007387 */ /* 0x000fe40000100800 */
[----:B---3--:R-:W-:-:S02]  /*380a0*/  FMUL R11, R2, R11 ;  /* 0x0000000b020b7220 */ /* 0x008fc40000400000 */
[----:B0-----:R-:W-:-:S05]  /*380b0*/  FMUL R6, R2, R13 ;  /* 0x0000000d02067220 */ /* 0x001fca0000400000 */
[----:B------:R0:W-:Y:S01]  /*380c0*/  STL [R1+0x3f4], R6 ;  /* 0x0003f40601007387 */ /* 0x0001e20000100800 */
[----:B------:R-:W-:Y:S02]  /*380d0*/  STL [R1+0x3e0], R12 ;  /* 0x0003e00c01007387 */ /* 0x000fe40000100800 */
[----:B------:R-:W-:Y:S02]  /*380e0*/  STL [R1+0x3e4], R11 ;  /* 0x0003e40b01007387 */ /* 0x000fe40000100800 */
[C---:B0-----:R-:W-:Y:S02]  /*380f0*/  FMUL R6, R2.reuse, R10 ;  /* 0x0000000a02067220 */ /* 0x041fe40000400000 */
[C---:B------:R-:W-:Y:S02]  /*38100*/  FMUL R10, R2.reuse, R7 ;  /* 0x00000007020a7220 */ /* 0x040fe40000400000 */
[----:B------:R-:W3:Y:S01]  /*38110*/  LDL.LU R7, [R1+0x3a0] ;  /* 0x0003a00001077983 */ /* 0x000ee20000300800 */
[----:B------:R0:W-:Y:S03]  /*38120*/  STL [R1+0x3d0], R6 ;  /* 0x0003d00601007387 */ /* 0x0001e60000100800 */
[----:B0-----:R-:W4:Y:S01]  /*38130*/  LDL.LU R6, [R1+0x3a4] ;  /* 0x0003a40001067983 */ /* 0x001f220000300800 */
[----:B--2---:R-:W-:-:S02]  /*38140*/  FMUL R9, R2, R9 ;  /* 0x0000000902097220 */ /* 0x004fc40000400000 */
[C---:B------:R-:W-:Y:S02]  /*38150*/  FMUL R8, R2.reuse, R8 ;  /* 0x0000000802087220 */ /* 0x040fe40000400000 */
[----:B------:R-:W-:Y:S02]  /*38160*/  STL [R1+0x3d4], R10 ;  /* 0x0003d40a01007387 */ /* 0x000fe40000100800 */
[C---:B------:R-:W-:Y:S01]  /*38170*/  FMUL R5, R2.reuse, R5 ;  /* 0x0000000502057220 */ /* 0x040fe20000400000 */
[----:B------:R-:W2:Y:S01]  /*38180*/  LDL.LU R14, [R1+0xa00] ;  /* 0x000a0000010e7983 */ /* 0x000ea20000300800 */
[----:B------:R-:W-:Y:S02]  /*38190*/  STL [R1+0x3c0], R9 ;  /* 0x0003c00901007387 */ /* 0x000fe40000100800 */
[----:B------:R-:W-:Y:S02]  /*381a0*/  STL [R1+0x3c4], R8 ;  /* 0x0003c40801007387 */ /* 0x000fe40000100800 */
[----:B------:R-:W5:Y:S02]  /*381b0*/  LDL.LU R21, [R1+0x390] ;  /* 0x0003900001157983 */ /* 0x000f640000300800 */
[C---:B------:R-:W-:Y:S01]  /*381c0*/  FMUL R4, R2.reuse, R4 ;  /* 0x0000000402047220 */ /* 0x040fe20000400000 */
[----:B------:R0:W-:Y:S01]  /*381d0*/  STL [R1+0x3b0], R5 ;  /* 0x0003b00501007387 */ /* 0x0001e20000100800 */
[----:B------:R-:W2:Y:S03]  /*381e0*/  LDL.LU R20, [R1+0x394] ;  /* 0x0003940001147983 */ /* 0x000ea60000300800 */
[----:B------:R1:W-:Y:S01]  /*381f0*/  STL [R1+0x3b4], R4 ;  /* 0x0003b40401007387 */ /* 0x0003e20000100800 */
[----:B------:R-:W2:Y:S02]  /*38200*/  LDL.LU R19, [R1+0x380] ;  /* 0x0003800001137983 */ /* 0x000ea40000300800 */
[----:B------:R-:W2:Y:S02]  /*38210*/  LDL.LU R18, [R1+0x384] ;  /* 0x0003840001127983 */ /* 0x000ea40000300800 */
[----:B------:R-:W2:Y:S01]  /*38220*/  LDL.LU R17, [R1+0x370] ;  /* 0x0003700001117983 */ /* 0x000ea20000300800 */
[----:B------:R-:W2:Y:S01]  /*38230*/  LDL.LU R15, [R1+0x374] ;  /* 0x00037400010f7983 */ /* 0x000ea20000300800 */
[----:B------:R-:W2:Y:S02]  /*38240*/  LDL.LU R13, [R1+0x360] ;  /* 0x00036000010d7983 */ /* 0x000ea40000300800 */
[----:B------:R-:W2:Y:S02]  /*38250*/  LDL.LU R12, [R1+0x364] ;  /* 0x00036400010c7983 */ /* 0x000ea40000300800 */
[----:B0-----:R-:W2:Y:S01]  /*38260*/  LDL.LU R5, [R1+0x350] ;  /* 0x0003500001057983 */ /* 0x001ea20000300800 */
[----:B-1----:R-:W2:Y:S01]  /*38270*/  LDL.LU R4, [R1+0x354] ;  /* 0x0003540001047983 */ /* 0x002ea20000300800 */
[----:B------:R-:W2:Y:S02]  /*38280*/  LDL.LU R11, [R1+0x340] ;  /* 0x00034000010b7983 */ /* 0x000ea40000300800 */
[----:B---3--:R-:W-:-:S05]  /*38290*/  FMUL R7, R2, R7 ;  /* 0x0000000702077220 */ /* 0x008fca0000400000 */
[----:B------:R0:W-:Y:S01]  /*382a0*/  STL [R1+0x3a0], R7 ;  /* 0x0003a00701007387 */ /* 0x0001e20000100800 */
[----:B------:R-:W3:Y:S02]  /*382b0*/  LDL.LU R10, [R1+0x344] ;  /* 0x00034400010a7983 */ /* 0x000ee40000300800 */
[----:B----4-:R-:W-:-:S05]  /*382c0*/  FMUL R6, R2, R6 ;  /* 0x0000000602067220 */ /* 0x010fca0000400000 */
[----:B------:R1:W-:Y:S01]  /*382d0*/  STL [R1+0x3a4], R6 ;  /* 0x0003a40601007387 */ /* 0x0003e20000100800 */
[----:B------:R-:W4:Y:S02]  /*382e0*/  LDL.LU R9, [R1+0x330] ;  /* 0x0003300001097983 */ /* 0x000f240000300800 */
[----:B------:R-:W4:Y:S02]  /*382f0*/  LDL.LU R8, [R1+0x334] ;  /* 0x0003340001087983 */ /* 0x000f240000300800 */
[----:B0-----:R-:W4:Y:S01]  /*38300*/  LDL.LU R7, [R1+0x320] ;  /* 0x0003200001077983 */ /* 0x001f220000300800 */
[----:B-1----:R-:W4:Y:S01]  /*38310*/  LDL.LU R6, [R1+0x324] ;  /* 0x0003240001067983 */ /* 0x002f220000300800 */
[C---:B-----5:R-:W-:Y:S02]  /*38320*/  FMUL R23, R2.reuse, R21 ;  /* 0x0000001502177220 */ /* 0x060fe40000400000 */
[C---:B--2---:R-:W-:Y:S02]  /*38330*/  FMUL R22, R2.reuse, R20 ;  /* 0x0000001402167220 */ /* 0x044fe40000400000 */
[----:B------:R-:W-:-:S02]  /*38340*/  FMUL R21, R2, R19 ;  /* 0x0000001302157220 */ /* 0x000fc40000400000 */
[C---:B------:R-:W-:Y:S02]  /*38350*/  FMUL R20, R2.reuse, R18 ;  /* 0x0000001202147220 */ /* 0x040fe40000400000 */
[C---:B------:R-:W-:Y:S01]  /*38360*/  FMUL R19, R2.reuse, R17 ;  /* 0x0000001102137220 */ /* 0x040fe20000400000 */
[----:B------:R-:W-:Y:S01]  /*38370*/  STL [R1+0x390], R23 ;  /* 0x0003901701007387 */ /* 0x000fe20000100800 */
[C---:B------:R-:W-:Y:S02]  /*38380*/  FMUL R18, R2.reuse, R15 ;  /* 0x0000000f02127220 */ /* 0x040fe40000400000 */
[----:B------:R-:W-:Y:S02]  /*38390*/  STL [R1+0x394], R22 ;  /* 0x0003941601007387 */ /* 0x000fe40000100800 */
[C---:B------:R-:W-:Y:S01]  /*383a0*/  FMUL R17, R2.reuse, R13 ;  /* 0x0000000d02117220 */ /* 0x040fe20000400000 */
[----:B------:R0:W-:Y:S01]  /*383b0*/  STL [R1+0x380], R21 ;  /* 0x0003801501007387 */ /* 0x0001e20000100800 */
[----:B------:R-:W-:-:S02]  /*383c0*/  FMUL R15, R2, R12 ;  /* 0x0000000c020f7220 */ /* 0x000fc40000400000 */
[----:B------:R1:W-:Y:S02]  /*383d0*/  STL [R1+0x384], R20 ;  /* 0x0003841401007387 */ /* 0x0003e40000100800 */
[----:B------:R2:W-:Y:S02]  /*383e0*/  STL [R1+0x370], R19 ;  /* 0x0003701301007387 */ /* 0x0005e40000100800 */
[C---:B------:R-:W-:Y:S01]  /*383f0*/  FMUL R13, R2.reuse, R5 ;  /* 0x00000005020d7220 */ /* 0x040fe20000400000 */
[----:B------:R5:W-:Y:S01]  /*38400*/  STL [R1+0x374], R18 ;  /* 0x0003741201007387 */ /* 0x000be20000100800 */
[C---:B------:R-:W-:Y:S02]  /*38410*/  FMUL R12, R2.reuse, R4 ;  /* 0x00000004020c7220 */ /* 0x040fe40000400000 */
[----:B------:R-:W-:Y:S02]  /*38420*/  STL [R1+0x360], R17 ;  /* 0x0003601101007387 */ /* 0x000fe40000100800 */
[C---:B------:R-:W-:Y:S01]  /*38430*/  FMUL R11, R2.reuse, R11 ;  /* 0x0000000b020b7220 */ /* 0x040fe20000400000 */
[----:B------:R-:W-:Y:S01]  /*38440*/  STL [R1+0x364], R15 ;  /* 0x0003640f01007387 */ /* 0x000fe20000100800 */
[----:B------:R-:W5:Y:S02]  /*38450*/  LDL.64 R4, [R1+0xc78] ;  /* 0x000c780001047983 */ /* 0x000f640000100a00 */
[----:B------:R0:W-:Y:S02]  /*38460*/  STL [R1+0x350], R13 ;  /* 0x0003500d01007387 */ /* 0x0001e40000100800 */
[----:B------:R-:W-:Y:S01]  /*38470*/  STL [R1+0x354], R12 ;  /* 0x0003540c01007387 */ /* 0x000fe20000100800 */
[----:B------:R0:W-:Y:S01]  /*38480*/  STL [R1+0x340], R11 ;  /* 0x0003400b01007387 */ /* 0x0001e20000100800 */
[----:B---3--:R-:W-:-:S05]  /*38490*/  FMUL R10, R2, R10 ;  /* 0x0000000a020a7220 */ /* 0x008fca0000400000 */
[----:B------:R3:W-:Y:S01]  /*384a0*/  STL [R1+0x344], R10 ;  /* 0x0003440a01007387 */ /* 0x0007e20000100800 */
[C---:B----4-:R-:W-:Y:S02]  /*384b0*/  FMUL R9, R2.reuse, R9 ;  /* 0x0000000902097220 */ /* 0x050fe40000400000 */
[C---:B------:R-:W-:Y:S02]  /*384c0*/  FMUL R8, R2.reuse, R8 ;  /* 0x0000000802087220 */ /* 0x040fe40000400000 */
[C---:B------:R-:W-:Y:S01]  /*384d0*/  FMUL R7, R2.reuse, R7 ;  /* 0x0000000702077220 */ /* 0x040fe20000400000 */
[----:B------:R-:W-:Y:S02]  /*384e0*/  STL [R1+0x330], R9 ;  /* 0x0003300901007387 */ /* 0x000fe40000100800 */
[----:B------:R-:W-:Y:S02]  /*384f0*/  STL [R1+0x334], R8 ;  /* 0x0003340801007387 */ /* 0x000fe40000100800 */
[----:B0-----:R-:W4:Y:S02]  /*38500*/  LDL.LU R21, [R1+0x428] ;  /* 0x0004280001157983 */ /* 0x001f240000300800 */
[----:B------:R-:W-:Y:S01]  /*38510*/  FMUL R2, R2, R6 ;  /* 0x0000000602027220 */ /* 0x000fe20000400000 */
[----:B------:R0:W-:Y:S01]  /*38520*/  STL [R1+0x320], R7 ;  /* 0x0003200701007387 */ /* 0x0001e20000100800 */
[----:B-1----:R-:W4:Y:S03]  /*38530*/  LDL.LU R20, [R1+0x42c] ;  /* 0x00042c0001147983 */ /* 0x002f260000300800 */
[----:B------:R-:W-:Y:S01]  /*38540*/  STL [R1+0x324], R2 ;  /* 0x0003240201007387 */ /* 0x000fe20000100800 */
[----:B--2---:R-:W2:Y:S02]  /*38550*/  LDL.LU R19, [R1+0x408] ;  /* 0x0004080001137983 */ /* 0x004ea40000300800 */
[----:B-----5:R-:W5:Y:S02]  /*38560*/  LDL.LU R18, [R1+0x40c] ;  /* 0x00040c0001127983 */ /* 0x020f640000300800 */
[----:B------:R-:W5:Y:S01]  /*38570*/  LDL.LU R13, [R1+0x3f8] ;  /* 0x0003f800010d7983 */ /* 0x000f620000300800 */
[----:B------:R-:W5:Y:S01]  /*38580*/  LDL.LU R11, [R1+0x3fc] ;  /* 0x0003fc00010b7983 */ /* 0x000f620000300800 */
[----:B---3--:R-:W3:Y:S02]  /*38590*/  LDL.LU R10, [R1+0x3e8] ;  /* 0x0003e800010a7983 */ /* 0x008ee40000300800 */
[----:B0-----:R-:W3:Y:S02]  /*385a0*/  LDL.LU R7, [R1+0x3ec] ;  /* 0x0003ec0001077983 */ /* 0x001ee40000300800 */
[----:B------:R-:W3:Y:S02]  /*385b0*/  LDL.LU R17, [R1+0x3d8] ;  /* 0x0003d80001117983 */ /* 0x000ee40000300800 */
[----:B------:R-:W-:Y:S01]  /*385c0*/  FADD R6, -R29, R14 ;  /* 0x0000000e1d067221 */ /* 0x000fe20000000100 */
[----:B------:R-:W3:Y:S01]  /*385d0*/  LDL.LU R15, [R1+0x3dc] ;  /* 0x0003dc00010f7983 */ /* 0x000ee20000300800 */
[----:B------:R-:W3:Y:S02]  /*385e0*/  LDL.LU R14, [R1+0x3c8] ;  /* 0x0003c800010e7983 */ /* 0x000ee40000300800 */
[----:B------:R-:W3:Y:S02]  /*385f0*/  LDL.LU R12, [R1+0x3cc] ;  /* 0x0003cc00010c7983 */ /* 0x000ee40000300800 */
[----:B------:R-:W3:Y:S01]  /*38600*/  LDL.LU R9, [R1+0x3b8] ;  /* 0x0003b80001097983 */ /* 0x000ee20000300800 */
[----:B------:R-:W3:Y:S04]  /*38610*/  LDL.LU R8, [R1+0x3bc] ;  /* 0x0003bc0001087983 */ /* 0x000ee80000300800 */
[----:B------:R-:W0:Y:S01]  /*38620*/  LDS R2, [R28+0x20180] ;  /* 0x020180001c027984 */ /* 0x000e220000000800 */
[----:B----4-:R-:W-:-:S02]  /*38630*/  FMUL R21, R3, R21 ;  /* 0x0000001503157220 */ /* 0x010fc40000400000 */
[----:B------:R-:W-:-:S03]  /*38640*/  FMUL R20, R3, R20 ;  /* 0x0000001403147220 */ /* 0x000fc60000400000 */
[----:B------:R-:W-:Y:S01]  /*38650*/  STL [R1+0x428], R21 ;  /* 0x0004281501007387 */ /* 0x000fe20000100800 */
[C---:B--2---:R-:W-:Y:S02]  /*38660*/  FMUL R19, R3.reuse, R19 ;  /* 0x0000001303137220 */ /* 0x044fe40000400000 */
[C---:B-----5:R-:W-:Y:S02]  /*38670*/  FMUL R18, R3.reuse, R18 ;  /* 0x0000001203127220 */ /* 0x060fe40000400000 */
[C---:B------:R-:W-:Y:S02]  /*38680*/  FMUL R13, R3.reuse, R13 ;  /* 0x0000000d030d7220 */ /* 0x040fe40000400000 */
[C---:B------:R-:W-:Y:S01]  /*38690*/  FMUL R11, R3.reuse, R11 ;  /* 0x0000000b030b7220 */ /* 0x040fe20000400000 */
[----:B------:R-:W-:Y:S01]  /*386a0*/  STL [R1+0x42c], R20 ;  /* 0x00042c1401007387 */ /* 0x000fe20000100800 */
[----:B------:R-:W-:Y:S02]  /*386b0*/  STL [R1+0x408], R19 ;  /* 0x0004081301007387 */ /* 0x000fe40000100800 */
[C---:B---3--:R-:W-:Y:S01]  /*386c0*/  FMUL R10, R3.reuse, R10 ;  /* 0x0000000a030a7220 */ /* 0x048fe20000400000 */
[----:B------:R-:W-:Y:S04]  /*386d0*/  STL [R1+0x40c], R18 ;  /* 0x00040c1201007387 */ /* 0x000fe80000100800 */
[----:B------:R1:W-:Y:S01]  /*386e0*/  STL [R1+0x3f8], R13 ;  /* 0x0003f80d01007387 */ /* 0x0003e20000100800 */
[----:B------:R-:W-:-:S02]  /*386f0*/  FMUL R7, R3, R7 ;  /* 0x0000000703077220 */ /* 0x000fc40000400000 */
[----:B------:R2:W-:Y:S01]  /*38700*/  STL [R1+0x3fc], R11 ;  /* 0x0003fc0b01007387 */ /* 0x0005e20000100800 */
[----:B-1----:R-:W3:Y:S01]  /*38710*/  LDL.LU R13, [R1+0x3a8] ;  /* 0x0003a800010d7983 */ /* 0x002ee20000300800 */
[----:B------:R1:W-:Y:S02]  /*38720*/  STL [R1+0x3e8], R10 ;  /* 0x0003e80a01007387 */ /* 0x0003e40000100800 */
[----:B--2---:R-:W2:Y:S02]  /*38730*/  LDL.LU R11, [R1+0x3ac] ;  /* 0x0003ac00010b7983 */ /* 0x004ea40000300800 */
[----:B------:R4:W-:Y:S01]  /*38740*/  STL [R1+0x3ec], R7 ;  /* 0x0003ec0701007387 */ /* 0x0009e20000100800 */
[----:B-1----:R-:W5:Y:S01]  /*38750*/  LDL.LU R10, [R1+0x398] ;  /* 0x00039800010a7983 */ /* 0x002f620000300800 */
[----:B----4-:R-:W4:Y:S02]  /*38760*/  LDL.LU R7, [R1+0x39c] ;  /* 0x00039c0001077983 */ /* 0x010f240000300800 */
[----:B------:R-:W-:-:S02]  /*38770*/  FMUL R17, R3, R17 ;  /* 0x0000001103117220 */ /* 0x000fc40000400000 */
[C---:B------:R-:W-:Y:S02]  /*38780*/  FMUL R15, R3.reuse, R15 ;  /* 0x0000000f030f7220 */ /* 0x040fe40000400000 */
[C---:B------:R-:W-:Y:S02]  /*38790*/  FMUL R14, R3.reuse, R14 ;  /* 0x0000000e030e7220 */ /* 0x040fe40000400000 */
[C---:B------:R-:W-:Y:S02]  /*387a0*/  FMUL R12, R3.reuse, R12 ;  /* 0x0000000c030c7220 */ /* 0x040fe40000400000 */
[C---:B------:R-:W-:Y:S01]  /*387b0*/  FMUL R9, R3.reuse, R9 ;  /* 0x0000000903097220 */ /* 0x040fe20000400000 */
[----:B------:R1:W-:Y:S01]  /*387c0*/  STL [R1+0x3d8], R17 ;  /* 0x0003d81101007387 */ /* 0x0003e20000100800 */
[----:B------:R-:W-:Y:S02]  /*387d0*/  STL [R1+0x3dc], R15 ;  /* 0x0003dc0f01007387 */ /* 0x000fe40000100800 */
[----:B------:R-:W-:Y:S02]  /*387e0*/  STL [R1+0x3c8], R14 ;  /* 0x0003c80e01007387 */ /* 0x000fe40000100800 */
[C---:B------:R-:W-:Y:S01]  /*387f0*/  FMUL R8, R3.reuse, R8 ;  /* 0x0000000803087220 */ /* 0x040fe20000400000 */
[----:B------:R0:W-:Y:S01]  /*38800*/  STL [R1+0x3cc], R12 ;  /* 0x0003cc0c01007387 */ /* 0x0001e20000100800 */
[----:B------:R-:W4:Y:S02]  /*38810*/  LDL.LU R21, [R1+0x388] ;  /* 0x0003880001157983 */ /* 0x000f240000300800 */
[----:B------:R0:W-:Y:S02]  /*38820*/  STL [R1+0x3b8], R9 ;  /* 0x0003b80901007387 */ /* 0x0001e40000100800 */
[----:B------:R-:W4:Y:S01]  /*38830*/  LDL.LU R20, [R1+0x38c] ;  /* 0x00038c0001147983 */ /* 0x000f220000300800 */
[----:B------:R0:W-:Y:S01]  /*38840*/  STL [R1+0x3bc], R8 ;  /* 0x0003bc0801007387 */ /* 0x0001e20000100800 */
[----:B------:R-:W4:Y:S02]  /*38850*/  LDL.LU R19, [R1+0x378] ;  /* 0x0003780001137983 */ /* 0x000f240000300800 */
[----:B------:R-:W4:Y:S02]  /*38860*/  LDL.LU R18, [R1+0x37c] ;  /* 0x00037c0001127983 */ /* 0x000f240000300800 */
[----:B-1----:R-:W4:Y:S01]  /*38870*/  LDL.LU R17, [R1+0x368] ;  /* 0x0003680001117983 */ /* 0x002f220000300800 */
[----:B0-----:R-:W4:Y:S01]  /*38880*/  LDL.LU R12, [R1+0x36c] ;  /* 0x00036c00010c7983 */ /* 0x001f220000300800 */
[----:B------:R-:W4:Y:S03]  /*38890*/  LDL.LU R9, [R1+0x358] ;  /* 0x0003580001097983 */ /* 0x000f260000300800 */
[----:B------:R-:W4:Y:S01]  /*388a0*/  LDL.LU R8, [R1+0x35c] ;  /* 0x00035c0001087983 */ /* 0x000f220000300800 */
[----:B---3--:R-:W-:-:S02]  /*388b0*/  FMUL R13, R3, R13 ;  /* 0x0000000d030d7220 */ /* 0x008fc40000400000 */
[----:B--2---:R-:W-:-:S03]  /*388c0*/  FMUL R11, R3, R11 ;  /* 0x0000000b030b7220 */ /* 0x004fc60000400000 */
[----:B------:R0:W-:Y:S02]  /*388d0*/  STL [R1+0x3a8], R13 ;  /* 0x0003a80d01007387 */ /* 0x0001e40000100800 */
[----:B------:R1:W-:Y:S02]  /*388e0*/  STL [R1+0x3ac], R11 ;  /* 0x0003ac0b01007387 */ /* 0x0003e40000100800 */
[----:B------:R-:W2:Y:S02]  /*388f0*/  LDL.LU R15, [R1+0x348] ;  /* 0x00034800010f7983 */ /* 0x000ea40000300800 */
[C---:B-----5:R-:W-:Y:S02]  /*38900*/  FMUL R10, R3.reuse, R10 ;  /* 0x0000000a030a7220 */ /* 0x060fe40000400000 */
[----:B----4-:R-:W-:-:S03]  /*38910*/  FMUL R7, R3, R7 ;  /* 0x0000000703077220 */ /* 0x010fc60000400000 */
[----:B------:R3:W-:Y:S01]  /*38920*/  STL [R1+0x398], R10 ;  /* 0x0003980a01007387 */ /* 0x0007e20000100800 */
[----:B------:R-:W4:Y:S03]  /*38930*/  LDL.LU R14, [R1+0x34c] ;  /* 0x00034c00010e7983 */ /* 0x000f260000300800 */
[----:B------:R5:W-:Y:S01]  /*38940*/  STL [R1+0x39c], R7 ;  /* 0x00039c0701007387 */ /* 0x000be20000100800 */
[----:B0-----:R-:W4:Y:S03]  /*38950*/  LDL.LU R13, [R1+0x338] ;  /* 0x00033800010d7983 */ /* 0x001f260000300800 */
[----:B-1----:R-:W4:Y:S04]  /*38960*/  LDL.LU R11, [R1+0x33c] ;  /* 0x00033c00010b7983 */ /* 0x002f280000300800 */
[----:B---3--:R-:W3:Y:S04]  /*38970*/  LDL.LU R10, [R1+0x328] ;  /* 0x00032800010a7983 */ /* 0x008ee80000300800 */
[----:B-----5:R-:W5:Y:S01]  /*38980*/  LDL.LU R7, [R1+0x32c] ;  /* 0x00032c0001077983 */ /* 0x020f620000300800 */
[----:B------:R-:W-:-:S02]  /*38990*/  FMUL R21, R3, R21 ;  /* 0x0000001503157220 */ /* 0x000fc40000400000 */
[C---:B------:R-:W-:Y:S02]  /*389a0*/  FMUL R20, R3.reuse, R20 ;  /* 0x0000001403147220 */ /* 0x040fe40000400000 */
[C---:B------:R-:W-:Y:S02]  /*389b0*/  FMUL R19, R3.reuse, R19 ;  /* 0x0000001303137220 */ /* 0x040fe40000400000 */
[C---:B------:R-:W-:Y:S02]  /*389c0*/  FMUL R18, R3.reuse, R18 ;  /* 0x0000001203127220 */ /* 0x040fe40000400000 */
[C---:B------:R-:W-:Y:S01]  /*389d0*/  FMUL R17, R3.reuse, R17 ;  /* 0x0000001103117220 */ /* 0x040fe20000400000 */
[----:B------:R-:W-:Y:S01]  /*389e0*/  STL [R1+0x388], R21 ;  /* 0x0003881501007387 */ /* 0x000fe20000100800 */
[C---:B------:R-:W-:Y:S02]  /*389f0*/  FMUL R12, R3.reuse, R12 ;  /* 0x0000000c030c7220 */ /* 0x040fe40000400000 */
[----:B------:R-:W-:Y:S02]  /*38a00*/  STL [R1+0x38c], R20 ;  /* 0x00038c1401007387 */ /* 0x000fe40000100800 */
[----:B------:R-:W-:Y:S02]  /*38a10*/  STL [R1+0x378], R19 ;  /* 0x0003781301007387 */ /* 0x000fe40000100800 */
[C---:B------:R-:W-:Y:S01]  /*38a20*/  FMUL R9, R3.reuse, R9 ;  /* 0x0000000903097220 */ /* 0x040fe20000400000 */
[----:B------:R-:W-:Y:S01]  /*38a30*/  STL [R1+0x37c], R18 ;  /* 0x00037c1201007387 */ /* 0x000fe20000100800 */
[----:B------:R-:W-:Y:S02]  /*38a40*/  STL [R1+0x368], R17 ;  /* 0x0003681101007387 */ /* 0x000fe40000100800 */
[----:B------:R-:W-:-:S02]  /*38a50*/  FMUL R8, R3, R8 ;  /* 0x0000000803087220 */ /* 0x000fc40000400000 */
[----:B------:R0:W-:Y:S02]  /*38a60*/  STL [R1+0x36c], R12 ;  /* 0x00036c0c01007387 */ /* 0x0001e40000100800 */
[----:B0-----:R-:W5:Y:S01]  /*38a70*/  LDL.LU R12, [R1+0xa54] ;  /* 0x000a5400010c7983 */ /* 0x001f620000300800 */
[----:B------:R0:W-:Y:S03]  /*38a80*/  STL [R1+0x358], R9 ;  /* 0x0003580901007387 */ /* 0x0001e60000100800 */
[----:B0-----:R-:W5:Y:S01]  /*38a90*/  LDL.LU R9, [R1+0x6e0] ;  /* 0x0006e00001097983 */ /* 0x001f620000300800 */
[----:B------:R0:W-:Y:S03]  /*38aa0*/  STL [R1+0x35c], R8 ;  /* 0x00035c0801007387 */ /* 0x0001e60000100800 */
[----:B0-----:R-:W5:Y:S01]  /*38ab0*/  LDL.LU R8, [R1+0x6e4] ;  /* 0x0006e40001087983 */ /* 0x001f620000300800 */
[----:B--2---:R-:W-:-:S05]  /*38ac0*/  FMUL R15, R3, R15 ;  /* 0x0000000f030f7220 */ /* 0x004fca0000400000 */
[----:B------:R0:W-:Y:S01]  /*38ad0*/  STL [R1+0x348], R15 ;  /* 0x0003480f01007387 */ /* 0x0001e20000100800 */
[C---:B----4-:R-:W-:Y:S02]  /*38ae0*/  FMUL R14, R3.reuse, R14 ;  /* 0x0000000e030e7220 */ /* 0x050fe40000400000 */
[C---:B------:R-:W-:Y:S02]  /*38af0*/  FMUL R13, R3.reuse, R13 ;  /* 0x0000000d030d7220 */ /* 0x040fe40000400000 */
[C---:B------:R-:W-:Y:S01]  /*38b00*/  FMUL R11, R3.reuse, R11 ;  /* 0x0000000b030b7220 */ /* 0x040fe20000400000 */
[----:B------:R-:W-:Y:S02]  /*38b10*/  STL [R1+0x34c], R14 ;  /* 0x00034c0e01007387 */ /* 0x000fe40000100800 */
[----:B------:R-:W-:Y:S02]  /*38b20*/  STL [R1+0x338], R13 ;  /* 0x0003380d01007387 */ /* 0x000fe40000100800 */
[----:B---3--:R-:W-:-:S02]  /*38b30*/  FMUL R10, R3, R10 ;  /* 0x0000000a030a7220 */ /* 0x008fc40000400000 */
[----:B-----5:R-:W-:Y:S01]  /*38b40*/  FMUL R3, R3, R7 ;  /* 0x0000000703037220 */ /* 0x020fe20000400000 */
[----:B------:R1:W-:Y:S01]  /*38b50*/  STL [R1+0x33c], R11 ;  /* 0x00033c0b01007387 */ /* 0x0003e20000100800 */
[----:B------:R-:W2:Y:S02]  /*38b60*/  LDL.LU R18, [R1+0x100] ;  /* 0x0001000001127983 */ /* 0x000ea40000300800 */
[----:B------:R3:W-:Y:S02]  /*38b70*/  STL [R1+0x328], R10 ;  /* 0x0003280a01007387 */ /* 0x0007e40000100800 */
[----:B------:R-:W4:Y:S01]  /*38b80*/  LDL.LU R17, [R1+0x104] ;  /* 0x0001040001117983 */ /* 0x000f220000300800 */
[----:B------:R5:W-:Y:S01]  /*38b90*/  STL [R1+0x32c], R3 ;  /* 0x00032c0301007387 */ /* 0x000be20000100800 */
[----:B0-----:R-:W4:Y:S03]  /*38ba0*/  LDL.LU R15, [R1+0xf0] ;  /* 0x0000f000010f7983 */ /* 0x001f260000300800 */
[----:B-1----:R-:W4:Y:S01]  /*38bb0*/  LDL.LU R11, [R1+0xf4] ;  /* 0x0000f400010b7983 */ /* 0x002f220000300800 */
[----:B---3--:R-:W3:Y:S02]  /*38bc0*/  LDL.LU R10, [R1+0xe0] ;  /* 0x0000e000010a7983 */ /* 0x008ee40000300800 */
[----:B------:R-:W3:Y:S02]  /*38bd0*/  LDL.LU R7, [R1+0xe4] ;  /* 0x0000e40001077983 */ /* 0x000ee40000300800 */
[----:B------:R-:W-:-:S06]  /*38be0*/  FMUL R0, R0, 1.4426950216293334961 ;  /* 0x3fb8aa3b00007820 */ /* 0x000fcc0000400000 */
[----:B------:R-:W0:Y:S01]  /*38bf0*/  MUFU.EX2 R0, R0 ;  /* 0x0000000000007308 */ /* 0x000e220000000800 */
[----:B------:R-:W-:-:S05]  /*38c00*/  IMAD.WIDE R4, R16, 0x2, R4 ;  /* 0x0000000210047825 */ /* 0x000fca00078e0204 */
[----:B------:R1:W3:Y:S01]  /*38c10*/  LDG.E.U16 R19, [R4.64] ;  /* 0x0000000404137981 */ /* 0x0002e2000c1e1500 */
[C---:B0-----:R-:W-:Y:S02]  /*38c20*/  FFMA R12, R0.reuse, R12, R2 ;  /* 0x0000000c000c7223 */ /* 0x041fe40000000002 */
[----:B-1----:R-:W-:-:S03]  /*38c30*/  FMUL R4, R0, R9 ;  /* 0x0000000900047220 */ /* 0x002fc60000400000 */
[----:B------:R0:W-:Y:S01]  /*38c40*/  STL [R1+0xa54], R12 ;  /* 0x000a540c01007387 */ /* 0x0001e20000100800 */
[----:B------:R-:W3:Y:S02]  /*38c50*/  LDL.LU R14, [R1+0xd0] ;  /* 0x0000d000010e7983 */ /* 0x000ee40000300800 */
[----:B------:R1:W-:Y:S02]  /*38c60*/  STL [R1+0xa0], R4 ;  /* 0x0000a00401007387 */ /* 0x0003e40000100800 */
[----:B------:R-:W3:Y:S02]  /*38c70*/  LDL.LU R13, [R1+0xd4] ;  /* 0x0000d400010d7983 */ /* 0x000ee40000300800 */
[----:B-----5:R-:W-:-:S05]  /*38c80*/  FMUL R3, R0, R8 ;  /* 0x0000000800037220 */ /* 0x020fca0000400000 */
[----:B------:R5:W-:Y:S01]  /*38c90*/  STL [R1+0xa4], R3 ;  /* 0x0000a40301007387 */ /* 0x000be20000100800 */
[----:B0-----:R-:W3:Y:S02]  /*38ca0*/  LDL.LU R12, [R1+0x6d0] ;  /* 0x0006d000010c7983 */ /* 0x001ee40000300800 */
[----:B------:R-:W3:Y:S02]  /*38cb0*/  LDL.LU R9, [R1+0x6d4] ;  /* 0x0006d40001097983 */ /* 0x000ee40000300800 */
[----:B------:R-:W3:Y:S02]  /*38cc0*/  LDL.LU R8, [R1+0x6c0] ;  /* 0x0006c00001087983 */ /* 0x000ee40000300800 */
[----:B------:R-:W-:Y:S01]  /*38cd0*/  FMUL R6, R6, 1.4426950216293334961 ;  /* 0x3fb8aa3b06067820 */ /* 0x000fe20000400000 */
[----:B-1----:R-:W3:Y:S03]  /*38ce0*/  LDL.LU R4, [R1+0x6c4] ;  /* 0x0006c40001047983 */ /* 0x002ee60000300800 */
[----:B------:R4:W0:Y:S01]  /*38cf0*/  MUFU.EX2 R2, R6 ;  /* 0x0000000600027308 */ /* 0x0008220000000800 */
[----:B--2---:R-:W-:-:S02]  /*38d00*/  FMUL R5, R0, R18 ;  /* 0x0000001200057220 */ /* 0x004fc40000400000 */
[C---:B----4-:R-:W-:Y:S02]  /*38d10*/  FMUL R6, R0.reuse, R17 ;  /* 0x0000001100067220 */ /* 0x050fe40000400000 */
[C---:B-----5:R-:W-:Y:S01]  /*38d20*/  FMUL R3, R0.reuse, R15 ;  /* 0x0000000f00037220 */ /* 0x060fe20000400000 */
[----:B------:R1:W-:Y:S02]  /*38d30*/  STL [R1+0x100], R5 ;  /* 0x0001000501007387 */ /* 0x0003e40000100800 */
[----:B------:R3:W-:Y:S02]  /*38d40*/  STL [R1+0x104], R6 ;  /* 0x0001040601007387 */ /* 0x0007e40000100800 */
[C---:B-1----:R-:W-:Y:S02]  /*38d50*/  FMUL R5, R0.reuse, R11 ;  /* 0x0000000b00057220 */ /* 0x042fe40000400000 */
[----:B------:R-:W2:Y:S01]  /*38d60*/  LDL.LU R11, [R1+0x310] ;  /* 0x00031000010b7983 */ /* 0x000ea20000300800 */
[----:B------:R1:W-:Y:S02]  /*38d70*/  STL [R1+0xf0], R3 ;  /* 0x0000f00301007387 */ /* 0x0003e40000100800 */
[C---:B---3--:R-:W-:Y:S01]  /*38d80*/  FMUL R6, R0.reuse, R10 ;  /* 0x0000000a00067220 */ /* 0x048fe20000400000 */
[----:B-1----:R-:W3:Y:S01]  /*38d90*/  LDL.LU R3, [R1+0x314] ;  /* 0x0003140001037983 */ /* 0x002ee20000300800 */
[----:B------:R1:W-:Y:S02]  /*38da0*/  STL [R1+0xf4], R5 ;  /* 0x0000f40501007387 */ /* 0x0003e40000100800 */
[----:B------:R-:W4:Y:S01]  /*38db0*/  LDL.LU R10, [R1+0x300] ;  /* 0x00030000010a7983 */ /* 0x000f220000300800 */
[----:B------:R5:W-:Y:S01]  /*38dc0*/  STL [R1+0xe0], R6 ;  /* 0x0000e00601007387 */ /* 0x000be20000100800 */
[----:B-1----:R-:W-:-:S03]  /*38dd0*/  FMUL R5, R0, R7 ;  /* 0x0000000700057220 */ /* 0x002fc60000400000 */
[----:B------:R-:W4:Y:S01]  /*38de0*/  LDL.LU R7, [R1+0x304] ;  /* 0x0003040001077983 */ /* 0x000f220000300800 */
[C---:B------:R-:W-:Y:S02]  /*38df0*/  FMUL R14, R0.reuse, R14 ;  /* 0x0000000e000e7220 */ /* 0x040fe40000400000 */
[----:B------:R1:W-:Y:S02]  /*38e00*/  STL [R1+0xe4], R5 ;  /* 0x0000e40501007387 */ /* 0x0003e40000100800 */
[C---:B------:R-:W-:Y:S01]  /*38e10*/  FMUL R13, R0.reuse, R13 ;  /* 0x0000000d000d7220 */ /* 0x040fe20000400000 */
[----:B-----5:R-:W5:Y:S01]  /*38e20*/  LDL.LU R6, [R1+0x2f0] ;  /* 0x0002f00001067983 */ /* 0x020f620000300800 */
[----:B------:R-:W-:Y:S02]  /*38e30*/  STL [R1+0x938], R19 ;  /* 0x0009381301007387 */ /* 0x000fe40000100800 */
[C---:B------:R-:W-:Y:S02]  /*38e40*/  FMUL R12, R0.reuse, R12 ;  /* 0x0000000c000c7220 */ /* 0x040fe40000400000 */
[----:B------:R-:W-:-:S02]  /*38e50*/  FMUL R9, R0, R9 ;  /* 0x0000000900097220 */ /* 0x000fc40000400000 */
[C---:B------:R-:W-:Y:S01]  /*38e60*/  FMUL R8, R0.reuse, R8 ;  /* 0x0000000800087220 */ /* 0x040fe20000400000 */
[----:B-1----:R-:W5:Y:S01]  /*38e70*/  LDL.LU R5, [R1+0x2f4] ;  /* 0x0002f40001057983 */ /* 0x002f620000300800 */
[----:B------:R1:W-:Y:S02]  /*38e80*/  STL [R1+0xd0], R14 ;  /* 0x0000d00e01007387 */ /* 0x0003e40000100800 */
[----:B------:R-:W-:Y:S02]  /*38e90*/  STL [R1+0xd4], R13 ;  /* 0x0000d40d01007387 */ /* 0x000fe40000100800 */
[----:B------:R-:W-:Y:S02]  /*38ea0*/  STL [R1+0xc0], R12 ;  /* 0x0000c00c01007387 */ /* 0x000fe40000100800 */
[C---:B------:R-:W-:Y:S01]  /*38eb0*/  FMUL R4, R0.reuse, R4 ;  /* 0x0000000400047220 */ /* 0x040fe20000400000 */
[----:B------:R0:W-:Y:S04]  /*38ec0*/  STL [R1+0xc4], R9 ;  /* 0x0000c40901007387 */ /* 0x0001e80000100800 */
[----:B-1----:R-:W5:Y:S01]  /*38ed0*/  LDL.LU R14, [R1+0x2e0] ;  /* 0x0002e000010e7983 */ /* 0x002f620000300800 */
[----:B------:R1:W-:Y:S03]  /*38ee0*/  STL [R1+0xb0], R8 ;  /* 0x0000b00801007387 */ /* 0x0003e60000100800 */
[----:B0-----:R-:W5:Y:S01]  /*38ef0*/  LDL.LU R9, [R1+0x2e4] ;  /* 0x0002e40001097983 */ /* 0x001f620000300800 */
[----:B------:R0:W-:Y:S03]  /*38f00*/  STL [R1+0xb4], R4 ;  /* 0x0000b40401007387 */ /* 0x0001e60000100800 */
[----:B-1----:R-:W5:Y:S04]  /*38f10*/  LDL.LU R8, [R1+0x2d0] ;  /* 0x0002d00001087983 */ /* 0x002f680000300800 */
[----:B0-----:R-:W5:Y:S01]  /*38f20*/  LDL.LU R4, [R1+0x2d4] ;  /* 0x0002d40001047983 */ /* 0x001f620000300800 */
[----:B--2---:R-:W-:-:S02]  /*38f30*/  FMUL R11, R0, R11 ;  /* 0x0000000b000b7220 */ /* 0x004fc40000400000 */
[C---:B---3--:R-:W-:Y:S02]  /*38f40*/  FMUL R12, R0.reuse, R3 ;  /* 0x00000003000c7220 */ /* 0x048fe40000400000 */
[----:B------:R-:W2:Y:S01]  /*38f50*/  LDL.LU R3, [R1+0x2c0] ;  /* 0x0002c00001037983 */ /* 0x000ea20000300800 */
[----:B------:R4:W-:Y:S02]  /*38f60*/  STL [R1+0x310], R11 ;  /* 0x0003100b01007387 */ /* 0x0009e40000100800 */
[----:B------:R0:W-:Y:S02]  /*38f70*/  STL [R1+0x314], R12 ;  /* 0x0003140c01007387 */ /* 0x0001e40000100800 */
[C---:B----4-:R-:W-:Y:S02]  /*38f80*/  FMUL R11, R0.reuse, R10 ;  /* 0x0000000a000b7220 */ /* 0x050fe40000400000 */
[C---:B------:R-:W-:Y:S02]  /*38f90*/  FMUL R10, R0.reuse, R7 ;  /* 0x00000007000a7220 */ /* 0x040fe40000400000 */
[----:B------:R-:W3:Y:S01]  /*38fa0*/  LDL.LU R7, [R1+0x2c4] ;  /* 0x0002c40001077983 */ /* 0x000ee20000300800 */
[----:B-----5:R-:W-:-:S03]  /*38fb0*/  FMUL R6, R0, R6 ;  /* 0x0000000600067220 */ /* 0x020fc60000400000 */
[----:B------:R1:W-:Y:S01]  /*38fc0*/  STL [R1+0x300], R11 ;  /* 0x0003000b01007387 */ /* 0x0003e20000100800 */
[----:B------:R4:W-:Y:S03]  /*38fd0*/  STL [R1+0x304], R10 ;  /* 0x0003040a01007387 */ /* 0x0009e60000100800 */
[----:B------:R-:W5:Y:S01]  /*38fe0*/  LDL.LU R13, [R1+0x2b0] ;  /* 0x0002b000010d7983 */ /* 0x000f620000300800 */
[----:B------:R1:W-:Y:S02]  /*38ff0*/  STL [R1+0x2f0], R6 ;  /* 0x0002f00601007387 */ /* 0x0003e40000100800 */
[----:B0-----:R-:W5:Y:S02]  /*39000*/  LDL.LU R12, [R1+0x2b4] ;  /* 0x0002b400010c7983 */ /* 0x001f640000300800 */
[----:B------:R-:W-:-:S05]  /*39010*/  FMUL R5, R0, R5 ;  /* 0x0000000500057220 */ /* 0x000fca0000400000 */
[----:B------:R0:W-:Y:S01]  /*39020*/  STL [R1+0x2f4], R5 ;  /* 0x0002f40501007387 */ /* 0x0001e20000100800 */
[----:B-1----:R-:W5:Y:S02]  /*39030*/  LDL.LU R11, [R1+0x2a0] ;  /* 0x0002a000010b7983 */ /* 0x002f640000300800 */
[----:B----4-:R-:W4:Y:S02]  /*39040*/  LDL.LU R10, [R1+0x2a4] ;  /* 0x0002a400010a7983 */ /* 0x010f240000300800 */
[----:B------:R-:W4:Y:S02]  /*39050*/  LDL.LU R6, [R1+0x290] ;  /* 0x0002900001067983 */ /* 0x000f240000300800 */
[C---:B------:R-:W-:Y:S02]  /*39060*/  FMUL R15, R0.reuse, R14 ;  /* 0x0000000e000f7220 */ /* 0x040fe40000400000 */
[C---:B------:R-:W-:Y:S01]  /*39070*/  FMUL R9, R0.reuse, R9 ;  /* 0x0000000900097220 */ /* 0x040fe20000400000 */
[----:B0-----:R-:W4:Y:S02]  /*39080*/  LDL.LU R5, [R1+0x294] ;  /* 0x0002940001057983 */ /* 0x001f240000300800 */
[----:B------:R-:W-:Y:S02]  /*39090*/  STL [R1+0x2e0], R15 ;  /* 0x0002e00f01007387 */ /* 0x000fe40000100800 */
[C---:B------:R-:W-:Y:S01]  /*390a0*/  FMUL R14, R0.reuse, R8 ;  /* 0x00000008000e7220 */ /* 0x040fe20000400000 */
[----:B------:R0:W-:Y:S01]  /*390b0*/  STL [R1+0x2e4], R9 ;  /* 0x0002e40901007387 */ /* 0x0001e20000100800 */
[----:B------:R-:W-:-:S03]  /*390c0*/  FMUL R8, R0, R4 ;  /* 0x0000000400087220 */ /* 0x000fc60000400000 */
[----:B0-----:R-:W4:Y:S01]  /*390d0*/  LDL.LU R9, [R1+0x6e8] ;  /* 0x0006e80001097983 */ /* 0x001f220000300800 */
[----:B------:R-:W-:Y:S02]  /*390e0*/  STL [R1+0x2d0], R14 ;  /* 0x0002d00e01007387 */ /* 0x000fe40000100800 */
[----:B------:R-:W4:Y:S02]  /*390f0*/  LDL.LU R4, [R1+0x6ec] ;  /* 0x0006ec0001047983 */ /* 0x000f240000300800 */
[----:B------:R2:W-:Y:S02]  /*39100*/  STL [R1+0x2d4], R8 ;  /* 0x0002d40801007387 */ /* 0x0005e40000100800 */
[C---:B--2---:R-:W-:Y:S02]  /*39110*/  FMUL R8, R0.reuse, R3 ;  /* 0x0000000300087220 */ /* 0x044fe40000400000 */
[----:B------:R-:W0:Y:S04]  /*39120*/  LDS R3, [R28+0x201c0] ;  /* 0x0201c0001c037984 */ /* 0x000e280000000800 */
[----:B------:R1:W-:Y:S04]  /*39130*/  STL [R1+0x2c0], R8 ;  /* 0x0002c00801007387 */ /* 0x0003e80000100800 */
[----:B-1----:R-:W2:Y:S01]  /*39140*/  LDL.LU R8, [R1+0x108] ;  /* 0x0001080001087983 */ /* 0x002ea20000300800 */
[----:B---3--:R-:W-:-:S02]  /*39150*/  FMUL R14, R0, R7 ;  /* 0x00000007000e7220 */ /* 0x008fc40000400000 */
[----:B------:R-:W3:Y:S02]  /*39160*/  LDL.LU R7, [R1+0x10c] ;  /* 0x00010c0001077983 */ /* 0x000ee40000300800 */
[C---:B-----5:R-:W-:Y:S02]  /*39170*/  FMUL R13, R0.reuse, R13 ;  /* 0x0000000d000d7220 */ /* 0x060fe40000400000 */
[C---:B------:R-:W-:Y:S01]  /*39180*/  FMUL R12, R0.reuse, R12 ;  /* 0x0000000c000c7220 */ /* 0x040fe20000400000 */
[----:B------:R1:W-:Y:S02]  /*39190*/  STL [R1+0x2c4], R14 ;  /* 0x0002c40e01007387 */ /* 0x0003e40000100800 */
[----:B------:R5:W-:Y:S02]  /*391a0*/  STL [R1+0x2b0], R13 ;  /* 0x0002b00d01007387 */ /* 0x000be40000100800 */
[----:B------:R-:W-:Y:S01]  /*391b0*/  STL [R1+0x2b4], R12 ;  /* 0x0002b40c01007387 */ /* 0x000fe20000100800 */
[----:B------:R-:W-:-:S02]  /*391c0*/  FMUL R11, R0, R11 ;  /* 0x0000000b000b7220 */ /* 0x000fc40000400000 */
[C---:B----4-:R-:W-:Y:S02]  /*391d0*/  FMUL R10, R0.reuse, R10 ;  /* 0x0000000a000a7220 */ /* 0x050fe40000400000 */
[C---:B------:R-:W-:Y:S01]  /*391e0*/  FMUL R6, R0.reuse, R6 ;  /* 0x0000000600067220 */ /* 0x040fe20000400000 */
[----:B------:R-:W-:Y:S02]  /*391f0*/  STL [R1+0x2a0], R11 ;  /* 0x0002a00b01007387 */ /* 0x000fe40000100800 */
[----:B------:R-:W-:Y:S02]  /*39200*/  STL [R1+0x2a4], R10 ;  /* 0x0002a40a01007387 */ /* 0x000fe40000100800 */
[----:B------:R-:W4:Y:S02]  /*39210*/  LDL.LU R17, [R1+0xf8] ;  /* 0x0000f80001117983 */ /* 0x000f240000300800 */
[----:B------:R-:W-:Y:S01]  /*39220*/  FMUL R0, R0, R5 ;  /* 0x0000000500007220 */ /* 0x000fe20000400000 */
[----:B------:R0:W-:Y:S01]  /*39230*/  STL [R1+0x290], R6 ;  /* 0x0002900601007387 */ /* 0x0001e20000100800 */
[----:B------:R-:W4:Y:S03]  /*39240*/  LDL.LU R15, [R1+0xfc] ;  /* 0x0000fc00010f7983 */ /* 0x000f260000300800 */
[----:B------:R0:W-:Y:S01]  /*39250*/  STL [R1+0x294], R0 ;  /* 0x0002940001007387 */ /* 0x0001e20000100800 */
[----:B-1----:R-:W4:Y:S02]  /*39260*/  LDL.LU R14, [R1+0xe8] ;  /* 0x0000e800010e7983 */ /* 0x002f240000300800 */
[----:B-----5:R-:W5:Y:S01]  /*39270*/  LDL.LU R13, [R1+0xec] ;  /* 0x0000ec00010d7983 */ /* 0x020f620000300800 */
[----:B0-----:R-:W5:Y:S01]  /*39280*/  LDL.LU R6, [R1+0xd8] ;  /* 0x0000d80001067983 */ /* 0x001f620000300800 */
[----:B------:R-:W5:Y:S02]  /*39290*/  LDL.LU R5, [R1+0xdc] ;  /* 0x0000dc0001057983 */ /* 0x000f640000300800 */
[----:B------:R-:W-:-:S02]  /*392a0*/  FMUL R0, R2, R9 ;  /* 0x0000000902007220 */ /* 0x000fc40000400000 */
[C---:B------:R-:W-:Y:S02]  /*392b0*/  FMUL R9, R2.reuse, R4 ;  /* 0x0000000402097220 */ /* 0x040fe40000400000 */
[----:B------:R-:W5:Y:S01]  /*392c0*/  LDL.LU R4, [R1+0x6d8] ;  /* 0x0006d80001047983 */ /* 0x000f620000300800 */
[----:B------:R0:W-:Y:S03]  /*392d0*/  STL [R1+0xa8], R0 ;  /* 0x0000a80001007387 */ /* 0x0001e60000100800 */
[----:B0-----:R-:W5:Y:S01]  /*392e0*/  LDL.LU R0, [R1+0x6dc] ;  /* 0x0006dc0001007983 */ /* 0x001f620000300800 */
[----:B------:R0:W-:Y:S02]  /*392f0*/  STL [R1+0xac], R9 ;  /* 0x0000ac0901007387 */ /* 0x0001e40000100800 */
[----:B------:R-:W5:Y:S02]  /*39300*/  LDL.LU R12, [R1+0x6c8] ;  /* 0x0006c800010c7983 */ /* 0x000f640000300800 */
[----:B--2---:R-:W-:-:S02]  /*39310*/  FMUL R8, R2, R8 ;  /* 0x0000000802087220 */ /* 0x004fc40000400000 */
[----:B---3--:R-:W-:-:S03]  /*39320*/  FMUL R7, R2, R7 ;  /* 0x0000000702077220 */ /* 0x008fc60000400000 */
[----:B------:R1:W-:Y:S01]  /*39330*/  STL [R1+0x108], R8 ;  /* 0x0001080801007387 */ /* 0x0003e20000100800 */
[----:B------:R-:W2:Y:S02]  /*39340*/  LDL.LU R11, [R1+0x6cc] ;  /* 0x0006cc00010b7983 */ /* 0x000ea40000300800 */
[----:B------:R3:W-:Y:S02]  /*39350*/  STL [R1+0x10c], R7 ;  /* 0x00010c0701007387 */ /* 0x0007e40000100800 */
[----:B------:R-:W2:Y:S01]  /*39360*/  LDL.LU R10, [R1+0x318] ;  /* 0x00031800010a7983 */ /* 0x000ea20000300800 */
[----:B0-----:R-:W2:Y:S04]  /*39370*/  LDL.LU R9, [R1+0x31c] ;  /* 0x00031c0001097983 */ /* 0x001ea80000300800 */
[----:B-1----:R-:W2:Y:S01]  /*39380*/  LDL.LU R8, [R1+0x308] ;  /* 0x0003080001087983 */ /* 0x002ea20000300800 */
[----:B---3--:R-:W3:Y:S02]  /*39390*/  LDL.LU R7, [R1+0x30c] ;  /* 0x00030c0001077983 */ /* 0x008ee40000300800 */
[----:B----4-:R-:W-:-:S02]  /*393a0*/  FMUL R19, R2, R17 ;  /* 0x0000001102137220 */ /* 0x010fc40000400000 */
[----:B------:R-:W-:-:S03]  /*393b0*/  FMUL R18, R2, R15 ;  /* 0x0000000f02127220 */ /* 0x000fc60000400000 */
[----:B------:R-:W-:Y:S01]  /*393c0*/  STL [R1+0xf8], R19 ;  /* 0x0000f81301007387 */ /* 0x000fe20000100800 */
[C---:B------:R-:W-:Y:S02]  /*393d0*/  FMUL R17, R2.reuse, R14 ;  /* 0x0000000e02117220 */ /* 0x040fe40000400000 */
[C---:B-----5:R-:W-:Y:S01]  /*393e0*/  FMUL R15, R2.reuse, R13 ;  /* 0x0000000d020f7220 */ /* 0x060fe20000400000 */
[----:B------:R-:W-:Y:S02]  /*393f0*/  STL [R1+0xfc], R18 ;  /* 0x0000fc1201007387 */ /* 0x000fe40000100800 */
[----:B------:R-:W-:Y:S02]  /*39400*/  STL [R1+0xe8], R17 ;  /* 0x0000e81101007387 */ /* 0x000fe40000100800 */
[C---:B------:R-:W-:Y:S02]  /*39410*/  FMUL R14, R2.reuse, R6 ;  /* 0x00000006020e7220 */ /* 0x040fe40000400000 */
[C---:B------:R-:W-:Y:S01]  /*39420*/  FMUL R13, R2.reuse, R5 ;  /* 0x00000005020d7220 */ /* 0x040fe20000400000 */
[----:B------:R-:W-:Y:S01]  /*39430*/  STL [R1+0xec], R15 ;  /* 0x0000ec0f01007387 */ /* 0x000fe20000100800 */
[----:B------:R-:W4:Y:S02]  /*39440*/  LDL.LU R6, [R1+0x2f8] ;  /* 0x0002f80001067983 */ /* 0x000f240000300800 */
[----:B------:R0:W-:Y:S02]  /*39450*/  STL [R1+0xd8], R14 ;  /* 0x0000d80e01007387 */ /* 0x0001e40000100800 */
[----:B------:R-:W5:Y:S01]  /*39460*/  LDL.LU R5, [R1+0x2fc] ;  /* 0x0002fc0001057983 */ /* 0x000f620000300800 */
[----:B------:R1:W-:Y:S01]  /*39470*/  STL [R1+0xdc], R13 ;  /* 0x0000dc0d01007387 */ /* 0x0003e20000100800 */
[----:B0-----:R-:W-:-:S03]  /*39480*/  FMUL R14, R2, R4 ;  /* 0x00000004020e7220 */ /* 0x001fc60000400000 */
[----:B------:R-:W5:Y:S02]  /*39490*/  LDL.LU R4, [R1+0x2e8] ;  /* 0x0002e80001047983 */ /* 0x000f640000300800 */
[----:B------:R-:W-:Y:S02]  /*394a0*/  STL [R1+0xc8], R14 ;  /* 0x0000c80e01007387 */ /* 0x000fe40000100800 */
[C---:B-1----:R-:W-:Y:S02]  /*394b0*/  FMUL R13, R2.reuse, R0 ;  /* 0x00000000020d7220 */ /* 0x042fe40000400000 */
[C---:B------:R-:W-:Y:S01]  /*394c0*/  FMUL R12, R2.reuse, R12 ;  /* 0x0000000c020c7220 */ /* 0x040fe20000400000 */
[----:B------:R-:W5:Y:S02]  /*394d0*/  LDL.LU R0, [R1+0x2ec] ;  /* 0x0002ec0001007983 */ /* 0x000f640000300800 */
[----:B------:R0:W-:Y:S02]  /*394e0*/  STL [R1+0xcc], R13 ;  /* 0x0000cc0d01007387 */ /* 0x0001e40000100800 */
[----:B------:R1:W-:Y:S01]  /*394f0*/  STL [R1+0xb8], R12 ;  /* 0x0000b80c01007387 */ /* 0x0003e20000100800 */
[----:B--2---:R-:W-:-:S02]  /*39500*/  FMUL R11, R2, R11 ;  /* 0x0000000b020b7220 */ /* 0x004fc40000400000 */
[C---:B------:R-:W-:Y:S02]  /*39510*/  FMUL R10, R2.reuse, R10 ;  /* 0x0000000a020a7220 */ /* 0x040fe40000400000 */
[C---:B------:R-:W-:Y:S01]  /*39520*/  FMUL R9, R2.reuse, R9 ;  /* 0x0000000902097220 */ /* 0x040fe20000400000 */
[----:B------:R-:W-:Y:S02]  /*39530*/  STL [R1+0xbc], R11 ;  /* 0x0000bc0b01007387 */ /* 0x000fe40000100800 */
[----:B------:R-:W-:Y:S02]  /*39540*/  STL [R1+0x318], R10 ;  /* 0x0003180a01007387 */ /* 0x000fe40000100800 */
[C---:B------:R-:W-:Y:S02]  /*39550*/  FMUL R8, R2.reuse, R8 ;  /* 0x0000000802087220 */ /* 0x040fe40000400000 */
[C---:B---3--:R-:W-:Y:S01]  /*39560*/  FMUL R7, R2.reuse, R7 ;  /* 0x0000000702077220 */ /* 0x048fe20000400000 */
[----:B------:R2:W-:Y:S01]  /*39570*/  STL [R1+0x31c], R9 ;  /* 0x00031c0901007387 */ /* 0x0005e20000100800 */
[----:B------:R-:W3:Y:S02]  /*39580*/  LDL.LU R18, [R1+0x2d8] ;  /* 0x0002d80001127983 */ /* 0x000ee40000300800 */
[----:B------:R2:W-:Y:S02]  /*39590*/  STL [R1+0x308], R8 ;  /* 0x0003080801007387 */ /* 0x0005e40000100800 */
[----:B------:R-:W3:Y:S01]  /*395a0*/  LDL.LU R17, [R1+0x2dc] ;  /* 0x0002dc0001117983 */ /* 0x000ee20000300800 */
[----:B------:R-:W-:Y:S01]  /*395b0*/  STL [R1+0x30c], R7 ;  /* 0x00030c0701007387 */ /* 0x000fe20000100800 */
[----:B0-----:R-:W3:Y:S02]  /*395c0*/  LDL.LU R13, [R1+0x2c8] ;  /* 0x0002c800010d7983 */ /* 0x001ee40000300800 */
[----:B-1----:R-:W3:Y:S01]  /*395d0*/  LDL.LU R12, [R1+0x2cc] ;  /* 0x0002cc00010c7983 */ /* 0x002ee20000300800 */
[----:B--2---:R-:W2:Y:S01]  /*395e0*/  LDL.LU R9, [R1+0x2b8] ;  /* 0x0002b80001097983 */ /* 0x004ea20000300800 */
[----:B------:R-:W2:Y:S02]  /*395f0*/  LDL.LU R8, [R1+0x2bc] ;  /* 0x0002bc0001087983 */ /* 0x000ea40000300800 */
[----:B------:R-:W2:Y:S02]  /*39600*/  LDL.LU R15, [R1+0x2a8] ;  /* 0x0002a800010f7983 */ /* 0x000ea40000300800 */
[----:B----4-:R-:W-:-:S02]  /*39610*/  FMUL R6, R2, R6 ;  /* 0x0000000602067220 */ /* 0x010fc40000400000 */
[----:B-----5:R-:W-:-:S03]  /*39620*/  FMUL R5, R2, R5 ;  /* 0x0000000502057220 */ /* 0x020fc60000400000 */
[----:B------:R-:W-:Y:S01]  /*39630*/  STL [R1+0x2f8], R6 ;  /* 0x0002f80601007387 */ /* 0x000fe20000100800 */
[----:B------:R-:W4:Y:S03]  /*39640*/  LDL.LU R14, [R1+0x2ac] ;  /* 0x0002ac00010e7983 */ /* 0x000f260000300800 */
[----:B------:R-:W-:Y:S01]  /*39650*/  STL [R1+0x2fc], R5 ;  /* 0x0002fc0501007387 */ /* 0x000fe20000100800 */
[----:B------:R-:W5:Y:S02]  /*39660*/  LDL.LU R11, [R1+0x298] ;  /* 0x00029800010b7983 */ /* 0x000f640000300800 */
[----:B------:R-:W-:-:S05]  /*39670*/  FMUL R4, R2, R4 ;  /* 0x0000000402047220 */ /* 0x000fca0000400000 */
[----:B------:R-:W-:Y:S01]  /*39680*/  STL [R1+0x2e8], R4 ;  /* 0x0002e80401007387 */ /* 0x000fe20000100800 */
[----:B------:R-:W5:Y:S02]  /*39690*/  LDL.LU R10, [R1+0x29c] ;  /* 0x00029c00010a7983 */ /* 0x000f640000300800 */
[----:B------:R-:W-:-:S05]  /*396a0*/  FMUL R0, R2, R0 ;  /* 0x0000000002007220 */ /* 0x000fca0000400000 */
[----:B------:R0:W-:Y:S04]  /*396b0*/  STL [R1+0x2ec], R0 ;  /* 0x0002ec0001007387 */ /* 0x0001e80000100800 */
[----:B0-----:R-:W5:Y:S01]  /*396c0*/  LDL.LU R0, [R1+0xa58] ;  /* 0x000a580001007983 */ /* 0x001f620000300800 */
[----:B------:R-:W5:Y:S02]  /*396d0*/  LDL.64 R6, [R1+0xc70] ;  /* 0x000c700001067983 */ /* 0x000f640000100a00 */
[----:B------:R-:W5:Y:S02]  /*396e0*/  LDL.64 R4, [R1+0xc40] ;  /* 0x000c400001047983 */ /* 0x000f640000100a00 */
[C---:B---3--:R-:W-:Y:S02]  /*396f0*/  FMUL R20, R2.reuse, R18 ;  /* 0x0000001202147220 */ /* 0x048fe40000400000 */
[C---:B------:R-:W-:Y:S01]  /*39700*/  FMUL R17, R2.reuse, R17 ;  /* 0x0000001102117220 */ /* 0x040fe20000400000 */
[----:B------:R-:W3:Y:S01]  /*39710*/  LDL.64 R18, [R1+0xc38] ;  /* 0x000c380001127983 */ /* 0x000ee20000100a00 */
[----:B------:R-:W-:-:S02]  /*39720*/  FMUL R13, R2, R13 ;  /* 0x0000000d020d7220 */ /* 0x000fc40000400000 */
[C---:B------:R-:W-:Y:S02]  /*39730*/  FMUL R12, R2.reuse, R12 ;  /* 0x0000000c020c7220 */ /* 0x040fe40000400000 */
[----:B------:R-:W-:Y:S01]  /*39740*/  STL [R1+0x2d8], R20 ;  /* 0x0002d81401007387 */ /* 0x000fe20000100800 */
[----:B------:R0:W-:Y:S01]  /*39750*/  STL [R1+0x2dc], R17 ;  /* 0x0002dc1101007387 */ /* 0x0001e20000100800 */
[C---:B--2---:R-:W-:Y:S02]  /*39760*/  FMUL R9, R2.reuse, R9 ;  /* 0x0000000902097220 */ /* 0x044fe40000400000 */
[----:B------:R-:W-:Y:S01]  /*39770*/  STL [R1+0x2c8], R13 ;  /* 0x0002c80d01007387 */ /* 0x000fe20000100800 */
[----:B------:R1:W-:Y:S01]  /*39780*/  STL [R1+0x2cc], R12 ;  /* 0x0002cc0c01007387 */ /* 0x0003e20000100800 */
[----:B0-----:R-:W-:-:S03]  /*39790*/  FMUL R17, R2, R8 ;  /* 0x0000000802117220 */ /* 0x001fc60000400000 */
[----:B-1----:R-:W2:Y:S01]  /*397a0*/  LDL.64 R12, [R1+0xc18] ;  /* 0x000c1800010c7983 */ /* 0x002ea20000100a00 */
[----:B------:R0:W-:Y:S03]  /*397b0*/  STL [R1+0x2b8], R9 ;  /* 0x0002b80901007387 */ /* 0x0001e60000100800 */
[----:B0-----:R-:W2:Y:S01]  /*397c0*/  LDL.64 R8, [R1+0xc10] ;  /* 0x000c100001087983 */ /* 0x001ea20000100a00 */
[C---:B------:R-:W-:Y:S02]  /*397d0*/  FMUL R15, R2.reuse, R15 ;  /* 0x0000000f020f7220 */ /* 0x040fe40000400000 */
[C---:B----4-:R-:W-:Y:S02]  /*397e0*/  FMUL R14, R2.reuse, R14 ;  /* 0x0000000e020e7220 */ /* 0x050fe40000400000 */
[C---:B-----5:R-:W-:Y:S01]  /*397f0*/  FMUL R11, R2.reuse, R11 ;  /* 0x0000000b020b7220 */ /* 0x060fe20000400000 */
[----:B------:R-:W-:Y:S01]  /*39800*/  STL [R1+0x2bc], R17 ;  /* 0x0002bc1101007387 */ /* 0x000fe20000100800 */
[----:B------:R-:W4:Y:S02]  /*39810*/  LDL.64 R20, [R1+0xc08] ;  /* 0x000c080001147983 */ /* 0x000f240000100a00 */
[----:B------:R-:W-:Y:S02]  /*39820*/  STL [R1+0x2a8], R15 ;  /* 0x0002a80f01007387 */ /* 0x000fe40000100800 */
[C---:B------:R-:W-:Y:S01]  /*39830*/  FMUL R10, R2.reuse, R10 ;  /* 0x0000000a020a7220 */ /* 0x040fe20000400000 */
[----:B------:R-:W-:Y:S01]  /*39840*/  STL [R1+0x2ac], R14 ;  /* 0x0002ac0e01007387 */ /* 0x000fe20000100800 */
[----:B------:R-:W-:Y:S03]  /*39850*/  STL [R1+0x298], R11 ;  /* 0x0002980b01007387 */ /* 0x000fe60000100800 */
[----:B------:R0:W-:Y:S04]  /*39860*/  STL [R1+0x29c], R10 ;  /* 0x00029c0a01007387 */ /* 0x0001e80000100800 */
[----:B0-----:R-:W5:Y:S01]  /*39870*/  LDL.64 R10, [R1+0xc68] ;  /* 0x000c6800010a7983 */ /* 0x001f620000100a00 */
[----:B------:R-:W-:-:S02]  /*39880*/  FFMA R0, R2, R0, R3 ;  /* 0x0000000002007223 */ /* 0x000fc40000000003 */
[----:B------:R-:W-:-:S04]  /*39890*/  IMAD.WIDE R6, R16, 0x2, R6 ;  /* 0x0000000210067825 */ /* 0x000fc800078e0206 */
[C---:B------:R-:W-:Y:S01]  /*398a0*/  IMAD.WIDE R4, R16.reuse, 0x2, R4 ;  /* 0x0000000210047825 */ /* 0x040fe200078e0204 */
[----:B------:R0:W-:Y:S03]  /*398b0*/  STL [R1+0xa58], R0 ;  /* 0x000a580001007387 */ /* 0x0001e60000100800 */
[----:B------:R-:W5:Y:S01]  /*398c0*/  LDL.64 R14, [R1+0xc00] ;  /* 0x000c0000010e7983 */ /* 0x000f620000100a00 */
[----:B------:R1:W5:Y:S04]  /*398d0*/  LDG.E.U16 R17, [R4.64] ;  /* 0x0000000404117981 */ /* 0x000368000c1e1500 */
[----:B0-----:R2:W5:Y:S01]  /*398e0*/  LDG.E.U16 R0, [R6.64] ;  /* 0x0000000406007981 */ /* 0x001562000c1e1500 */
[----:B---3--:R-:W-:-:S03]  /*398f0*/  IMAD.WIDE R2, R16, 0x2, R18 ;  /* 0x0000000210027825 */ /* 0x008fc600078e0212 */
[----:B------:R-:W3:Y:S04]  /*39900*/  LDL.64 R18, [R1+0xbf8] ;  /* 0x000bf80001127983 */ /* 0x000ee80000100a00 */
[----:B------:R4:W3:Y:S01]  /*39910*/  LDG.E.U16 R27, [R2.64] ;  /* 0x00000004021b7981 */ /* 0x0008e2000c1e1500 */
[----:B--2---:R-:W-:-:S03]  /*39920*/  IMAD.WIDE R6, R16, 0x2, R12 ;  /* 0x0000000210067825 */ /* 0x004fc600078e020c */
[----:B------:R-:W2:Y:S04]  /*39930*/  LDL.64 R12, [R1+0xbf0] ;  /* 0x000bf000010c7983 */ /* 0x000ea80000100a00 */
[----:B------:R5:W2:Y:S01]  /*39940*/  LDG.E.U16 R26, [R6.64] ;  /* 0x00000004061a7981 */ /* 0x000aa2000c1e1500 */
[----:B-1----:R-:W-:-:S03]  /*39950*/  IMAD.WIDE R4, R16, 0x2, R8 ;  /* 0x0000000210047825 */ /* 0x002fc600078e0208 */
[----:B------:R-:W2:Y:S04]  /*39960*/  LDL.64 R8, [R1+0xbe8] ;  /* 0x000be80001087983 */ /* 0x000ea80000100a00 */
[----:B------:R0:W2:Y:S01]  /*39970*/  LDG.E.U16 R22, [R4.64] ;  /* 0x0000000404167981 */ /* 0x0000a2000c1e1500 */
[----:B----4-:R-:W-:-:S03]  /*39980*/  IMAD.WIDE R2, R16, 0x2, R20 ;  /* 0x0000000210027825 */ /* 0x010fc600078e0214 */
[----:B------:R-:W4:Y:S04]  /*39990*/  LDL.64 R20, [R1+0xbe0] ;  /* 0x000be00001147983 */ /* 0x000f280000100a00 */
[----:B------:R3:W4:Y:S01]  /*399a0*/  LDG.E.U16 R23, [R2.64] ;  /* 0x0000000402177981 */ /* 0x000722000c1e1500 */
[----:B-----5:R-:W-:-:S03]  /*399b0*/  IMAD.WIDE R6, R16, 0x2, R10 ;  /* 0x0000000210067825 */ /* 0x020fc600078e020a */
[----:B------:R-:W5:Y:S04]  /*399c0*/  LDL.64 R10, [R1+0xbd8] ;  /* 0x000bd800010a7983 */ /* 0x000f680000100a00 */
[----:B------:R2:W5:Y:S01]  /*399d0*/  LDG.E.U16 R29, [R6.64] ;  /* 0x00000004061d7981 */ /* 0x000562000c1e1500 */
[----:B0-----:R-:W-:-:S03]  /*399e0*/  IMAD.WIDE R4, R16, 0x2, R14 ;  /* 0x0000000210047825 */ /* 0x001fc600078e020e */
[----:B------:R-:W5:Y:S04]  /*399f0*/  LDL.64 R14, [R1+0xbd0] ;  /* 0x000bd000010e7983 */ /* 0x000f680000100a00 */
[----:B------:R0:W5:Y:S01]  /*39a00*/  LDG.E.U16 R24, [R4.64] ;  /* 0x0000000404187981 */ /* 0x000162000c1e1500 */
[----:B---3--:R-:W-:-:S03]  /*39a10*/  IMAD.WIDE R2, R16, 0x2, R18 ;  /* 0x0000000210027825 */ /* 0x008fc600078e0212 */
[----:B------:R-:W3:Y:S04]  /*39a20*/  LDL.64 R18, [R1+0xc60] ;  /* 0x000c600001127983 */ /* 0x000ee80000100a00 */
[----:B------:R4:W3:Y:S01]  /*39a30*/  LDG.E.U16 R25, [R2.64] ;  /* 0x0000000402197981 */ /* 0x0008e2000c1e1500 */
[----:B--2---:R-:W-:-:S03]  /*39a40*/  IMAD.WIDE R6, R16, 0x2, R12 ;  /* 0x0000000210067825 */ /* 0x004fc600078e020c */
[----:B------:R-:W2:Y:S01]  /*39a50*/  LDL.64 R12, [R1+0xbc8] ;  /* 0x000bc800010c7983 */ /* 0x000ea20000100a00 */
[----:B0-----:R-:W-:-:S03]  /*39a60*/  IMAD.WIDE R4, R16, 0x2, R8 ;  /* 0x0000000210047825 */ /* 0x001fc600078e0208 */
[----:B------:R-:W2:Y:S01]  /*39a70*/  LDL.64 R8, [R1+0xbc0] ;  /* 0x000bc00001087983 */ /* 0x000ea20000100a00 */
[----:B----4-:R-:W-:-:S03]  /*39a80*/  IMAD.WIDE R2, R16, 0x2, R20 ;  /* 0x0000000210027825 */ /* 0x010fc600078e0214 */
[----:B------:R-:W4:Y:S01]  /*39a90*/  LDL.64 R20, [R1+0xbb8] ;  /* 0x000bb80001147983 */ /* 0x000f220000100a00 */
[----:B------:R0:W-:Y:S02]  /*39aa0*/  STL [R1+0x6ec], R0 ;  /* 0x0006ec0001007387 */ /* 0x0001e40000100800 */
[----:B------:R1:W-:Y:S02]  /*39ab0*/  STL [R1+0x6e8], R17 ;  /* 0x0006e81101007387 */ /* 0x0003e40000100800 */
[----:B------:R1:W-:Y:S01]  /*39ac0*/  STL [R1+0x6e4], R27 ;  /* 0x0006e41b01007387 */ /* 0x0003e20000100800 */
[----:B0-----:R5:W4:Y:S04]  /*39ad0*/  LDG.E.U16 R0, [R6.64] ;  /* 0x0000000406007981 */ /* 0x001b28000c1e1500 */
[----:B-1----:R0:W4:Y:S04]  /*39ae0*/  LDG.E.U16 R17, [R4.64] ;  /* 0x0000000404117981 */ /* 0x002128000c1e1500 */
[----:B------:R3:W4:Y:S01]  /*39af0*/  LDG.E.U16 R27, [R2.64] ;  /* 0x00000004021b7981 */ /* 0x000722000c1e1500 */
[----:B-----5:R-:W-:-:S03]  /*39b00*/  IMAD.WIDE R6, R16, 0x2, R10 ;  /* 0x0000000210067825 */ /* 0x020fc600078e020a */
[----:B------:R-:W5:Y:S01]  /*39b10*/  LDL.64 R10, [R1+0xbb0] ;  /* 0x000bb000010a7983 */ /* 0x000f620000100a00 */
[----:B0-----:R-:W-:-:S03]  /*39b20*/  IMAD.WIDE R4, R16, 0x2, R14 ;  /* 0x0000000210047825 */ /* 0x001fc600078e020e */
[----:B------:R-:W5:Y:S01]  /*39b30*/  LDL.64 R14, [R1+0xba8] ;  /* 0x000ba800010e7983 */ /* 0x000f620000100a00 */
[----:B---3--:R-:W-:-:S03]  /*39b40*/  IMAD.WIDE R2, R16, 0x2, R18 ;  /* 0x0000000210027825 */ /* 0x008fc600078e0212 */
[----:B------:R-:W3:Y:S01]  /*39b50*/  LDL.64 R18, [R1+0xba0] ;  /* 0x000ba00001127983 */ /* 0x000ee20000100a00 */
[----:B------:R0:W-:Y:S02]  /*39b60*/  STL [R1+0x6e0], R26 ;  /* 0x0006e01a01007387 */ /* 0x0001e40000100800 */
[----:B------:R1:W-:Y:S02]  /*39b70*/  STL [R1+0x6dc], R22 ;  /* 0x0006dc1601007387 */ /* 0x0003e40000100800 */
[----:B------:R1:W-:Y:S01]  /*39b80*/  STL [R1+0x6d8], R23 ;  /* 0x0006d81701007387 */ /* 0x0003e20000100800 */
[----:B0-----:R2:W3:Y:S04]  /*39b90*/  LDG.E.U16 R26, [R6.64] ;  /* 0x00000004061a7981 */ /* 0x0014e8000c1e1500 */
[----:B-1----:R0:W3:Y:S04]  /*39ba0*/  LDG.E.U16 R22, [R4.64] ;  /* 0x0000000404167981 */ /* 0x0020e8000c1e1500 */
        /* <DEDUP_REMOVED lines=17> */
[----:B------:R0:W-:Y:S03]  /*39cc0*/  STL [R1+0x6c8], R0 ;  /* 0x0006c80001007387 */ /* 0x0001e60000100800 */
[----:B0-----:R2:W5:Y:S01]  /*39cd0*/  LDG.E.U16 R0, [R6.64] ;  /* 0x0000000406007981 */ /* 0x001562000c1e1500 */
[----:B---3--:R-:W-:-:S03]  /*39ce0*/  IMAD.WIDE R2, R16, 0x2, R18 ;  /* 0x0000000210027825 */ /* 0x008fc600078e0212 */
[----:B------:R-:W3:Y:S01]  /*39cf0*/  LDL.64 R18, [R1+0xb78] ;  /* 0x000b780001127983 */ /* 0x000ee20000100a00 */
[----:B------:R0:W-:Y:S02]  /*39d00*/  STL [R1+0x6c4], R17 ;  /* 0x0006c41101007387 */ /* 0x0001e40000100800 */
[----:B------:R1:W-:Y:S01]  /*39d10*/  STL [R1+0x6c0], R27 ;  /* 0x0006c01b01007387 */ /* 0x0003e20000100800 */
[----:B0-----:R0:W3:Y:S04]  /*39d20*/  LDG.E.U16 R17, [R4.64] ;  /* 0x0000000404117981 */ /* 0x0010e8000c1e1500 */
[----:B-1----:R4:W3:Y:S01]  /*39d30*/  LDG.E.U16 R27, [R2.64] ;  /* 0x00000004021b7981 */ /* 0x0028e2000c1e1500 */
[----:B--2---:R-:W-:-:S03]  /*39d40*/  IMAD.WIDE R6, R16, 0x2, R12 ;  /* 0x0000000210067825 */ /* 0x004fc600078e020c */
[----:B------:R-:W2:Y:S01]  /*39d50*/  LDL.64 R12, [R1+0xb70] ;  /* 0x000b7000010c7983 */ /* 0x000ea20000100a00 */
[----:B0-----:R-:W-:-:S03]  /*39d60*/  IMAD.WIDE R4, R16, 0x2, R8 ;  /* 0x0000000210047825 */ /* 0x001fc600078e0208 */
[----:B------:R-:W2:Y:S01]  /*39d70*/  LDL.64 R8, [R1+0xb68] ;  /* 0x000b680001087983 */ /* 0x000ea20000100a00 */
[----:B------:R0:W-:Y:S02]  /*39d80*/  STL [R1+0x6bc], R26 ;  /* 0x0006bc1a01007387 */ /* 0x0001e40000100800 */
[----:B------:R-:W-:Y:S02]  /*39d90*/  STL [R1+0x6b4], R23 ;  /* 0x0006b41701007387 */ /* 0x000fe40000100800 */
[C---:B----4-:R-:W-:Y:S01]  /*39da0*/  IMAD.WIDE R2, R16.reuse, 0x2, R20 ;  /* 0x0000000210027825 */ /* 0x050fe200078e0214 */
[----:B------:R1:W-:Y:S04]  /*39db0*/  STL [R1+0x6b8], R22 ;  /* 0x0006b81601007387 */ /* 0x0003e80000100800 */
[----:B0-----:R5:W4:Y:S04]  /*39dc0*/  LDG.E.U16 R26, [R6.64] ;  /* 0x00000004061a7981 */ /* 0x001b28000c1e1500 */
[----:B-1----:R-:W4:Y:S01]  /*39dd0*/  LDL.64 R22, [R1+0xb60] ;  /* 0x000b600001167983 */ /* 0x002f220000100a00 */
[----:B------:R0:W-:Y:S02]  /*39de0*/  STL [R1+0x6b0], R29 ;  /* 0x0006b01d01007387 */ /* 0x0001e40000100800 */
[----:B------:R1:W-:Y:S02]  /*39df0*/  STL [R1+0x6ac], R24 ;  /* 0x0006ac1801007387 */ /* 0x0003e40000100800 */
[----:B------:R-:W4:Y:S01]  /*39e00*/  LDL.64 R20, [R1+0xb58] ;  /* 0x000b580001147983 */ /* 0x000f220000100a00 */
[----:B0-----:R0:W4:Y:S04]  /*39e10*/  LDG.E.U16 R29, [R4.64] ;  /* 0x00000004041d7981 */ /* 0x001128000c1e1500 */
[----:B-1----:R3:W4:Y:S01]  /*39e20*/  LDG.E.U16 R24, [R2.64] ;  /* 0x0000000402187981 */ /* 0x002722000c1e1500 */
[----:B-----5:R-:W-:-:S03]  /*39e30*/  IMAD.WIDE R6, R16, 0x2, R10 ;  /* 0x0000000210067825 */ /* 0x020fc600078e020a */
[----:B------:R-:W5:Y:S01]  /*39e40*/  LDL.64 R10, [R1+0xc50] ;  /* 0x000c5000010a7983 */ /* 0x000f620000100a00 */
[----:B0-----:R-:W-:-:S03]  /*39e50*/  IMAD.WIDE R4, R16, 0x2, R14 ;  /* 0x0000000210047825 */ /* 0x001fc600078e020e */
[----:B------:R-:W5:Y:S01]  /*39e60*/  LDL.64 R14, [R1+0xb50] ;  /* 0x000b5000010e7983 */ /* 0x000f620000100a00 */
[----:B------:R0:W-:Y:S03]  /*39e70*/  STL [R1+0x6a8], R25 ;  /* 0x0006a81901007387 */ /* 0x0001e60000100800 */
[----:B------:R1:W-:Y:S04]  /*39e80*/  STL [R1+0x6a4], R0 ;  /* 0x0006a40001007387 */ /* 0x0003e80000100800 */
[----:B0-----:R2:W5:Y:S04]  /*39e90*/  LDG.E.U16 R25, [R6.64] ;  /* 0x0000000406197981 */ /* 0x001568000c1e1500 */
[----:B-1----:R0:W5:Y:S01]  /*39ea0*/  LDG.E.U16 R0, [R4.64] ;  /* 0x0000000404007981 */ /* 0x002162000c1e1500 */
[----:B---3--:R-:W-:-:S03]  /*39eb0*/  IMAD.WIDE R2, R16, 0x2, R18 ;  /* 0x0000000210027825 */ /* 0x008fc600078e0212 */
[----:B------:R1:W-:Y:S01]  /*39ec0*/  STL [R1+0x6a0], R17 ;  /* 0x0006a01101007387 */ /* 0x0003e20000100800 */
[----:B------:R-:W3:Y:S03]  /*39ed0*/  LDL.64 R18, [R1+0xb40] ;  /* 0x000b400001127983 */ /* 0x000ee60000100a00 */
[----:B-1----:R4:W3:Y:S01]  /*39ee0*/  LDG.E.U16 R17, [R2.64] ;  /* 0x0000000402117981 */ /* 0x0028e2000c1e1500 */
[----:B--2---:R-:W-:-:S03]  /*39ef0*/  IMAD.WIDE R6, R16, 0x2, R12 ;  /* 0x0000000210067825 */ /* 0x004fc600078e020c */
[----:B------:R-:W2:Y:S01]  /*39f00*/  LDL.64 R12, [R1+0xb48] ;  /* 0x000b4800010c7983 */ /* 0x000ea20000100a00 */
[----:B0-----:R-:W-:-:S03]  /*39f10*/  IMAD.WIDE R4, R16, 0x2, R8 ;  /* 0x0000000210047825 */ /* 0x001fc600078e0208 */
[----:B------:R-:W2:Y:S01]  /*39f20*/  LDL.64 R8, [R1+0xb38] ;  /* 0x000b380001087983 */ /* 0x000ea20000100a00 */
[----:B------:R0:W-:Y:S03]  /*39f30*/  STL [R1+0x69c], R27 ;  /* 0x00069c1b01007387 */ /* 0x0001e60000100800 */
[----:B0-----:R5:W2:Y:S01]  /*39f40*/  LDG.E.U16 R27, [R6.64] ;  /* 0x00000004061b7981 */ /* 0x001aa2000c1e1500 */
[----:B----4-:R-:W-:-:S03]  /*39f50*/  IMAD.WIDE R2, R16, 0x2, R22 ;  /* 0x0000000210027825 */ /* 0x010fc600078e0216 */
[----:B------:R0:W-:Y:S04]  /*39f60*/  STL [R1+0x698], R26 ;  /* 0x0006981a01007387 */ /* 0x0001e80000100800 */
[----:B------:R1:W-:Y:S04]  /*39f70*/  STL [R1+0x694], R29 ;  /* 0x0006941d01007387 */ /* 0x0003e80000100800 */
[----:B0-----:R0:W4:Y:S01]  /*39f80*/  LDG.E.U16 R26, [R4.64] ;  /* 0x00000004041a7981 */ /* 0x001122000c1e1500 */
[----:B-----5:R-:W-:-:S03]  /*39f90*/  IMAD.WIDE R6, R16, 0x2, R10 ;  /* 0x0000000210067825 */ /* 0x020fc600078e020a */
[----:B------:R-:W5:Y:S04]  /*39fa0*/  LDL.64 R10, [R1+0xb30] ;  /* 0x000b3000010a7983 */ /* 0x000f680000100a00 */
[----:B-1----:R1:W5:Y:S01]  /*39fb0*/  LDG.E.U16 R29, [R2.64] ;  /* 0x00000004021d7981 */ /* 0x002362000c1e1500 */
[----:B0-----:R-:W-:-:S03]  /*39fc0*/  IMAD.WIDE R4, R16, 0x2, R20 ;  /* 0x0000000210047825 */ /* 0x001fc600078e0214 */
[----:B------:R2:W5:Y:S01]  /*39fd0*/  LDG.E.U16 R21, [R6.64] ;  /* 0x0000000406157981 */ /* 0x000562000c1e1500 */
[----:B-1----:R-:W-:-:S03]  /*39fe0*/  IMAD.WIDE R2, R16, 0x2, R14 ;  /* 0x0000000210027825 */ /* 0x002fc600078e020e */
[----:B------:R-:W-:Y:S01]  /*39ff0*/  STL [R1+0x68c], R25 ;  /* 0x00068c1901007387 */ /* 0x000fe20000100800 */
[----:B------:R0:W-:Y:S02]  /*3a000*/  STL [R1+0x690], R24 ;  /* 0x0006901801007387 */ /* 0x0001e40000100800 */
[----:B------:R-:W5:Y:S01]  /*3a010*/  LDL.64 R14, [R1+0xc48] ;  /* 0x000c4800010e7983 */ /* 0x000f620000100a00 */
[----:B0-----:R-:W5:Y:S01]  /*3a020*/  LDL.64 R24, [R1+0xb28] ;  /* 0x000b280001187983 */ /* 0x001f620000100a00 */
[----:B------:R0:W-:Y:S03]  /*3a030*/  STL [R1+0x688], R0 ;  /* 0x0006880001007387 */ /* 0x0001e60000100800 */
[----:B0-----:R0:W5:Y:S04]  /*3a040*/  LDG.E.U16 R0, [R4.64] ;  /* 0x0000000404007981 */ /* 0x001168000c1e1500 */
[----:B---3--:R1:W-:Y:S01]  /*3a050*/  STL [R1+0x684], R17 ;  /* 0x0006841101007387 */ /* 0x0083e20000100800 */
[----:B------:R-:W3:Y:S02]  /*3a060*/  LDL.64 R22, [R1+0xb18] ;  /* 0x000b180001167983 */ /* 0x000ee40000100a00 */
[----:B--2---:R-:W-:-:S02]  /*3a070*/  IMAD.WIDE R6, R16, 0x2, R12 ;  /* 0x0000000210067825 */ /* 0x004fc400078e020c */
[----:B------:R-:W2:Y:S04]  /*3a080*/  LDL.64 R12, [R1+0xb20] ;  /* 0x000b2000010c7983 */ /* 0x000ea80000100a00 */
[----:B-1----:R1:W2:Y:S02]  /*3a090*/  LDG.E.U16 R17, [R2.64] ;  /* 0x0000000402117981 */ /* 0x0022a4000c1e1500 */
[C---:B-1----:R-:W-:Y:S02]  /*3a0a0*/  IMAD.WIDE R2, R16.reuse, 0x2, R8 ;  /* 0x0000000210027825 */ /* 0x042fe400078e0208 */
[----:B------:R-:W3:Y:S02]  /*3a0b0*/  LDL.64 R8, [R1+0xb10] ;  /* 0x000b100001087983 */ /* 0x000ee40000100a00 */
[----:B------:R1:W-:Y:S02]  /*3a0c0*/  STL [R1+0x680], R27 ;  /* 0x0006801b01007387 */ /* 0x0003e40000100800 */
[----:B-1----:R1:W3:Y:S01]  /*3a0d0*/  LDG.E.U16 R27, [R6.64] ;  /* 0x00000004061b7981 */ /* 0x0022e2000c1e1500 */
[----:B0-----:R-:W-:-:S03]  /*3a0e0*/  IMAD.WIDE R4, R16, 0x2, R18 ;  /* 0x0000000210047825 */ /* 0x001fc600078e0212 */
[----:B----4-:R0:W-:Y:S04]  /*3a0f0*/  STL [R1+0x67c], R26 ;  /* 0x00067c1a01007387 */ /* 0x0101e80000100800 */
[----:B-----5:R4:W-:Y:S01]  /*3a100*/  STL [R1+0x678], R29 ;  /* 0x0006781d01007387 */ /* 0x0209e20000100800 */
[----:B-1----:R-:W-:-:S03]  /*3a110*/  IMAD.WIDE R6, R16, 0x2, R10 ;  /* 0x0000000210067825 */ /* 0x002fc600078e020a */
[----:B0-----:R0:W5:Y:S04]  /*3a120*/  LDG.E.U16 R26, [R4.64] ;  /* 0x00000004041a7981 */ /* 0x001168000c1e1500 */
[----:B------:R1:W-:Y:S04]  /*3a130*/  STL [R1+0x674], R21 ;  /* 0x0006741501007387 */ /* 0x0003e80000100800 */
[----:B----4-:R4:W5:Y:S01]  /*3a140*/  LDG.E.U16 R29, [R2.64] ;  /* 0x00000004021d7981 */ /* 0x010962000c1e1500 */
[----:B------:R-:W5:Y:S02]  /*3a150*/  LDL.64 R18, [R1+0xb00] ;  /* 0x000b000001127983 */ /* 0x000f640000100a00 */
[----:B------:R-:W5:Y:S01]  /*3a160*/  LDL.64 R10, [R1+0xaf8] ;  /* 0x000af800010a7983 */ /* 0x000f620000100a00 */
[----:B-1----:R-:W5:Y:S01]  /*3a170*/  LDL.64 R20, [R1+0xb08] ;  /* 0x000b080001147983 */ /* 0x002f620000100a00 */
[----:B----4-:R-:W-:-:S04]  /*3a180*/  IMAD.WIDE R2, R16, 0x2, R14 ;  /* 0x0000000210027825 */ /* 0x010fc800078e020e */
[C---:B0-----:R-:W-:Y:S01]  /*3a190*/  IMAD.WIDE R4, R16.reuse, 0x2, R24 ;  /* 0x0000000210047825 */ /* 0x041fe200078e0218 */
[----:B------:R0:W-:Y:S04]  /*3a1a0*/  STL [R1+0x670], R0 ;  /* 0x0006700001007387 */ /* 0x0001e80000100800 */
[----:B0-----:R0:W4:Y:S04]  /*3a1b0*/  LDG.E.U16 R0, [R6.64] ;  /* 0x0000000406007981 */ /* 0x001128000c1e1500 */
[----:B--2---:R1:W-:Y:S04]  /*3a1c0*/  STL [R1+0x66c], R17 ;  /* 0x00066c1101007387 */ /* 0x0043e80000100800 */
[----:B-1----:R1:W2:Y:S04]  /*3a1d0*/  LDG.E.U16 R17, [R4.64] ;  /* 0x0000000404117981 */ /* 0x0022a8000c1e1500 */
[----:B---3--:R3:W-:Y:S01]  /*3a1e0*/  STL [R1+0x668], R27 ;  /* 0x0006681b01007387 */ /* 0x0087e20000100800 */
[----:B------:R-:W2:Y:S03]  /*3a1f0*/  LDL.64 R14, [R1+0xaf0] ;  /* 0x000af000010e7983 */ /* 0x000ea60000100a00 */
[----:B---3--:R3:W2:Y:S02]  /*3a200*/  LDG.E.U16 R27, [R2.64] ;  /* 0x00000004021b7981 */ /* 0x0086a4000c1e1500 */
[----:B---3--:R-:W-:-:S02]  /*3a210*/  IMAD.WIDE R2, R16, 0x2, R8 ;  /* 0x0000000210027825 */ /* 0x008fc400078e0208 */
[----:B------:R-:W3:Y:S02]  /*3a220*/  LDL.64 R8, [R1+0xae8] ;  /* 0x000ae80001087983 */ /* 0x000ee40000100a00 */
[----:B0-----:R-:W-:-:S04]  /*3a230*/  IMAD.WIDE R6, R16, 0x2, R12 ;  /* 0x0000000210067825 */ /* 0x001fc800078e020c */
[----:B-1----:R-:W-:-:S04]  /*3a240*/  IMAD.WIDE R4, R16, 0x2, R22 ;  /* 0x0000000210047825 */ /* 0x002fc800078e0216 */
[----:B------:R-:W3:Y:S01]  /*3a250*/  LDL.64 R12, [R1+0xc30] ;  /* 0x000c3000010c7983 */ /* 0x000ee20000100a00 */
[----:B-----5:R0:W-:Y:S04]  /*3a260*/  STL [R1+0x664], R26 ;  /* 0x0006641a01007387 */ /* 0x0201e80000100800 */
[----:B------:R1:W5:Y:S01]  /*3a270*/  LDG.E.U16 R23, [R4.64] ;  /* 0x0000000404177981 */ /* 0x000362000c1e1500 */
[----:B------:R1:W-:Y:S02]  /*3a280*/  STL [R1+0x660], R29 ;  /* 0x0006601d01007387 */ /* 0x0003e40000100800 */
[----:B------:R-:W5:Y:S01]  /*3a290*/  LDL.64 R24, [R1+0xae0] ;  /* 0x000ae00001187983 */ /* 0x000f620000100a00 */
[----:B0-----:R0:W5:Y:S04]  /*3a2a0*/  LDG.E.U16 R26, [R6.64] ;  /* 0x00000004061a7981 */ /* 0x001168000c1e1500 */
[----:B-1----:R1:W5:Y:S01]  /*3a2b0*/  LDG.E.U16 R29, [R2.64] ;  /* 0x00000004021d7981 */ /* 0x002362000c1e1500 */
[----:B------:R-:W-:-:S05]  /*3a2c0*/  IMAD.WIDE R4, R16, 0x2, R18 ;  /* 0x0000000210047825 */ /* 0x000fca00078e0212 */
[----:B------:R2:W5:Y:S01]  /*3a2d0*/  LDG.E.U16 R22, [R4.64] ;  /* 0x0000000404167981 */ /* 0x000562000c1e1500 */
[----:B0-----:R-:W-:-:S04]  /*3a2e0*/  IMAD.WIDE R6, R16, 0x2, R20 ;  /* 0x0000000210067825 */ /* 0x001fc800078e0214 */
[C---:B-1----:R-:W-:Y:S01]  /*3a2f0*/  IMAD.WIDE R2, R16.reuse, 0x2, R10 ;  /* 0x0000000210027825 */ /* 0x042fe200078e020a */
[----:B------:R-:W5:Y:S04]  /*3a300*/  LDL.64 R20, [R1+0xad8] ;  /* 0x000ad80001147983 */ /* 0x000f680000100a00 */
[----:B------:R-:W5:Y:S04]  /*3a310*/  LDL.64 R10, [R1+0xad0] ;  /* 0x000ad000010a7983 */ /* 0x000f680000100a00 */
[----:B----4-:R0:W-:Y:S04]  /*3a320*/  STL [R1+0x4c], R0 ;  /* 0x00004c0001007387 */ /* 0x0101e80000100800 */
[----:B0-----:R0:W4:Y:S04]  /*3a330*/  LDG.E.U16 R0, [R6.64] ;  /* 0x0000000406007981 */ /* 0x001128000c1e1500 */
[----:B--2---:R1:W-:Y:S01]  /*3a340*/  STL [R1+0x48], R17 ;  /* 0x0000481101007387 */ /* 0x0043e20000100800 */
[----:B------:R-:W2:Y:S03]  /*3a350*/  LDL.64 R18, [R1+0xac8] ;  /* 0x000ac80001127983 */ /* 0x000ea60000100a00 */
[----:B-1----:R3:W2:Y:S01]  /*3a360*/  LDG.E.U16 R17, [R2.64] ;  /* 0x0000000402117981 */ /* 0x0026a2000c1e1500 */
[----:B0-----:R-:W-:-:S03]  /*3a370*/  IMAD.WIDE R6, R16, 0x2, R14 ;  /* 0x0000000210067825 */ /* 0x001fc600078e020e */
[----:B------:R-:W2:Y:S04]  /*3a380*/  LDL.64 R14, [R1+0xac0] ;  /* 0x000ac000010e7983 */ /* 0x000ea80000100a00 */
[----:B------:R0:W-:Y:S04]  /*3a390*/  STL [R1+0x44], R27 ;  /* 0x0000441b01007387 */ /* 0x0001e80000100800 */
[----:B0-----:R5:W2:Y:S01]  /*3a3a0*/  LDG.E.U16 R27, [R6.64] ;  /* 0x00000004061b7981 */ /* 0x001aa2000c1e1500 */
[----:B---3--:R-:W-:-:S03]  /*3a3b0*/  IMAD.WIDE R2, R16, 0x2, R8 ;  /* 0x0000000210027825 */ /* 0x008fc600078e0208 */
[----:B------:R-:W3:Y:S01]  /*3a3c0*/  LDL.64 R8, [R1+0xab8] ;  /* 0x000ab80001087983 */ /* 0x000ee20000100a00 */
[----:B------:R-:W-:-:S04]  /*3a3d0*/  IMAD.WIDE R4, R16, 0x2, R12 ;  /* 0x0000000210047825 */ /* 0x000fc800078e020c */
[C---:B-----5:R-:W-:Y:S01]  /*3a3e0*/  IMAD.WIDE R6, R16.reuse, 0x2, R24 ;  /* 0x0000000210067825 */ /* 0x060fe200078e0218 */
[----:B------:R0:W-:Y:S03]  /*3a3f0*/  STL [R1+0x40], R26 ;  /* 0x0000401a01007387 */ /* 0x0001e60000100800 */
[----:B------:R-:W5:Y:S02]  /*3a400*/  LDL.LU R13, [R1+0xa04] ;  /* 0x000a0400010d7983 */ /* 0x000f640000300800 */
[----:B------:R1:W-:Y:S01]  /*3a410*/  STL [R1+0x3c], R23 ;  /* 0x00003c1701007387 */ /* 0x0003e20000100800 */
[----:B0-----:R0:W5:Y:S04]  /*3a420*/  LDG.E.U16 R26, [R4.64] ;  /* 0x00000004041a7981 */ /* 0x001168000c1e1500 */
[----:B-1----:R-:W5:Y:S01]  /*3a430*/  LDL R23, [R1+0x8f8] ;  /* 0x0008f80001177983 */ /* 0x002f620000100800 */
[----:B------:R1:W-:Y:S02]  /*3a440*/  STL [R1+0x38], R29 ;  /* 0x0000381d01007387 */ /* 0x0003e40000100800 */
[C---:B0-----:R-:W-:Y:S01]  /*3a450*/  IMAD.WIDE R4, R16.reuse, 0x2, R20 ;  /* 0x0000000210047825 */ /* 0x041fe200078e0214 */
[----:B-1----:R0:W5:Y:S04]  /*3a460*/  LDG.E.U16 R29, [R2.64] ;  /* 0x00000004021d7981 */ /* 0x002168000c1e1500 */
[----:B----4-:R1:W-:Y:S01]  /*3a470*/  STL [R1+0x34], R0 ;  /* 0x0000340001007387 */ /* 0x0103e20000100800 */
[----:B------:R-:W4:Y:S02]  /*3a480*/  LDL.64 R24, [R1+0xab0] ;  /* 0x000ab00001187983 */ /* 0x000f240000100a00 */
[----:B0-----:R-:W-:-:S02]  /*3a490*/  IMAD.WIDE R2, R16, 0x2, R10 ;  /* 0x0000000210027825 */ /* 0x001fc400078e020a */
[----:B------:R-:W5:Y:S04]  /*3a4a0*/  LDL.64 R10, [R1+0xaa8] ;  /* 0x000aa800010a7983 */ /* 0x000f680000100a00 */
[----:B-1----:R2:W5:Y:S01]  /*3a4b0*/  LDG.E.U16 R0, [R6.64] ;  /* 0x0000000406007981 */ /* 0x002562000c1e1500 */
[----:B------:R0:W-:Y:S03]  /*3a4c0*/  STL [R1+0x30], R22 ;  /* 0x0000301601007387 */ /* 0x0001e60000100800 */
[----:B0-----:R0:W5:Y:S01]  /*3a4d0*/  LDG.E.U16 R22, [R4.64] ;  /* 0x0000000404167981 */ /* 0x001162000c1e1500 */
[----:B--2---:R-:W-:-:S03]  /*3a4e0*/  IMAD.WIDE R6, R16, 0x2, R18 ;  /* 0x0000000210067825 */ /* 0x004fc600078e0212 */
[----:B------:R1:W-:Y:S01]  /*3a4f0*/  STL [R1+0x2c], R17 ;  /* 0x00002c1101007387 */ /* 0x0003e20000100800 */
[----:B------:R-:W2:Y:S02]  /*3a500*/  LDL.LU R12, [R1+0xa08] ;  /* 0x000a0800010c7983 */ /* 0x000ea40000300800 */
[----:B------:R-:W2:Y:S02]  /*3a510*/  LDL.64 R20, [R1+0xa98] ;  /* 0x000a980001147983 */ /* 0x000ea40000100a00 */
[----:B------:R-:W2:Y:S02]  /*3a520*/  LDL.64 R18, [R1+0xa90] ;  /* 0x000a900001127983 */ /* 0x000ea40000100a00 */
[C---:B0-----:R-:W-:Y:S02]  /*3a530*/  IMAD.WIDE R4, R16.reuse, 0x2, R14 ;  /* 0x0000000210047825 */ /* 0x041fe400078e020e */
[----:B------:R0:W2:Y:S04]  /*3a540*/  LDG.E.U16 R15, [R6.64] ;  /* 0x00000004060f7981 */ /* 0x0000a8000c1e1500 */
[----:B-1----:R3:W2:Y:S04]  /*3a550*/  LDG.E.U16 R17, [R2.64] ;  /* 0x0000000402117981 */ /* 0x0026a8000c1e1500 */
[----:B------:R-:W2:Y:S04]  /*3a560*/  LDL R14, [R1+0x934] ;  /* 0x00093400010e7983 */ /* 0x000ea80000100800 */
[----:B0-----:R-:W2:Y:S04]  /*3a570*/  LDL.64 R6, [R1+0xc28] ;  /* 0x000c280001067983 */ /* 0x001ea80000100a00 */
[----:B------:R0:W-:Y:S01]  /*3a580*/  STL [R1+0x28], R27 ;  /* 0x0000281b01007387 */ /* 0x0001e20000100800 */
[----:B---3--:R-:W-:-:S03]  /*3a590*/  IMAD.WIDE R2, R16, 0x2, R8 ;  /* 0x0000000210027825 */ /* 0x008fc600078e0208 */
[----:B------:R4:W3:Y:S04]  /*3a5a0*/  LDG.E.U16 R9, [R4.64] ;  /* 0x0000000404097981 */ /* 0x0008e8000c1e1500 */
[----:B------:R-:W1:Y:S04]  /*3a5b0*/  LDS R8, [R28+0x20200] ;  /* 0x020200001c087984 */ /* 0x000e680000000800 */
[----:B0-----:R5:W3:Y:S01]  /*3a5c0*/  LDG.E.U16 R27, [R2.64] ;  /* 0x00000004021b7981 */ /* 0x001ae2000c1e1500 */
[----:B----4-:R-:W-:-:S05]  /*3a5d0*/  IMAD.WIDE R4, R16, 0x2, R24 ;  /* 0x0000000210047825 */ /* 0x010fca00078e0218 */
[----:B------:R-:W4:Y:S01]  /*3a5e0*/  LDG.E.U16 R25, [R4.64] ;  /* 0x0000000404197981 */ /* 0x000f22000c1e1500 */
[----:B-----5:R-:W-:-:S04]  /*3a5f0*/  IMAD.WIDE R2, R16, 0x2, R10 ;  /* 0x0000000210027825 */ /* 0x020fc800078e020a */
[C---:B--2---:R-:W-:Y:S01]  /*3a600*/  IMAD.WIDE R6, R16.reuse, 0x2, R6 ;  /* 0x0000000210067825 */ /* 0x044fe200078e0206 */
[----:B---3--:R-:W-:Y:S03]  /*3a610*/  STL [R1+0x1e48], R27 ;  /* 0x001e481b01007387 */ /* 0x008fe60000100800 */
[----:B------:R-:W2:Y:S02]  /*3a620*/  LDL.64 R10, [R1+0xa88] ;  /* 0x000a8800010a7983 */ /* 0x000ea40000100a00 */
[----:B------:R0:W-:Y:S02]  /*3a630*/  STL [R1+0x24], R26 ;  /* 0x0000241a01007387 */ /* 0x0001e40000100800 */
[----:B0-----:R0:W3:Y:S04]  /*3a640*/  LDG.E.U16 R26, [R6.64] ;  /* 0x00000004061a7981 */ /* 0x0010e8000c1e1500 */
[----:B0-----:R-:W5:Y:S04]  /*3a650*/  LDL.64 R6, [R1+0xaa0] ;  /* 0x000aa00001067983 */ /* 0x001f680000100a00 */
[----:B---3--:R-:W-:Y:S01]  /*3a660*/  STL [R1+0x1e4c], R26 ;  /* 0x001e4c1a01007387 */ /* 0x008fe20000100800 */
[----:B----4-:R-:W-:Y:S02]  /*3a670*/  STL [R1+0x1e50], R25 ;  /* 0x001e501901007387 */ /* 0x010fe40000100800 */
[----:B------:R0:W-:Y:S02]  /*3a680*/  STL [R1+0x20], R29 ;  /* 0x0000201d01007387 */ /* 0x0001e40000100800 */
[----:B0-----:R5:W3:Y:S02]  /*3a690*/  LDG.E.U16 R29, [R2.64] ;  /* 0x00000004021d7981 */ /* 0x001ae4000c1e1500 */
[----:B-----5:R-:W-:-:S02]  /*3a6a0*/  IMAD.WIDE R2, R16, 0x2, R6 ;  /* 0x0000000210027825 */ /* 0x020fc400078e0206 */
[----:B---3--:R-:W-:Y:S02]  /*3a6b0*/  STL [R1+0x1e54], R29 ;  /* 0x001e541d01007387 */ /* 0x008fe40000100800 */
[----:B------:R0:W-:Y:S02]  /*3a6c0*/  STL [R1+0x1c], R0 ;  /* 0x00001c0001007387 */ /* 0x0001e40000100800 */
[----:B0-----:R-:W-:Y:S02]  /*3a6d0*/  FADD R0, -R23, R13 ;  /* 0x0000000d17007221 */ /* 0x001fe40000000100 */
[----:B------:R0:W3:Y:S01]  /*3a6e0*/  LDG.E.U16 R23, [R2.64] ;  /* 0x0000000402177981 */ /* 0x0000e2000c1e1500 */
[----:B------:R-:W-:-:S04]  /*3a6f0*/  IMAD.WIDE R4, R16, 0x2, R20 ;  /* 0x0000000210047825 */ /* 0x000fc800078e0214 */
[----:B0-----:R-:W-:-:S05]  /*3a700*/  IMAD.WIDE R2, R16, 0x2, R18 ;  /* 0x0000000210027825 */ /* 0x001fca00078e0212 */
[----:B------:R2:W4:Y:S04]  /*3a710*/  LDG.E.U16 R21, [R2.64] ;  /* 0x0000000402157981 */ /* 0x000528000c1e1500 */
[----:B---3--:R-:W-:Y:S01]  /*3a720*/  STL [R1+0x1e58], R23 ;  /* 0x001e581701007387 */ /* 0x008fe20000100800 */
[----:B------:R0:W-:Y:S03]  /*3a730*/  STL [R1+0x18], R22 ;  /* 0x0000181601007387 */ /* 0x0001e60000100800 */
[----:B0-----:R0:W3:Y:S01]  /*3a740*/  LDG.E.U16 R22, [R4.64] ;  /* 0x0000000404167981 */ /* 0x0010e2000c1e1500 */
[----:B------:R5:W-:Y:S02]  /*3a750*/  STL [R1+0x14], R17 ;  /* 0x0000141101007387 */ /* 0x000be40000100800 */
[----:B------:R-:W1:Y:S02]  /*3a760*/  LDL.LU R24, [R1+0xa5c] ;  /* 0x000a5c0001187983 */ /* 0x000e640000300800 */
[----:B------:R-:W5:Y:S02]  /*3a770*/  LDL.LU R23, [R1+0x280] ;  /* 0x0002800001177983 */ /* 0x000f640000300800 */
[----:B--2---:R-:W-:-:S05]  /*3a780*/  IMAD.WIDE R2, R16, 0x2, R10 ;  /* 0x0000000210027825 */ /* 0x004fca00078e020a */
[----:B------:R2:W2:Y:S01]  /*3a790*/  LDG.E.U16 R20, [R2.64] ;  /* 0x0000000402147981 */ /* 0x0004a2000c1e1500 */
[----:B0-----:R-:W-:Y:S02]  /*3a7a0*/  FADD R4, -R14, R12 ;  /* 0x0000000c0e047221 */ /* 0x001fe40000000100 */
[----:B------:R-:W-:Y:S01]  /*3a7b0*/  FMUL R0, R0, 1.4426950216293334961 ;  /* 0x3fb8aa3b00007820 */ /* 0x000fe20000400000 */
[----:B---3--:R-:W-:Y:S01]  /*3a7c0*/  STL [R1+0x1e5c], R22 ;  /* 0x001e5c1601007387 */ /* 0x008fe20000100800 */
[----:B------:R0:W-:Y:S02]  /*3a7d0*/  STL [R1+0x10], R15 ;  /* 0x0000100f01007387 */ /* 0x0001e40000100800 */
[----:B----4-:R-:W-:Y:S02]  /*3a7e0*/  STL [R1+0x1e60], R21 ;  /* 0x001e601501007387 */ /* 0x010fe40000100800 */
[----:B------:R3:W-:Y:S01]  /*3a7f0*/  STL [R1+0xc], R9 ;  /* 0x00000c0901007387 */ /* 0x0007e20000100800 */
[----:B------:R-:W4:Y:S01]  /*3a800*/  LDL.LU R19, [R1+0x284] ;  /* 0x0002840001137983 */ /* 0x000f220000300800 */
[----:B------:R-:W4:Y:S02]  /*3a810*/  LDL.LU R18, [R1+0x270] ;  /* 0x0002700001127983 */ /* 0x000f240000300800 */
[----:B-----5:R-:W5:Y:S01]  /*3a820*/  LDL.LU R17, [R1+0x274] ;  /* 0x0002740001117983 */ /* 0x020f620000300800 */
[----:B--2---:R-:W2:Y:S04]  /*3a830*/  LDS R3, [R28+0x20240] ;  /* 0x020240001c037984 */ /* 0x004ea80000000800 */
[----:B0-----:R-:W2:Y:S01]  /*3a840*/  LDL.LU R15, [R1+0x260] ;  /* 0x00026000010f7983 */ /* 0x001ea20000300800 */
[----:B------:R-:W2:Y:S02]  /*3a850*/  LDL.LU R14, [R1+0x264] ;  /* 0x00026400010e7983 */ /* 0x000ea40000300800 */
[----:B------:R-:W2:Y:S02]  /*3a860*/  LDL.LU R7, [R1+0x250] ;  /* 0x0002500001077983 */ /* 0x000ea40000300800 */
[----:B------:R-:W2:Y:S01]  /*3a870*/  LDL.LU R6, [R1+0x254] ;  /* 0x0002540001067983 */ /* 0x000ea20000300800 */
[----:B------:R-:W2:Y:S01]  /*3a880*/  LDL.LU R13, [R1+0x240] ;  /* 0x00024000010d7983 */ /* 0x000ea20000300800 */
[----:B---3--:R-:W3:Y:S01]  /*3a890*/  LDL.LU R9, [R1+0x244] ;  /* 0x0002440001097983 */ /* 0x008ee20000300800 */
[----:B------:R-:W1:Y:S01]  /*3a8a0*/  MUFU.EX2 R0, R0 ;  /* 0x0000000000007308 */ /* 0x000e620000000800 */
[----:B------:R-:W3:Y:S01]  /*3a8b0*/  LDL.LU R12, [R1+0x230] ;  /* 0x00023000010c7983 */ /* 0x000ee20000300800 */
[----:B------:R-:W3:Y:S01]  /*3a8c0*/  LDL.LU R11, [R1+0x234] ;  /* 0x00023400010b7983 */ /* 0x000ee20000300800 */
[----:B------:R-:W3:Y:S02]  /*3a8d0*/  LDL.LU R10, [R1+0x220] ;  /* 0x00022000010a7983 */ /* 0x000ee40000300800 */
[----:B------:R-:W3:Y:S02]  /*3a8e0*/  LDL.LU R5, [R1+0x224] ;  /* 0x0002240001057983 */ /* 0x000ee40000300800 */
[----:B------:R-:W-:Y:S01]  /*3a8f0*/  FMUL R2, R4, 1.4426950216293334961 ;  /* 0x3fb8aa3b04027820 */ /* 0x000fe20000400000 */
[----:B------:R-:W-:Y:S01]  /*3a900*/  STL [R1+0x1e64], R20 ;  /* 0x001e641401007387 */ /* 0x000fe20000100800 */
[----:B-1----:R-:W-:-:S02]  /*3a910*/  FFMA R24, R0, R24, R8 ;  /* 0x0000001800187223 */ /* 0x002fc40000000008 */
[----:B------:R-:W-:-:S03]  /*3a920*/  FMUL R8, R0, R23 ;  /* 0x0000001700087220 */ /* 0x000fc60000400000 */
[----:B------:R-:W-:Y:S02]  /*3a930*/  STL [R1+0xa5c], R24 ;  /* 0x000a5c1801007387 */ /* 0x000fe40000100800 */
[----:B------:R5:W-:Y:S02]  /*3a940*/  STL [R1+0x280], R8 ;  /* 0x0002800801007387 */ /* 0x000be40000100800 */
[C---:B----4-:R-:W-:Y:S02]  /*3a950*/  FMUL R4, R0.reuse, R19 ;  /* 0x0000001300047220 */ /* 0x050fe40000400000 */
[C---:B------:R-:W-:Y:S02]  /*3a960*/  FMUL R18, R0.reuse, R18 ;  /* 0x0000001200127220 */ /* 0x040fe40000400000 */
[C---:B-----5:R-:W-:Y:S01]  /*3a970*/  FMUL R8, R0.reuse, R17 ;  /* 0x0000001100087220 */ /* 0x060fe20000400000 */
[----:B------:R0:W-:Y:S02]  /*3a980*/  STL [R1+0x284], R4 ;  /* 0x0002840401007387 */ /* 0x0001e40000100800 */
[----:B------:R-:W-:Y:S02]  /*3a990*/  STL [R1+0x270], R18 ;  /* 0x0002701201007387 */ /* 0x000fe40000100800 */
[C---:B--2---:R-:W-:Y:S01]  /*3a9a0*/  FMUL R14, R0.reuse, R14 ;  /* 0x0000000e000e7220 */ /* 0x044fe20000400000 */
[----:B------:R1:W-:Y:S01]  /*3a9b0*/  STL [R1+0x274], R8 ;  /* 0x0002740801007387 */ /* 0x0003e20000100800 */
[----:B0-----:R-:W-:-:S02]  /*3a9c0*/  FMUL R4, R0, R15 ;  /* 0x0000000f00047220 */ /* 0x001fc40000400000 */
[----:B-1----:R-:W-:-:S03]  /*3a9d0*/  FMUL R8, R0, R7 ;  /* 0x0000000700087220 */ /* 0x002fc60000400000 */
[----:B------:R0:W-:Y:S01]  /*3a9e0*/  STL [R1+0x260], R4 ;  /* 0x0002600401007387 */ /* 0x0001e20000100800 */
[----:B------:R-:W-:Y:S02]  /*3a9f0*/  STL [R1+0x264], R14 ;  /* 0x0002640e01007387 */ /* 0x000fe40000100800 */
[----:B------:R-:W2:Y:S01]  /*3aa00*/  LDL.LU R7, [R1+0x210] ;  /* 0x0002100001077983 */ /* 0x000ea20000300800 */
[----:B------:R1:W-:Y:S01]  /*3aa10*/  STL [R1+0x250], R8 ;  /* 0x0002500801007387 */ /* 0x0003e20000100800 */
[----:B0-----:R-:W-:-:S03]  /*3aa20*/  FMUL R4, R0, R6 ;  /* 0x0000000600047220 */ /* 0x001fc60000400000 */
[----:B------:R-:W4:Y:S02]  /*3aa30*/  LDL.LU R6, [R1+0x214] ;  /* 0x0002140001067983 */ /* 0x000f240000300800 */
[----:B------:R0:W-:Y:S02]  /*3aa40*/  STL [R1+0x254], R4 ;  /* 0x0002540401007387 */ /* 0x0001e40000100800 */
[C---:B-1----:R-:W-:Y:S02]  /*3aa50*/  FMUL R8, R0.reuse, R13 ;  /* 0x0000000d00087220 */ /* 0x042fe40000400000 */
[C---:B---3--:R-:W-:Y:S02]  /*3aa60*/  FMUL R11, R0.reuse, R11 ;  /* 0x0000000b000b7220 */ /* 0x048fe40000400000 */
[C---:B0-----:R-:W-:Y:S02]  /*3aa70*/  FMUL R4, R0.reuse, R9 ;  /* 0x0000000900047220 */ /* 0x041fe40000400000 */
[----:B------:R-:W3:Y:S01]  /*3aa80*/  LDL.LU R9, [R1+0x200] ;  /* 0x0002000001097983 */ /* 0x000ee20000300800 */
[----:B------:R0:W-:Y:S02]  /*3aa90*/  STL [R1+0x240], R8 ;  /* 0x0002400801007387 */ /* 0x0001e40000100800 */
[C---:B------:R-:W-:Y:S01]  /*3aaa0*/  FMUL R10, R0.reuse, R10 ;  /* 0x0000000a000a7220 */ /* 0x040fe20000400000 */
[----:B0-----:R-:W5:Y:S01]  /*3aab0*/  LDL.LU R8, [R1+0x204] ;  /* 0x0002040001087983 */ /* 0x001f620000300800 */
[----:B------:R0:W-:Y:S02]  /*3aac0*/  STL [R1+0x244], R4 ;  /* 0x0002440401007387 */ /* 0x0001e40000100800 */
[----:B0-----:R-:W-:-:S05]  /*3aad0*/  FMUL R4, R0, R12 ;  /* 0x0000000c00047220 */ /* 0x001fca0000400000 */
[----:B------:R0:W-:Y:S01]  /*3aae0*/  STL [R1+0x230], R4 ;  /* 0x0002300401007387 */ /* 0x0001e20000100800 */
[----:B------:R-:W-:Y:S02]  /*3aaf0*/  STL [R1+0x234], R11 ;  /* 0x0002340b01007387 */ /* 0x000fe40000100800 */
[----:B------:R-:W5:Y:S02]  /*3ab00*/  LDL.LU R18, [R1+0x1f0] ;  /* 0x0001f00001127983 */ /* 0x000f640000300800 */
[----:B------:R-:W-:Y:S01]  /*3ab10*/  STL [R1+0x220], R10 ;  /* 0x0002200a01007387 */ /* 0x000fe20000100800 */
[----:B------:R-:W5:Y:S01]  /*3ab20*/  LDL.LU R17, [R1+0x1f4] ;  /* 0x0001f40001117983 */ /* 0x000f620000300800 */
[----:B0-----:R-:W-:-:S05]  /*3ab30*/  FMUL R4, R0, R5 ;  /* 0x0000000500047220 */ /* 0x001fca0000400000 */
[----:B------:R0:W-:Y:S01]  /*3ab40*/  STL [R1+0x224], R4 ;  /* 0x0002240401007387 */ /* 0x0001e20000100800 */
[----:B------:R-:W5:Y:S02]  /*3ab50*/  LDL.LU R15, [R1+0x1e0] ;  /* 0x0001e000010f7983 */ /* 0x000f640000300800 */
[----:B------:R-:W5:Y:S02]  /*3ab60*/  LDL.LU R14, [R1+0x1e4] ;  /* 0x0001e400010e7983 */ /* 0x000f640000300800 */
[----:B------:R-:W5:Y:S01]  /*3ab70*/  LDL.LU R13, [R1+0x1d0] ;  /* 0x0001d000010d7983 */ /* 0x000f620000300800 */
[----:B------:R-:W5:Y:S01]  /*3ab80*/  LDL.LU R12, [R1+0x1d4] ;  /* 0x0001d400010c7983 */ /* 0x000f620000300800 */
[----:B------:R-:W5:Y:S03]  /*3ab90*/  LDL.LU R5, [R1+0x1c0] ;  /* 0x0001c00001057983 */ /* 0x000f660000300800 */
[----:B0-----:R-:W5:Y:S01]  /*3aba0*/  LDL.LU R4, [R1+0x1c4] ;  /* 0x0001c40001047983 */ /* 0x001f620000300800 */
[----:B--2---:R-:W-:-:S03]  /*3abb0*/  FMUL R11, R0, R7 ;  /* 0x00000007000b7220 */ /* 0x004fc60000400000 */
[----:B------:R-:W2:Y:S02]  /*3abc0*/  LDL.LU R7, [R1+0x1b0] ;  /* 0x0001b00001077983 */ /* 0x000ea40000300800 */
[----:B------:R0:W-:Y:S02]  /*3abd0*/  STL [R1+0x210], R11 ;  /* 0x0002100b01007387 */ /* 0x0001e40000100800 */
[C---:B----4-:R-:W-:Y:S02]  /*3abe0*/  FMUL R10, R0.reuse, R6 ;  /* 0x00000006000a7220 */ /* 0x050fe40000400000 */
[----:B------:R-:W4:Y:S03]  /*3abf0*/  LDL.LU R6, [R1+0x1b4] ;  /* 0x0001b40001067983 */ /* 0x000f260000300800 */
[----:B------:R1:W-:Y:S02]  /*3ac00*/  STL [R1+0x214], R10 ;  /* 0x0002140a01007387 */ /* 0x0003e40000100800 */
[----:B0-----:R-:W4:Y:S02]  /*3ac10*/  LDL.LU R11, [R1+0x1a0] ;  /* 0x0001a000010b7983 */ /* 0x001f240000300800 */
[----:B---3--:R-:W-:-:S05]  /*3ac20*/  FMUL R9, R0, R9 ;  /* 0x0000000900097220 */ /* 0x008fca0000400000 */
[----:B------:R0:W-:Y:S01]  /*3ac30*/  STL [R1+0x200], R9 ;  /* 0x0002000901007387 */ /* 0x0001e20000100800 */
[----:B-1----:R-:W3:Y:S02]  /*3ac40*/  LDL.LU R10, [R1+0x1a4] ;  /* 0x0001a400010a7983 */ /* 0x002ee40000300800 */
[----:B-----5:R-:W-:-:S05]  /*3ac50*/  FMUL R8, R0, R8 ;  /* 0x0000000800087220 */ /* 0x020fca0000400000 */
[----:B------:R1:W-:Y:S01]  /*3ac60*/  STL [R1+0x204], R8 ;  /* 0x0002040801007387 */ /* 0x0003e20000100800 */
[----:B0-----:R-:W5:Y:S03]  /*3ac70*/  LDL.LU R9, [R1+0x190] ;  /* 0x0001900001097983 */ /* 0x001f660000300800 */
[----:B-1----:R-:W5:Y:S01]  /*3ac80*/  LDL.LU R8, [R1+0x194] ;  /* 0x0001940001087983 */ /* 0x002f620000300800 */
[C---:B------:R-:W-:Y:S02]  /*3ac90*/  FMUL R20, R0.reuse, R18 ;  /* 0x0000001200147220 */ /* 0x040fe40000400000 */
[----:B------:R-:W-:-:S03]  /*3aca0*/  FMUL R19, R0, R17 ;  /* 0x0000001100137220 */ /* 0x000fc60000400000 */
[----:B------:R-:W-:Y:S02]  /*3acb0*/  STL [R1+0x1f0], R20 ;  /* 0x0001f01401007387 */ /* 0x000fe40000100800 */
[----:B------:R-:W-:Y:S02]  /*3acc0*/  STL [R1+0x1f4], R19 ;  /* 0x0001f41301007387 */ /* 0x000fe40000100800 */
[C---:B------:R-:W-:Y:S02]  /*3acd0*/  FMUL R18, R0.reuse, R15 ;  /* 0x0000000f00127220 */ /* 0x040fe40000400000 */
[C---:B------:R-:W-:Y:S02]  /*3ace0*/  FMUL R17, R0.reuse, R14 ;  /* 0x0000000e00117220 */ /* 0x040fe40000400000 */
[C---:B------:R-:W-:Y:S02]  /*3acf0*/  FMUL R15, R0.reuse, R13 ;  /* 0x0000000d000f7220 */ /* 0x040fe40000400000 */
[C---:B------:R-:W-:Y:S01]  /*3ad00*/  FMUL R14, R0.reuse, R12 ;  /* 0x0000000c000e7220 */ /* 0x040fe20000400000 */
[----:B------:R-:W-:Y:S01]  /*3ad10*/  STL [R1+0x1e0], R18 ;  /* 0x0001e01201007387 */ /* 0x000fe20000100800 */
[----:B------:R0:W-:Y:S02]  /*3ad20*/  STL [R1+0x1e4], R17 ;  /* 0x0001e41101007387 */ /* 0x0001e40000100800 */
[----:B------:R-:W-:Y:S02]  /*3ad30*/  STL [R1+0x1d0], R15 ;  /* 0x0001d00f01007387 */ /* 0x000fe40000100800 */
[----:B------:R-:W-:-:S02]  /*3ad40*/  FMUL R13, R0, R5 ;  /* 0x00000005000d7220 */ /* 0x000fc40000400000 */
[C---:B------:R-:W-:Y:S01]  /*3ad50*/  FMUL R12, R0.reuse, R4 ;  /* 0x00000004000c7220 */ /* 0x040fe20000400000 */
[----:B------:R-:W-:Y:S01]  /*3ad60*/  STL [R1+0x1d4], R14 ;  /* 0x0001d40e01007387 */ /* 0x000fe20000100800 */
[----:B------:R-:W5:Y:S02]  /*3ad70*/  LDL.64 R4, [R1+0xa80] ;  /* 0x000a800001047983 */ /* 0x000f640000100a00 */
[----:B------:R-:W-:Y:S01]  /*3ad80*/  STL [R1+0x1c0], R13 ;  /* 0x0001c00d01007387 */ /* 0x000fe20000100800 */
[----:B------:R4:W-:Y:S01]  /*3ad90*/  STL [R1+0x1c4], R12 ;  /* 0x0001c40c01007387 */ /* 0x0009e20000100800 */
[----:B0-----:R-:W5:Y:S02]  /*3ada0*/  LDL.LU R17, [R1+0xa60] ;  /* 0x000a600001117983 */ /* 0x001f640000300800 */
[----:B--2---:R-:W-:-:S05]  /*3adb0*/  FMUL R7, R0, R7 ;  /* 0x0000000700077220 */ /* 0x004fca0000400000 */
[----:B------:R0:W-:Y:S01]  /*3adc0*/  STL [R1+0x1b0], R7 ;  /* 0x0001b00701007387 */ /* 0x0001e20000100800 */
[----:B----4-:R-:W-:-:S03]  /*3add0*/  FMUL R12, R0, R6 ;  /* 0x00000006000c7220 */ /* 0x010fc60000400000 */
[----:B0-----:R-:W2:Y:S01]  /*3ade0*/  LDL.64 R6, [R1+0xc20] ;  /* 0x000c200001067983 */ /* 0x001ea20000100a00 */
[C---:B------:R-:W-:Y:S02]  /*3adf0*/  FMUL R11, R0.reuse, R11 ;  /* 0x0000000b000b7220 */ /* 0x040fe40000400000 */
[----:B------:R0:W-:Y:S03]  /*3ae00*/  STL [R1+0x1b4], R12 ;  /* 0x0001b40c01007387 */ /* 0x0001e60000100800 */
[----:B------:R1:W-:Y:S01]  /*3ae10*/  STL [R1+0x1a0], R11 ;  /* 0x0001a00b01007387 */ /* 0x0003e20000100800 */
[----:B---3--:R-:W-:-:S05]  /*3ae20*/  FMUL R10, R0, R10 ;  /* 0x0000000a000a7220 */ /* 0x008fca0000400000 */
[----:B------:R3:W-:Y:S01]  /*3ae30*/  STL [R1+0x1a4], R10 ;  /* 0x0001a40a01007387 */ /* 0x0007e20000100800 */
[----:B------:R-:W4:Y:S02]  /*3ae40*/  LDL.LU R15, [R1+0x288] ;  /* 0x00028800010f7983 */ /* 0x000f240000300800 */
[----:B-----5:R-:W-:-:S05]  /*3ae50*/  FMUL R9, R0, R9 ;  /* 0x0000000900097220 */ /* 0x020fca0000400000 */
[----:B------:R5:W-:Y:S01]  /*3ae60*/  STL [R1+0x190], R9 ;  /* 0x0001900901007387 */ /* 0x000be20000100800 */
[----:B------:R-:W4:Y:S02]  /*3ae70*/  LDL.LU R14, [R1+0x28c] ;  /* 0x00028c00010e7983 */ /* 0x000f240000300800 */
[----:B------:R-:W-:-:S05]  /*3ae80*/  FMUL R0, R0, R8 ;  /* 0x0000000800007220 */ /* 0x000fca0000400000 */
[----:B------:R4:W-:Y:S01]  /*3ae90*/  STL [R1+0x194], R0 ;  /* 0x0001940001007387 */ /* 0x0009e20000100800 */
[----:B------:R-:W4:Y:S02]  /*3aea0*/  LDL.LU R13, [R1+0x278] ;  /* 0x00027800010d7983 */ /* 0x000f240000300800 */
[----:B0-----:R-:W4:Y:S02]  /*3aeb0*/  LDL.LU R12, [R1+0x27c] ;  /* 0x00027c00010c7983 */ /* 0x001f240000300800 */
[----:B-1----:R-:W4:Y:S01]  /*3aec0*/  LDL.LU R11, [R1+0x268] ;  /* 0x00026800010b7983 */ /* 0x002f220000300800 */
[----:B---3--:R-:W3:Y:S01]  /*3aed0*/  LDL.LU R10, [R1+0x26c] ;  /* 0x00026c00010a7983 */ /* 0x008ee20000300800 */
[----:B------:R-:W0:Y:S01]  /*3aee0*/  MUFU.EX2 R2, R2 ;  /* 0x0000000200027308 */ /* 0x000e220000000800 */
[----:B-----5:R-:W5:Y:S02]  /*3aef0*/  LDL.LU R9, [R1+0x258] ;  /* 0x0002580001097983 */ /* 0x020f640000300800 */
[----:B------:R-:W3:Y:S02]  /*3af00*/  LDL.LU R8, [R1+0x25c] ;  /* 0x00025c0001087983 */ /* 0x000ee40000300800 */
[----:B------:R-:W-:-:S05]  /*3af10*/  IMAD.WIDE R4, R16, 0x2, R4 ;  /* 0x0000000210047825 */ /* 0x000fca00078e0204 */
[----:B------:R2:W3:Y:S02]  /*3af20*/  LDG.E.U16 R19, [R4.64] ;  /* 0x0000000404137981 */ /* 0x0004e4000c1e1500 */
[----:B--2---:R-:W-:-:S05]  /*3af30*/  IMAD.WIDE R4, R16, 0x2, R6 ;  /* 0x0000000210047825 */ /* 0x004fca00078e0206 */
[----:B------:R1:W2:Y:S01]  /*3af40*/  LDG.E.U16 R18, [R4.64] ;  /* 0x0000000404127981 */ /* 0x0002a2000c1e1500 */
[C---:B0-----:R-:W-:Y:S02]  /*3af50*/  FFMA R17, R2.reuse, R17, R3 ;  /* 0x0000001102117223 */ /* 0x041fe40000000003 */
[C---:B----4-:R-:W-:Y:S02]  /*3af60*/  FMUL R0, R2.reuse, R15 ;  /* 0x0000000f02007220 */ /* 0x050fe40000400000 */
[C---:B-1----:R-:W-:Y:S02]  /*3af70*/  FMUL R4, R2.reuse, R14 ;  /* 0x0000000e02047220 */ /* 0x042fe40000400000 */
[C---:B------:R-:W-:Y:S01]  /*3af80*/  FMUL R3, R2.reuse, R13 ;  /* 0x0000000d02037220 */ /* 0x040fe20000400000 */
[----:B---3--:R-:W-:Y:S01]  /*3af90*/  STL [R1+0x1e68], R19 ;  /* 0x001e681301007387 */ /* 0x008fe20000100800 */
[----:B------:R-:W3:Y:S02]  /*3afa0*/  LDL.LU R7, [R1+0x248] ;  /* 0x0002480001077983 */ /* 0x000ee40000300800 */
[----:B------:R-:W4:Y:S02]  /*3afb0*/  LDL.LU R6, [R1+0x24c] ;  /* 0x00024c0001067983 */ /* 0x000f240000300800 */
[----:B------:R-:W-:Y:S01]  /*3afc0*/  STL [R1+0xa60], R17 ;  /* 0x000a601101007387 */ /* 0x000fe20000100800 */
[----:B--2---:R-:W-:Y:S01]  /*3afd0*/  STL [R1+0x1e6c], R18 ;  /* 0x001e6c1201007387 */ /* 0x004fe20000100800 */
[----:B------:R0:W-:Y:S02]  /*3afe0*/  STL [R1+0x288], R0 ;  /* 0x0002880001007387 */ /* 0x0001e40000100800 */
[----:B------:R-:W-:Y:S02]  /*3aff0*/  STL [R1+0x28c], R4 ;  /* 0x00028c0401007387 */ /* 0x000fe40000100800 */
[----:B------:R-:W2:Y:S01]  /*3b000*/  LDL.LU R5, [R1+0x238] ;  /* 0x0002380001057983 */ /* 0x000ea20000300800 */
[----:B------:R1:W-:Y:S01]  /*3b010*/  STL [R1+0x278], R3 ;  /* 0x0002780301007387 */ /* 0x0003e20000100800 */
[----:B0-----:R-:W-:-:S02]  /*3b020*/  FMUL R0, R2, R12 ;  /* 0x0000000c02007220 */ /* 0x001fc40000400000 */
[----:B-1----:R-:W-:-:S03]  /*3b030*/  FMUL R3, R2, R11 ;  /* 0x0000000b02037220 */ /* 0x002fc60000400000 */
[----:B------:R0:W-:Y:S01]  /*3b040*/  STL [R1+0x27c], R0 ;  /* 0x00027c0001007387 */ /* 0x0001e20000100800 */
[----:B------:R-:W2:Y:S02]  /*3b050*/  LDL.LU R4, [R1+0x23c] ;  /* 0x00023c0001047983 */ /* 0x000ea40000300800 */
[----:B------:R1:W-:Y:S02]  /*3b060*/  STL [R1+0x268], R3 ;  /* 0x0002680301007387 */ /* 0x0003e40000100800 */
[C---:B0-----:R-:W-:Y:S01]  /*3b070*/  FMUL R0, R2.reuse, R10 ;  /* 0x0000000a02007220 */ /* 0x041fe20000400000 */
[----:B-1----:R-:W2:Y:S04]  /*3b080*/  LDL.LU R3, [R1+0x228] ;  /* 0x0002280001037983 */ /* 0x002ea80000300800 */
[----:B------:R0:W-:Y:S02]  /*3b090*/  STL [R1+0x26c], R0 ;  /* 0x00026c0001007387 */ /* 0x0001e40000100800 */
[----:B0-----:R-:W2:Y:S01]  /*3b0a0*/  LDL.LU R0, [R1+0x22c] ;  /* 0x00022c0001007983 */ /* 0x001ea20000300800 */
[----:B-----5:R-:W-:-:S02]  /*3b0b0*/  FMUL R9, R2, R9 ;  /* 0x0000000902097220 */ /* 0x020fc40000400000 */
[----:B------:R-:W-:-:S03]  /*3b0c0*/  FMUL R8, R2, R8 ;  /* 0x0000000802087220 */ /* 0x000fc60000400000 */
[----:B------:R0:W-:Y:S01]  /*3b0d0*/  STL [R1+0x258], R9 ;  /* 0x0002580901007387 */ /* 0x0001e20000100800 */
[----:B------:R-:W5:Y:S02]  /*3b0e0*/  LDL.LU R15, [R1+0x218] ;  /* 0x00021800010f7983 */ /* 0x000f640000300800 */
[----:B------:R1:W-:Y:S02]  /*3b0f0*/  STL [R1+0x25c], R8 ;  /* 0x00025c0801007387 */ /* 0x0003e40000100800 */
[----:B------:R-:W5:Y:S02]  /*3b100*/  LDL.LU R14, [R1+0x21c] ;  /* 0x00021c00010e7983 */ /* 0x000f640000300800 */
[C---:B---3--:R-:W-:Y:S02]  /*3b110*/  FMUL R7, R2.reuse, R7 ;  /* 0x0000000702077220 */ /* 0x048fe40000400000 */
[----:B----4-:R-:W-:-:S03]  /*3b120*/  FMUL R6, R2, R6 ;  /* 0x0000000602067220 */ /* 0x010fc60000400000 */
[----:B------:R3:W-:Y:S01]  /*3b130*/  STL [R1+0x248], R7 ;  /* 0x0002480701007387 */ /* 0x0007e20000100800 */
[----:B------:R-:W4:Y:S02]  /*3b140*/  LDL.LU R13, [R1+0x208] ;  /* 0x00020800010d7983 */ /* 0x000f240000300800 */
[----:B------:R3:W-:Y:S02]  /*3b150*/  STL [R1+0x24c], R6 ;  /* 0x00024c0601007387 */ /* 0x0007e40000100800 */
[----:B------:R-:W4:Y:S01]  /*3b160*/  LDL.LU R12, [R1+0x20c] ;  /* 0x00020c00010c7983 */ /* 0x000f220000300800 */
[----:B------:R-:W4:Y:S01]  /*3b170*/  LDL.LU R11, [R1+0x1f8] ;  /* 0x0001f800010b7983 */ /* 0x000f220000300800 */
[----:B------:R-:W4:Y:S02]  /*3b180*/  LDL.LU R10, [R1+0x1fc] ;  /* 0x0001fc00010a7983 */ /* 0x000f240000300800 */
[----:B0-----:R-:W4:Y:S02]  /*3b190*/  LDL.LU R9, [R1+0x1e8] ;  /* 0x0001e80001097983 */ /* 0x001f240000300800 */
[----:B-1----:R-:W4:Y:S01]  /*3b1a0*/  LDL.LU R8, [R1+0x1ec] ;  /* 0x0001ec0001087983 */ /* 0x002f220000300800 */
[----:B---3--:R-:W3:Y:S01]  /*3b1b0*/  LDL.LU R7, [R1+0x1d8] ;  /* 0x0001d80001077983 */ /* 0x008ee20000300800 */
[----:B------:R-:W3:Y:S02]  /*3b1c0*/  LDL.LU R6, [R1+0x1dc] ;  /* 0x0001dc0001067983 */ /* 0x000ee40000300800 */
[----:B--2---:R-:W-:-:S02]  /*3b1d0*/  FMUL R17, R2, R5 ;  /* 0x0000000502117220 */ /* 0x004fc40000400000 */
[----:B------:R-:W2:Y:S03]  /*3b1e0*/  LDL.LU R5, [R1+0x1c8] ;  /* 0x0001c80001057983 */ /* 0x000ea60000300800 */
[----:B------:R0:W-:Y:S02]  /*3b1f0*/  STL [R1+0x238], R17 ;  /* 0x0002381101007387 */ /* 0x0001e40000100800 */
[C---:B------:R-:W-:Y:S02]  /*3b200*/  FMUL R16, R2.reuse, R4 ;  /* 0x0000000402107220 */ /* 0x040fe40000400000 */
[----:B------:R-:W2:Y:S03]  /*3b210*/  LDL.LU R4, [R1+0x1cc] ;  /* 0x0001cc0001047983 */ /* 0x000ea60000300800 */
[----:B------:R1:W-:Y:S02]  /*3b220*/  STL [R1+0x23c], R16 ;  /* 0x00023c1001007387 */ /* 0x0003e40000100800 */
[----:B0-----:R-:W-:-:S02]  /*3b230*/  FMUL R17, R2, R3 ;  /* 0x0000000302117220 */ /* 0x001fc40000400000 */
[----:B------:R-:W2:Y:S03]  /*3b240*/  LDL.LU R3, [R1+0x1b8] ;  /* 0x0001b80001037983 */ /* 0x000ea60000300800 */
[----:B------:R0:W-:Y:S02]  /*3b250*/  STL [R1+0x228], R17 ;  /* 0x0002281101007387 */ /* 0x0001e40000100800 */
[C---:B-1----:R-:W-:Y:S02]  /*3b260*/  FMUL R16, R2.reuse, R0 ;  /* 0x0000000002107220 */ /* 0x042fe40000400000 */
[----:B------:R-:W2:Y:S03]  /*3b270*/  LDL.LU R0, [R1+0x1bc] ;  /* 0x0001bc0001007983 */ /* 0x000ea60000300800 */
[----:B------:R-:W-:Y:S02]  /*3b280*/  STL [R1+0x22c], R16 ;  /* 0x00022c1001007387 */ /* 0x000fe40000100800 */
[----:B-----5:R-:W-:-:S02]  /*3b290*/  FMUL R15, R2, R15 ;  /* 0x0000000f020f7220 */ /* 0x020fc40000400000 */
[----:B------:R-:W-:-:S03]  /*3b2a0*/  FMUL R14, R2, R14 ;  /* 0x0000000e020e7220 */ /* 0x000fc60000400000 */
[----:B------:R-:W-:Y:S02]  /*3b2b0*/  STL [R1+0x218], R15 ;  /* 0x0002180f01007387 */ /* 0x000fe40000100800 */
[----:B------:R-:W-:Y:S02]  /*3b2c0*/  STL [R1+0x21c], R14 ;  /* 0x00021c0e01007387 */ /* 0x000fe40000100800 */
[C---:B----4-:R-:W-:Y:S02]  /*3b2d0*/  FMUL R13, R2.reuse, R13 ;  /* 0x0000000d020d7220 */ /* 0x050fe40000400000 */
        /* <DEDUP_REMOVED lines=8> */
[C---:B---3--:R-:W-:Y:S01]  /*3b360*/  FMUL R7, R2.reuse, R7 ;  /* 0x0000000702077220 */ /* 0x048fe20000400000 */
[----:B------:R-:W-:Y:S01]  /*3b370*/  STL [R1+0x1fc], R10 ;  /* 0x0001fc0a01007387 */ /* 0x000fe20000100800 */
[----:B------:R-:W-:Y:S02]  /*3b380*/  STL [R1+0x1e8], R9 ;  /* 0x0001e80901007387 */ /* 0x000fe40000100800 */
[----:B------:R-:W-:-:S02]  /*3b390*/  FMUL R6, R2, R6 ;  /* 0x0000000602067220 */ /* 0x000fc40000400000 */
[----:B------:R-:W-:Y:S01]  /*3b3a0*/  STL [R1+0x1ec], R8 ;  /* 0x0001ec0801007387 */ /* 0x000fe20000100800 */
[----:B------:R-:W3:Y:S01]  /*3b3b0*/  LDL.LU R24, [R1+0xa0c] ;  /* 0x000a0c0001187983 */ /* 0x000ee20000300800 */
[----:B------:R-:W-:Y:S02]  /*3b3c0*/  STL [R1+0x1d8], R7 ;  /* 0x0001d80701007387 */ /* 0x000fe40000100800 */
[----:B0-----:R-:W3:Y:S02]  /*3b3d0*/  LDL R17, [R1+0x930] ;  /* 0x0009300001117983 */ /* 0x001ee40000100800 */
[----:B------:R2:W-:Y:S02]  /*3b3e0*/  STL [R1+0x1dc], R6 ;  /* 0x0001dc0601007387 */ /* 0x0005e40000100800 */
[C---:B--2---:R-:W-:Y:S02]  /*3b3f0*/  FMUL R6, R2.reuse, R5 ;  /* 0x0000000502067220 */ /* 0x044fe40000400000 */
[----:B------:R-:W-:-:S02]  /*3b400*/  FMUL R5, R2, R4 ;  /* 0x0000000402057220 */ /* 0x000fc40000400000 */
[----:B------:R-:W2:Y:S01]  /*3b410*/  LDL.LU R4, [R1+0x9d4] ;  /* 0x0009d40001047983 */ /* 0x000ea20000300800 */
[----:B------:R0:W-:Y:S02]  /*3b420*/  STL [R1+0x1c8], R6 ;  /* 0x0001c80601007387 */ /* 0x0001e40000100800 */
[----:B------:R-:W2:Y:S02]  /*3b430*/  LDL.LU R16, [R1+0x9dc] ;  /* 0x0009dc0001107983 */ /* 0x000ea40000300800 */
[----:B------:R-:W-:Y:S01]  /*3b440*/  STL [R1+0x1cc], R5 ;  /* 0x0001cc0501007387 */ /* 0x000fe20000100800 */
[----:B------:R-:W4:Y:S01]  /*3b450*/  LDL.LU R18, [R1+0x1a8] ;  /* 0x0001a80001127983 */ /* 0x000f220000300800 */
[----:B------:R-:W-:-:S05]  /*3b460*/  FMUL R3, R2, R3 ;  /* 0x0000000302037220 */ /* 0x000fca0000400000 */
[----:B------:R1:W-:Y:S01]  /*3b470*/  STL [R1+0x1b8], R3 ;  /* 0x0001b80301007387 */ /* 0x0003e20000100800 */
[----:B0-----:R-:W5:Y:S02]  /*3b480*/  LDL.LU R6, [R1+0x1ac] ;  /* 0x0001ac0001067983 */ /* 0x001f640000300800 */
[----:B------:R-:W-:-:S05]  /*3b490*/  FMUL R0, R2, R0 ;  /* 0x0000000002007220 */ /* 0x000fca0000400000 */
[----:B------:R0:W-:Y:S01]  /*3b4a0*/  STL [R1+0x1bc], R0 ;  /* 0x0001bc0001007387 */ /* 0x0001e20000100800 */
[----:B-1----:R-:W2:Y:S03]  /*3b4b0*/  LDL.LU R3, [R1+0x198] ;  /* 0x0001980001037983 */ /* 0x002ea60000300800 */
[----:B0-----:R-:W3:Y:S01]  /*3b4c0*/  LDL.LU R0, [R1+0x19c] ;  /* 0x00019c0001007983 */ /* 0x001ee20000300800 */
        /* <DEDUP_REMOVED lines=18> */
[----:B----4-:R-:W-:-:S05]  /*3b5f0*/  FMUL R18, R2, R18 ;  /* 0x0000001202127220 */ /* 0x010fca0000400000 */
[----:B------:R-:W-:Y:S01]  /*3b600*/  STL [R1+0x1a8], R18 ;  /* 0x0001a81201007387 */ /* 0x000fe20000100800 */
[----:B-----5:R-:W-:-:S05]  /*3b610*/  FMUL R6, R2, R6 ;  /* 0x0000000602067220 */ /* 0x020fca0000400000 */
[----:B------:R0:W-:Y:S01]  /*3b620*/  STL [R1+0x1ac], R6 ;  /* 0x0001ac0601007387 */ /* 0x0001e20000100800 */
[----:B--2---:R-:W-:-:S03]  /*3b630*/  FMUL R3, R2, R3 ;  /* 0x0000000302037220 */ /* 0x004fc60000400000 */
[----:B0-----:R-:W2:Y:S02]  /*3b640*/  LDL.LU R6, [R1+0x944] ;  /* 0x0009440001067983 */ /* 0x001ea40000300800 */
[----:B------:R-:W-:Y:S02]  /*3b650*/  STL [R1+0x198], R3 ;  /* 0x0001980301007387 */ /* 0x000fe40000100800 */
[----:B------:R-:W2:Y:S01]  /*3b660*/  LDL.LU R27, [R1+0x968] ;  /* 0x00096800011b7983 */ /* 0x000ea20000300800 */
[----:B------:R-:W-:Y:S01]  /*3b670*/  F2FP.BF16.PACK_AB R16, R4, R16 ;  /* 0x000000100410723e */ /* 0x000fe200000010ff */
[----:B------:R-:W0:Y:S01]  /*3b680*/  LDS R3, [R28+0x20280] ;  /* 0x020280001c037984 */ /* 0x000e220000000800 */
[----:B---3--:R-:W-:Y:S01]  /*3b690*/  FMUL R0, R2, R0 ;  /* 0x0000000002007220 */ /* 0x008fe20000400000 */
[----:B------:R-:W-:Y:S02]  /*3b6a0*/  F2FP.BF16.PACK_AB R15, R5, R15 ;  /* 0x0000000f050f723e */ /* 0x000fe400000010ff */
[----:B------:R-:W-:-:S02]  /*3b6b0*/  F2FP.BF16.PACK_AB R14, R19, R14 ;  /* 0x0000000e130e723e */ /* 0x000fc400000010ff */
[----:B------:R1:W-:Y:S01]  /*3b6c0*/  STL [R1+0x19c], R0 ;  /* 0x00019c0001007387 */ /* 0x0003e20000100800 */
[----:B------:R-:W-:Y:S02]  /*3b6d0*/  F2FP.BF16.PACK_AB R13, R8, R13 ;  /* 0x0000000d080d723e */ /* 0x000fe400000010ff */
[----:B------:R-:W-:Y:S02]  /*3b6e0*/  F2FP.BF16.PACK_AB R12, R20, R12 ;  /* 0x0000000c140c723e */ /* 0x000fe400000010ff */
[----:B------:R-:W-:Y:S01]  /*3b6f0*/  F2FP.BF16.PACK_AB R11, R21, R11 ;  /* 0x0000000b150b723e */ /* 0x000fe200000010ff */
[----:B-1----:R-:W-:Y:S02]  /*3b700*/  FADD R0, -R17, R24 ;  /* 0x0000001811007221 */ /* 0x002fe40000000100 */
[----:B------:R-:W3:Y:S01]  /*3b710*/  LDL.LU R24, [R1+0xa10] ;  /* 0x000a100001187983 */ /* 0x000ee20000300800 */
[----:B------:R-:W3:Y:S02]  /*3b720*/  LDL R17, [R1+0x92c] ;  /* 0x00092c0001117983 */ /* 0x000ee40000100800 */
[----:B------:R1:W-:Y:S02]  /*3b730*/  STL [R1+0x1e70], R16 ;  /* 0x001e701001007387 */ /* 0x0003e40000100800 */
[----:B------:R4:W-:Y:S01]  /*3b740*/  STL [R1+0x1e74], R15 ;  /* 0x001e740f01007387 */ /* 0x0009e20000100800 */
[----:B------:R-:W-:Y:S01]  /*3b750*/  F2FP.BF16.PACK_AB R10, R22, R10 ;  /* 0x0000000a160a723e */ /* 0x000fe200000010ff */
[----:B------:R5:W-:Y:S01]  /*3b760*/  STL [R1+0x1e78], R14 ;  /* 0x001e780e01007387 */ /* 0x000be20000100800 */
[----:B------:R-:W-:Y:S01]  /*3b770*/  F2FP.BF16.PACK_AB R9, R23, R9 ;  /* 0x000000091709723e */ /* 0x000fe200000010ff */
[----:B------:R5:W-:Y:S02]  /*3b780*/  STL [R1+0x1e7c], R13 ;  /* 0x001e7c0d01007387 */ /* 0x000be40000100800 */
[----:B------:R5:W-:Y:S01]  /*3b790*/  STL [R1+0x1e80], R12 ;  /* 0x001e800c01007387 */ /* 0x000be20000100800 */
[----:B------:R-:W-:Y:S01]  /*3b7a0*/  STL [R1+0x1e84], R11 ;  /* 0x001e840b01007387 */ /* 0x000fe20000100800 */
[----:B------:R-:W-:Y:S01]  /*3b7b0*/  STL [R1+0x1e88], R10 ;  /* 0x001e880a01007387 */ /* 0x000fe20000100800 */
[----:B------:R-:W-:Y:S01]  /*3b7c0*/  F2FP.BF16.PACK_AB R8, R29, R25 ;  /* 0x000000191d08723e */ /* 0x000fe200000010ff */
[----:B------:R0:W-:Y:S01]  /*3b7d0*/  STL [R1+0x1e8c], R9 ;  /* 0x001e8c0901007387 */ /* 0x0001e20000100800 */
[----:B-1----:R-:W3:Y:S01]  /*3b7e0*/  LDL.LU R16, [R1+0xa64] ;  /* 0x000a640001107983 */ /* 0x002ee20000300800 */
[----:B------:R-:W-:-:S02]  /*3b7f0*/  F2FP.BF16.PACK_AB R7, R26, R7 ;  /* 0x000000071a07723e */ /* 0x000fc400000010ff */
[----:B------:R1:W-:Y:S02]  /*3b800*/  STL [R1+0x1e90], R8 ;  /* 0x001e900801007387 */ /* 0x0003e40000100800 */
[----:B----4-:R-:W4:Y:S01]  /*3b810*/  LDL.LU R15, [R1+0x180] ;  /* 0x00018000010f7983 */ /* 0x010f220000300800 */
[----:B-----5:R-:W5:Y:S01]  /*3b820*/  LDL.LU R14, [R1+0x184] ;  /* 0x00018400010e7983 */ /* 0x020f620000300800 */
[----:B------:R-:W4:Y:S02]  /*3b830*/  LDL.LU R13, [R1+0x170] ;  /* 0x00017000010d7983 */ /* 0x000f240000300800 */
[----:B------:R2:W-:Y:S02]  /*3b840*/  STL [R1+0x1e94], R7 ;  /* 0x001e940701007387 */ /* 0x0005e40000100800 */
[----:B------:R-:W4:Y:S01]  /*3b850*/  LDL.LU R12, [R1+0x174] ;  /* 0x00017400010c7983 */ /* 0x000f220000300800 */
[----:B0-----:R-:W5:Y:S01]  /*3b860*/  LDL.LU R9, [R1+0x160] ;  /* 0x0001600001097983 */ /* 0x001f620000300800 */
[----:B-1----:R-:W5:Y:S01]  /*3b870*/  LDL.LU R8, [R1+0x164] ;  /* 0x0001640001087983 */ /* 0x002f620000300800 */
[----:B--2---:R-:W-:-:S05]  /*3b880*/  F2FP.BF16.PACK_AB R6, R6, R27 ;  /* 0x0000001b0606723e */ /* 0x004fca00000010ff */
[----:B------:R0:W-:Y:S01]  /*3b890*/  STL [R1+0x1e98], R6 ;  /* 0x001e980601007387 */ /* 0x0001e20000100800 */
[----:B------:R-:W2:Y:S02]  /*3b8a0*/  LDL.LU R11, [R1+0x150] ;  /* 0x00015000010b7983 */ /* 0x000ea40000300800 */
[----:B------:R-:W2:Y:S02]  /*3b8b0*/  LDL.LU R10, [R1+0x154] ;  /* 0x00015400010a7983 */ /* 0x000ea40000300800 */
[----:B------:R-:W2:Y:S01]  /*3b8c0*/  LDL.LU R7, [R1+0x140] ;  /* 0x0001400001077983 */ /* 0x000ea20000300800 */
[----:B------:R-:W2:Y:S04]  /*3b8d0*/  LDL.LU R5, [R1+0x144] ;  /* 0x0001440001057983 */ /* 0x000ea80000300800 */
[----:B0-----:R-:W2:Y:S01]  /*3b8e0*/  LDL.LU R6, [R1+0x130] ;  /* 0x0001300001067983 */ /* 0x001ea20000300800 */
[----:B------:R-:W2:Y:S02]  /*3b8f0*/  LDL.LU R4, [R1+0x134] ;  /* 0x0001340001047983 */ /* 0x000ea40000300800 */
[----:B------:R-:W-:-:S06]  /*3b900*/  FMUL R0, R0, 1.4426950216293334961 ;  /* 0x3fb8aa3b00007820 */ /* 0x000fcc0000400000 */
[----:B------:R-:W0:Y:S01]  /*3b910*/  MUFU.EX2 R0, R0 ;  /* 0x0000000000007308 */ /* 0x000e220000000800 */
[----:B---3--:R-:W-:Y:S02]  /*3b920*/  FADD R2, -R17, R24 ;  /* 0x0000001811027221 */ /* 0x008fe40000000100 */
[C---:B0-----:R-:W-:Y:S02]  /*3b930*/  FFMA R16, R0.reuse, R16, R3 ;  /* 0x0000001000107223 */ /* 0x041fe40000000003 */
[C---:B----4-:R-:W-:Y:S02]  /*3b940*/  FMUL R17, R0.reuse, R15 ;  /* 0x0000000f00117220 */ /* 0x050fe40000400000 */
[C---:B------:R-:W-:Y:S01]  /*3b950*/  FMUL R15, R0.reuse, R13 ;  /* 0x0000000d000f7220 */ /* 0x040fe20000400000 */
[----:B------:R-:W0:Y:S04]  /*3b960*/  LDS R3, [R28+0x202c0] ;  /* 0x0202c0001c037984 */ /* 0x000e280000000800 */
[----:B------:R1:W-:Y:S01]  /*3b970*/  STL [R1+0xa64], R16 ;  /* 0x000a641001007387 */ /* 0x0003e20000100800 */
[----:B------:R-:W-:Y:S02]  /*3b980*/  STL [R1+0x180], R17 ;  /* 0x0001801101007387 */ /* 0x000fe40000100800 */
[----:B-----5:R-:W-:-:S02]  /*3b990*/  FMUL R13, R0, R9 ;  /* 0x00000009000d7220 */ /* 0x020fc40000400000 */
[C---:B-1----:R-:W-:Y:S02]  /*3b9a0*/  FMUL R16, R0.reuse, R14 ;  /* 0x0000000e00107220 */ /* 0x042fe40000400000 */
[C---:B------:R-:W-:Y:S02]  /*3b9b0*/  FMUL R14, R0.reuse, R12 ;  /* 0x0000000c000e7220 */ /* 0x040fe40000400000 */
[C---:B------:R-:W-:Y:S01]  /*3b9c0*/  FMUL R12, R0.reuse, R8 ;  /* 0x00000008000c7220 */ /* 0x040fe20000400000 */
[----:B------:R-:W-:Y:S01]  /*3b9d0*/  STL [R1+0x184], R16 ;  /* 0x0001841001007387 */ /* 0x000fe20000100800 */
[----:B------:R-:W-:Y:S02]  /*3b9e0*/  STL [R1+0x170], R15 ;  /* 0x0001700f01007387 */ /* 0x000fe40000100800 */
[----:B------:R-:W-:Y:S02]  /*3b9f0*/  STL [R1+0x174], R14 ;  /* 0x0001740e01007387 */ /* 0x000fe40000100800 */
[----:B------:R-:W3:Y:S01]  /*3ba00*/  LDL.LU R9, [R1+0x120] ;  /* 0x0001200001097983 */ /* 0x000ee20000300800 */
[----:B------:R2:W-:Y:S01]  /*3ba10*/  STL [R1+0x160], R13 ;  /* 0x0001600d01007387 */ /* 0x0005e20000100800 */
[----:B------:R-:W4:Y:S02]  /*3ba20*/  LDL.LU R8, [R1+0x124] ;  /* 0x0001240001087983 */ /* 0x000f240000300800 */
[----:B------:R1:W-:Y:S02]  /*3ba30*/  STL [R1+0x164], R12 ;  /* 0x0001640c01007387 */ /* 0x0003e40000100800 */
[----:B--2---:R-:W-:-:S02]  /*3ba40*/  FMUL R13, R0, R11 ;  /* 0x0000000b000d7220 */ /* 0x004fc40000400000 */
[C---:B-1----:R-:W-:Y:S02]  /*3ba50*/  FMUL R12, R0.reuse, R10 ;  /* 0x0000000a000c7220 */ /* 0x042fe40000400000 */
[C---:B------:R-:W-:Y:S01]  /*3ba60*/  FMUL R11, R0.reuse, R7 ;  /* 0x00000007000b7220 */ /* 0x040fe20000400000 */
[----:B------:R-:W-:Y:S02]  /*3ba70*/  STL [R1+0x150], R13 ;  /* 0x0001500d01007387 */ /* 0x000fe40000100800 */
[----:B------:R-:W-:Y:S02]  /*3ba80*/  STL [R1+0x154], R12 ;  /* 0x0001540c01007387 */ /* 0x000fe40000100800 */
[----:B------:R-:W2:Y:S02]  /*3ba90*/  LDL.LU R7, [R1+0x4b0] ;  /* 0x0004b00001077983 */ /* 0x000ea40000300800 */
[C---:B------:R-:W-:Y:S01]  /*3baa0*/  FMUL R10, R0.reuse, R5 ;  /* 0x00000005000a7220 */ /* 0x040fe20000400000 */
[----:B------:R-:W-:Y:S01]  /*3bab0*/  STL [R1+0x140], R11 ;  /* 0x0001400b01007387 */ /* 0x000fe20000100800 */
[----:B------:R-:W5:Y:S02]  /*3bac0*/  LDL.LU R5, [R1+0x4b4] ;  /* 0x0004b40001057983 */ /* 0x000f640000300800 */
[----:B------:R-:W-:-:S02]  /*3bad0*/  FMUL R6, R0, R6 ;  /* 0x0000000600067220 */ /* 0x000fc40000400000 */
[C---:B------:R-:W-:Y:S01]  /*3bae0*/  FMUL R4, R0.reuse, R4 ;  /* 0x0000000400047220 */ /* 0x040fe20000400000 */
[----:B------:R-:W-:Y:S01]  /*3baf0*/  STL [R1+0x144], R10 ;  /* 0x0001440a01007387 */ /* 0x000fe20000100800 */
[----:B------:R-:W5:Y:S02]  /*3bb00*/  LDL.LU R24, [R1+0xa14] ;  /* 0x000a140001187983 */ /* 0x000f640000300800 */
[----:B------:R-:W5:Y:S02]  /*3bb10*/  LDL R17, [R1+0x928] ;  /* 0x0009280001117983 */ /* 0x000f640000100800 */
[----:B------:R-:W5:Y:S01]  /*3bb20*/  LDL.LU R18, [R1+0x4a0] ;  /* 0x0004a00001127983 */ /* 0x000f620000300800 */
[----:B------:R1:W-:Y:S01]  /*3bb30*/  STL [R1+0x130], R6 ;  /* 0x0001300601007387 */ /* 0x0003e20000100800 */
[----:B------:R-:W5:Y:S02]  /*3bb40*/  LDL.LU R16, [R1+0x4a4] ;  /* 0x0004a40001107983 */ /* 0x000f640000300800 */
[----:B------:R0:W-:Y:S02]  /*3bb50*/  STL [R1+0x134], R4 ;  /* 0x0001340401007387 */ /* 0x0001e40000100800 */
[----:B------:R-:W5:Y:S01]  /*3bb60*/  LDL.LU R15, [R1+0x490] ;  /* 0x00049000010f7983 */ /* 0x000f620000300800 */
[----:B------:R-:W5:Y:S04]  /*3bb70*/  LDL.LU R14, [R1+0x494] ;  /* 0x00049400010e7983 */ /* 0x000f680000300800 */
[----:B-1----:R-:W5:Y:S01]  /*3bb80*/  LDL.LU R6, [R1+0x480] ;  /* 0x0004800001067983 */ /* 0x002f620000300800 */
[----:B0-----:R-:W5:Y:S02]  /*3bb90*/  LDL.LU R4, [R1+0x484] ;  /* 0x0004840001047983 */ /* 0x001f640000300800 */
[----:B------:R-:W5:Y:S02]  /*3bba0*/  LDL.LU R13, [R1+0x470] ;  /* 0x00047000010d7983 */ /* 0x000f640000300800 */
[----:B---3--:R-:W-:-:S02]  /*3bbb0*/  FMUL R9, R0, R9 ;  /* 0x0000000900097220 */ /* 0x008fc40000400000 */
[----:B----4-:R-:W-:-:S03]  /*3bbc0*/  FMUL R8, R0, R8 ;  /* 0x0000000800087220 */ /* 0x010fc60000400000 */
[----:B------:R0:W-:Y:S01]  /*3bbd0*/  STL [R1+0x120], R9 ;  /* 0x0001200901007387 */ /* 0x0001e20000100800 */
[----:B------:R-:W3:Y:S02]  /*3bbe0*/  LDL.LU R12, [R1+0x474] ;  /* 0x00047400010c7983 */ /* 0x000ee40000300800 */
[----:B------:R1:W-:Y:S02]  /*3bbf0*/  STL [R1+0x124], R8 ;  /* 0x0001240801007387 */ /* 0x0003e40000100800 */
[----:B------:R-:W4:Y:S01]  /*3bc00*/  LDL.LU R11, [R1+0x460] ;  /* 0x00046000010b7983 */ /* 0x000f220000300800 */
[----:B------:R-:W4:Y:S04]  /*3bc10*/  LDL.LU R10, [R1+0x464] ;  /* 0x00046400010a7983 */ /* 0x000f280000300800 */
[----:B0-----:R-:W4:Y:S01]  /*3bc20*/  LDL.LU R9, [R1+0x450] ;  /* 0x0004500001097983 */ /* 0x001f220000300800 */
[----:B--2---:R-:W-:-:S02]  /*3bc30*/  FMUL R7, R0, R7 ;  /* 0x0000000700077220 */ /* 0x004fc40000400000 */
[----:B-----5:R-:W-:-:S03]  /*3bc40*/  FMUL R5, R0, R5 ;  /* 0x0000000500057220 */ /* 0x020fc60000400000 */
[----:B------:R0:W-:Y:S01]  /*3bc50*/  STL [R1+0x4b0], R7 ;  /* 0x0004b00701007387 */ /* 0x0001e20000100800 */
[----:B-1----:R-:W2:Y:S03]  /*3bc60*/  LDL.LU R8, [R1+0x454] ;  /* 0x0004540001087983 */ /* 0x002ea60000300800 */
[----:B------:R1:W-:Y:S04]  /*3bc70*/  STL [R1+0x4b4], R5 ;  /* 0x0004b40501007387 */ /* 0x0003e80000100800 */
[----:B0-----:R-:W5:Y:S04]  /*3bc80*/  LDL.LU R7, [R1+0x440] ;  /* 0x0004400001077983 */ /* 0x001f680000300800 */
[----:B-1----:R-:W5:Y:S01]  /*3bc90*/  LDL.LU R5, [R1+0x444] ;  /* 0x0004440001057983 */ /* 0x002f620000300800 */
[----:B------:R-:W-:-:S02]  /*3bca0*/  FMUL R20, R0, R18 ;  /* 0x0000001200147220 */ /* 0x000fc40000400000 */
[C---:B------:R-:W-:Y:S02]  /*3bcb0*/  FMUL R19, R0.reuse, R16 ;  /* 0x0000001000137220 */ /* 0x040fe40000400000 */
[C---:B------:R-:W-:Y:S02]  /*3bcc0*/  FMUL R18, R0.reuse, R15 ;  /* 0x0000000f00127220 */ /* 0x040fe40000400000 */
[C---:B------:R-:W-:Y:S01]  /*3bcd0*/  FMUL R16, R0.reuse, R14 ;  /* 0x0000000e00107220 */ /* 0x040fe20000400000 */
[----:B------:R-:W-:Y:S01]  /*3bce0*/  STL [R1+0x4a0], R20 ;  /* 0x0004a01401007387 */ /* 0x000fe20000100800 */
[----:B------:R-:W-:Y:S02]  /*3bcf0*/  STL [R1+0x4a4], R19 ;  /* 0x0004a41301007387 */ /* 0x000fe40000100800 */
[----:B------:R-:W-:Y:S02]  /*3bd00*/  STL [R1+0x490], R18 ;  /* 0x0004901201007387 */ /* 0x000fe40000100800 */
[C---:B------:R-:W-:Y:S01]  /*3bd10*/  FMUL R15, R0.reuse, R6 ;  /* 0x00000006000f7220 */ /* 0x040fe20000400000 */
[----:B------:R-:W-:Y:S01]  /*3bd20*/  STL [R1+0x494], R16 ;  /* 0x0004941001007387 */ /* 0x000fe20000100800 */
[----:B------:R-:W5:Y:S02]  /*3bd30*/  LDL.LU R6, [R1+0x430] ;  /* 0x0004300001067983 */ /* 0x000f640000300800 */
[C---:B------:R-:W-:Y:S01]  /*3bd40*/  FMUL R14, R0.reuse, R4 ;  /* 0x00000004000e7220 */ /* 0x040fe20000400000 */
[----:B------:R-:W-:Y:S01]  /*3bd50*/  STL [R1+0x480], R15 ;  /* 0x0004800f01007387 */ /* 0x000fe20000100800 */
[----:B------:R-:W5:Y:S02]  /*3bd60*/  LDL.LU R4, [R1+0x434] ;  /* 0x0004340001047983 */ /* 0x000f640000300800 */
[----:B------:R-:W-:-:S02]  /*3bd70*/  FMUL R13, R0, R13 ;  /* 0x0000000d000d7220 */ /* 0x000fc40000400000 */
[----:B------:R0:W-:Y:S03]  /*3bd80*/  STL [R1+0x484], R14 ;  /* 0x0004840e01007387 */ /* 0x0001e60000100800 */
[----:B------:R1:W-:Y:S01]  /*3bd90*/  STL [R1+0x470], R13 ;  /* 0x0004700d01007387 */ /* 0x0003e20000100800 */
[C---:B---3--:R-:W-:Y:S02]  /*3bda0*/  FMUL R12, R0.reuse, R12 ;  /* 0x0000000c000c7220 */ /* 0x048fe40000400000 */
[C---:B----4-:R-:W-:Y:S02]  /*3bdb0*/  FMUL R11, R0.reuse, R11 ;  /* 0x0000000b000b7220 */ /* 0x050fe40000400000 */
[C---:B------:R-:W-:Y:S01]  /*3bdc0*/  FMUL R10, R0.reuse, R10 ;  /* 0x0000000a000a7220 */ /* 0x040fe20000400000 */
[----:B------:R3:W-:Y:S01]  /*3bdd0*/  STL [R1+0x474], R12 ;  /* 0x0004740c01007387 */ /* 0x0007e20000100800 */
[----:B0-----:R-:W4:Y:S02]  /*3bde0*/  LDL.LU R14, [R1+0xa68] ;  /* 0x000a6800010e7983 */ /* 0x001f240000300800 */
[C---:B------:R-:W-:Y:S01]  /*3bdf0*/  FMUL R9, R0.reuse, R9 ;  /* 0x0000000900097220 */ /* 0x040fe20000400000 */
[----:B------:R0:W-:Y:S01]  /*3be00*/  STL [R1+0x460], R11 ;  /* 0x0004600b01007387 */ /* 0x0001e20000100800 */
[----:B------:R0:W-:Y:S03]  /*3be10*/  STL [R1+0x464], R10 ;  /* 0x0004640a01007387 */ /* 0x0001e60000100800 */
[----:B------:R-:W-:Y:S01]  /*3be20*/  STL [R1+0x450], R9 ;  /* 0x0004500901007387 */ /* 0x000fe20000100800 */
[----:B--2---:R-:W-:-:S05]  /*3be30*/  FMUL R8, R0, R8 ;  /* 0x0000000800087220 */ /* 0x004fca0000400000 */
[----:B------:R-:W-:Y:S01]  /*3be40*/  STL [R1+0x454], R8 ;  /* 0x0004540801007387 */ /* 0x000fe20000100800 */
[----:B-1----:R-:W2:Y:S02]  /*3be50*/  LDL.LU R13, [R1+0x188] ;  /* 0x00018800010d7983 */ /* 0x002ea40000300800 */
[C---:B-----5:R-:W-:Y:S02]  /*3be60*/  FMUL R7, R0.reuse, R7 ;  /* 0x0000000700077220 */ /* 0x060fe40000400000 */
[----:B------:R-:W-:-:S03]  /*3be70*/  FMUL R5, R0, R5 ;  /* 0x0000000500057220 */ /* 0x000fc60000400000 */
[----:B------:R1:W-:Y:S01]  /*3be80*/  STL [R1+0x440], R7 ;  /* 0x0004400701007387 */ /* 0x0003e20000100800 */
[----:B---3--:R-:W3:Y:S02]  /*3be90*/  LDL.LU R12, [R1+0x18c] ;  /* 0x00018c00010c7983 */ /* 0x008ee40000300800 */
[----:B------:R5:W-:Y:S02]  /*3bea0*/  STL [R1+0x444], R5 ;  /* 0x0004440501007387 */ /* 0x000be40000100800 */
[----:B0-----:R-:W3:Y:S01]  /*3beb0*/  LDL.LU R11, [R1+0x178] ;  /* 0x00017800010b7983 */ /* 0x001ee20000300800 */
[----:B------:R-:W3:Y:S04]  /*3bec0*/  LDL.LU R10, [R1+0x17c] ;  /* 0x00017c00010a7983 */ /* 0x000ee80000300800 */
[----:B-1----:R-:W3:Y:S01]  /*3bed0*/  LDL.LU R7, [R1+0x168] ;  /* 0x0001680001077983 */ /* 0x002ee20000300800 */
[----:B-----5:R-:W5:Y:S02]  /*3bee0*/  LDL.LU R5, [R1+0x16c] ;  /* 0x00016c0001057983 */ /* 0x020f640000300800 */
[----:B------:R-:W-:-:S02]  /*3bef0*/  FMUL R8, R0, R6 ;  /* 0x0000000600087220 */ /* 0x000fc40000400000 */
[----:B------:R-:W5:Y:S01]  /*3bf00*/  LDL.LU R6, [R1+0x158] ;  /* 0x0001580001067983 */ /* 0x000f620000300800 */
[----:B------:R-:W-:Y:S02]  /*3bf10*/  FMUL R0, R0, R4 ;  /* 0x0000000400007220 */ /* 0x000fe40000400000 */
[----:B------:R0:W-:Y:S02]  /*3bf20*/  STL [R1+0x430], R8 ;  /* 0x0004300801007387 */ /* 0x0001e40000100800 */
[----:B------:R-:W5:Y:S02]  /*3bf30*/  LDL.LU R4, [R1+0x15c] ;  /* 0x00015c0001047983 */ /* 0x000f640000300800 */
[----:B------:R-:W-:-:S06]  /*3bf40*/  FMUL R2, R2, 1.4426950216293334961 ;  /* 0x3fb8aa3b02027820 */ /* 0x000fcc0000400000 */
[----:B------:R-:W4:Y:S01]  /*3bf50*/  MUFU.EX2 R2, R2 ;  /* 0x0000000200027308 */ /* 0x000f220000000800 */
[----:B------:R1:W-:Y:S01]  /*3bf60*/  STL [R1+0x434], R0 ;  /* 0x0004340001007387 */ /* 0x0003e20000100800 */
[----:B------:R-:W5:Y:S02]  /*3bf70*/  LDL.LU R9, [R1+0x148] ;  /* 0x0001480001097983 */ /* 0x000f640000300800 */
[----:B0-----:R-:W5:Y:S02]  /*3bf80*/  LDL.LU R8, [R1+0x14c] ;  /* 0x00014c0001087983 */ /* 0x001f640000300800 */
[----:B-1----:R-:W-:Y:S02]  /*3bf90*/  FADD R0, -R17, R24 ;  /* 0x0000001811007221 */ /* 0x002fe40000000100 */
[----:B------:R0:W1:Y:S02]  /*3bfa0*/  LDS R17, [R28+0x20300] ;  /* 0x020300001c117984 */ /* 0x0000640000000800 */
[----:B------:R-:W-:-:S02]  /*3bfb0*/  FMUL R0, R0, 1.4426950216293334961 ;  /* 0x3fb8aa3b00007820 */ /* 0x000fc40000400000 */
[C---:B----4-:R-:W-:Y:S02]  /*3bfc0*/  FFMA R14, R2.reuse, R14, R3 ;  /* 0x0000000e020e7223 */ /* 0x050fe40000000003 */
[----:B0-----:R0:W1:Y:S03]  /*3bfd0*/  MUFU.EX2 R28, R0 ;  /* 0x00000000001c7308 */ /* 0x0010660000000800 */
[----:B------:R-:W-:Y:S01]  /*3bfe0*/  STL [R1+0xa68], R14 ;  /* 0x000a680e01007387 */ /* 0x000fe20000100800 */
[----:B--2---:R-:W-:-:S05]  /*3bff0*/  FMUL R13, R2, R13 ;  /* 0x0000000d020d7220 */ /* 0x004fca0000400000 */
[----:B------:R-:W-:Y:S01]  /*3c000*/  STL [R1+0x188], R13 ;  /* 0x0001880d01007387 */ /* 0x000fe20000100800 */
[C---:B---3--:R-:W-:Y:S02]  /*3c010*/  FMUL R3, R2.reuse, R12 ;  /* 0x0000000c02037220 */ /* 0x048fe40000400000 */
[C---:B0-----:R-:W-:Y:S02]  /*3c020*/  FMUL R0, R2.reuse, R11 ;  /* 0x0000000b02007220 */ /* 0x041fe40000400000 */
[C---:B------:R-:W-:Y:S01]  /*3c030*/  FMUL R10, R2.reuse, R10 ;  /* 0x0000000a020a7220 */ /* 0x040fe20000400000 */
[----:B------:R0:W-:Y:S02]  /*3c040*/  STL [R1+0x18c], R3 ;  /* 0x00018c0301007387 */ /* 0x0001e40000100800 */
[----:B------:R5:W-:Y:S02]  /*3c050*/  STL [R1+0x178], R0 ;  /* 0x0001780001007387 */ /* 0x000be40000100800 */
[----:B------:R-:W-:Y:S02]  /*3c060*/  STL [R1+0x17c], R10 ;  /* 0x00017c0a01007387 */ /* 0x000fe40000100800 */
[----:B0-----:R-:W-:-:S02]  /*3c070*/  FMUL R3, R2, R7 ;  /* 0x0000000702037220 */ /* 0x001fc40000400000 */
[C---:B-----5:R-:W-:Y:S01]  /*3c080*/  FMUL R0, R2.reuse, R5 ;  /* 0x0000000502007220 */ /* 0x060fe20000400000 */
[----:B------:R-:W2:Y:S02]  /*3c090*/  LDL.LU R7, [R1+0x138] ;  /* 0x0001380001077983 */ /* 0x000ea40000300800 */
[----:B------:R0:W-:Y:S02]  /*3c0a0*/  STL [R1+0x168], R3 ;  /* 0x0001680301007387 */ /* 0x0001e40000100800 */
[----:B------:R-:W3:Y:S01]  /*3c0b0*/  LDL.LU R5, [R1+0x128] ;  /* 0x0001280001057983 */ /* 0x000ee20000300800 */
[----:B------:R4:W-:Y:S01]  /*3c0c0*/  STL [R1+0x16c], R0 ;  /* 0x00016c0001007387 */ /* 0x0009e20000100800 */
[----:B0-----:R-:W-:-:S03]  /*3c0d0*/  FMUL R3, R2, R6 ;  /* 0x0000000602037220 */ /* 0x001fc60000400000 */
[----:B------:R-:W5:Y:S01]  /*3c0e0*/  LDL.LU R6, [R1+0x13c] ;  /* 0x00013c0001067983 */ /* 0x000f620000300800 */
[C---:B----4-:R-:W-:Y:S02]  /*3c0f0*/  FMUL R0, R2.reuse, R4 ;  /* 0x0000000402007220 */ /* 0x050fe40000400000 */
[----:B------:R0:W-:Y:S02]  /*3c100*/  STL [R1+0x158], R3 ;  /* 0x0001580301007387 */ /* 0x0001e40000100800 */
[----:B------:R-:W4:Y:S01]  /*3c110*/  LDL.LU R4, [R1+0x12c] ;  /* 0x00012c0001047983 */ /* 0x000f220000300800 */
[----:B------:R1:W-:Y:S01]  /*3c120*/  STL [R1+0x15c], R0 ;  /* 0x00015c0001007387 */ /* 0x0003e20000100800 */
[----:B------:R-:W-:-:S03]  /*3c130*/  FMUL R8, R2, R8 ;  /* 0x0000000802087220 */ /* 0x000fc60000400000 */
[----:B0-----:R-:W4:Y:S01]  /*3c140*/  LDL.LU R3, [R1+0x4b8] ;  /* 0x0004b80001037983 */ /* 0x001f220000300800 */
[----:B-1----:R-:W-:-:S05]  /*3c150*/  FMUL R0, R2, R9 ;  /* 0x0000000902007220 */ /* 0x002fca0000400000 */
[----:B------:R0:W-:Y:S04]  /*3c160*/  STL [R1+0x148], R0 ;  /* 0x0001480001007387 */ /* 0x0001e80000100800 */
[----:B0-----:R-:W4:Y:S01]  /*3c170*/  LDL.LU R0, [R1+0x4bc] ;  /* 0x0004bc0001007983 */ /* 0x001f220000300800 */
[----:B------:R-:W-:Y:S02]  /*3c180*/  STL [R1+0x14c], R8 ;  /* 0x00014c0801007387 */ /* 0x000fe40000100800 */
        /* <DEDUP_REMOVED lines=9> */
[----:B------:R-:W4:Y:S02]  /*3c220*/  LDL.LU R24, [R1+0x990] ;  /* 0x0009900001187983 */ /* 0x000f240000300800 */
[----:B--2---:R-:W-:-:S02]  /*3c230*/  FMUL R7, R2, R7 ;  /* 0x0000000702077220 */ /* 0x004fc40000400000 */
[----:B---3--:R-:W-:-:S03]  /*3c240*/  FMUL R5, R2, R5 ;  /* 0x0000000502057220 */ /* 0x008fc60000400000 */
[----:B------:R-:W-:Y:S01]  /*3c250*/  STL [R1+0x138], R7 ;  /* 0x0001380701007387 */ /* 0x000fe20000100800 */
[C---:B-----5:R-:W-:Y:S02]  /*3c260*/  FMUL R6, R2.reuse, R6 ;  /* 0x0000000602067220 */ /* 0x060fe40000400000 */
[----:B----4-:R-:W-:-:S03]  /*3c270*/  FMUL R4, R2, R4 ;  /* 0x0000000402047220 */ /* 0x010fc60000400000 */
[----:B------:R0:W-:Y:S01]  /*3c280*/  STL [R1+0x13c], R6 ;  /* 0x00013c0601007387 */ /* 0x0001e20000100800 */
[----:B------:R-:W2:Y:S02]  /*3c290*/  LDL.LU R18, [R1+0x4a8] ;  /* 0x0004a80001127983 */ /* 0x000ea40000300800 */
[----:B------:R1:W-:Y:S02]  /*3c2a0*/  STL [R1+0x128], R5 ;  /* 0x0001280501007387 */ /* 0x0003e40000100800 */
[----:B------:R-:W3:Y:S01]  /*3c2b0*/  LDL.LU R16, [R1+0x4ac] ;  /* 0x0004ac0001107983 */ /* 0x000ee20000300800 */
[----:B------:R4:W-:Y:S01]  /*3c2c0*/  STL [R1+0x12c], R4 ;  /* 0x00012c0401007387 */ /* 0x0009e20000100800 */
[----:B------:R-:W5:Y:S02]  /*3c2d0*/  LDL.LU R15, [R1+0x498] ;  /* 0x00049800010f7983 */ /* 0x000f640000300800 */
[----:B------:R-:W3:Y:S02]  /*3c2e0*/  LDL.LU R14, [R1+0x49c] ;  /* 0x00049c00010e7983 */ /* 0x000ee40000300800 */
[----:B------:R-:W3:Y:S01]  /*3c2f0*/  LDL.LU R13, [R1+0x488] ;  /* 0x00048800010d7983 */ /* 0x000ee20000300800 */
[----:B------:R-:W3:Y:S01]  /*3c300*/  LDL.LU R12, [R1+0x48c] ;  /* 0x00048c00010c7983 */ /* 0x000ee20000300800 */
[----:B------:R-:W3:Y:S02]  /*3c310*/  LDL.LU R11, [R1+0x478] ;  /* 0x00047800010b7983 */ /* 0x000ee40000300800 */
[----:B------:R-:W3:Y:S02]  /*3c320*/  LDL.LU R10, [R1+0x47c] ;  /* 0x00047c00010a7983 */ /* 0x000ee40000300800 */
[----:B------:R-:W3:Y:S01]  /*3c330*/  LDL.LU R9, [R1+0x468] ;  /* 0x0004680001097983 */ /* 0x000ee20000300800 */
[----:B0-----:R-:W3:Y:S01]  /*3c340*/  LDL.LU R6, [R1+0x46c] ;  /* 0x00046c0001067983 */ /* 0x001ee20000300800 */
[----:B------:R-:W-:-:S02]  /*3c350*/  FMUL R3, R2, R3 ;  /* 0x0000000302037220 */ /* 0x000fc40000400000 */
[----:B------:R-:W3:Y:S03]  /*3c360*/  LDL.LU R8, [R1+0x458] ;  /* 0x0004580001087983 */ /* 0x000ee60000300800 */
[----:B------:R0:W-:Y:S01]  /*3c370*/  STL [R1+0x4b8], R3 ;  /* 0x0004b80301007387 */ /* 0x0001e20000100800 */
[----:B------:R-:W5:Y:S02]  /*3c380*/  LDL.LU R7, [R1+0x45c] ;  /* 0x00045c0001077983 */ /* 0x000f640000300800 */
[----:B------:R-:W-:-:S05]  /*3c390*/  FMUL R0, R2, R0 ;  /* 0x0000000002007220 */ /* 0x000fca0000400000 */
[----:B------:R4:W-:Y:S01]  /*3c3a0*/  STL [R1+0x4bc], R0 ;  /* 0x0004bc0001007387 */ /* 0x0009e20000100800 */
[----:B-1----:R-:W5:Y:S02]  /*3c3b0*/  LDL.LU R5, [R1+0x448] ;  /* 0x0004480001057983 */ /* 0x002f640000300800 */
[----:B----4-:R-:W4:Y:S01]  /*3c3c0*/  LDL.LU R4, [R1+0x44c] ;  /* 0x00044c0001047983 */ /* 0x010f220000300800 */
[----:B0-----:R-:W4:Y:S04]  /*3c3d0*/  LDL.LU R3, [R1+0x438] ;  /* 0x0004380001037983 */ /* 0x001f280000300800 */
[----:B------:R-:W4:Y:S01]  /*3c3e0*/  LDL.LU R0, [R1+0x43c] ;  /* 0x00043c0001007983 */ /* 0x000f220000300800 */
[----:B--2---:R-:W-:-:S05]  /*3c3f0*/  FMUL R18, R2, R18 ;  /* 0x0000001202127220 */ /* 0x004fca0000400000 */
[----:B------:R3:W-:Y:S02]  /*3c400*/  STL [R1+0x4a8], R18 ;  /* 0x0004a81201007387 */ /* 0x0007e40000100800 */
[C---:B---3--:R-:W-:Y:S02]  /*3c410*/  FMUL R18, R2.reuse, R16 ;  /* 0x0000001002127220 */ /* 0x048fe40000400000 */
[C---:B-----5:R-:W-:Y:S02]  /*3c420*/  FMUL R16, R2.reuse, R15 ;  /* 0x0000000f02107220 */ /* 0x060fe40000400000 */
        /* <DEDUP_REMOVED lines=9> */
[----:B------:R-:W-:Y:S02]  /*3c4c0*/  STL [R1+0x48c], R13 ;  /* 0x00048c0d01007387 */ /* 0x000fe40000100800 */
[C---:B------:R-:W-:Y:S01]  /*3c4d0*/  FMUL R10, R2.reuse, R9 ;  /* 0x00000009020a7220 */ /* 0x040fe20000400000 */
[----:B------:R-:W-:Y:S01]  /*3c4e0*/  STL [R1+0x478], R12 ;  /* 0x0004780c01007387 */ /* 0x000fe20000100800 */
[----:B------:R-:W-:-:S02]  /*3c4f0*/  FMUL R9, R2, R6 ;  /* 0x0000000602097220 */ /* 0x000fc40000400000 */
[----:B------:R-:W-:Y:S02]  /*3c500*/  STL [R1+0x47c], R11 ;  /* 0x00047c0b01007387 */ /* 0x000fe40000100800 */
[----:B------:R-:W2:Y:S02]  /*3c510*/  LDL.LU R6, [R1+0xa6c] ;  /* 0x000a6c0001067983 */ /* 0x000ea40000300800 */
[C---:B------:R-:W-:Y:S02]  /*3c520*/  FMUL R8, R2.reuse, R8 ;  /* 0x0000000802087220 */ /* 0x040fe40000400000 */
[C---:B------:R-:W-:Y:S02]  /*3c530*/  FMUL R7, R2.reuse, R7 ;  /* 0x0000000702077220 */ /* 0x040fe40000400000 */
[C---:B------:R-:W-:Y:S01]  /*3c540*/  FMUL R5, R2.reuse, R5 ;  /* 0x0000000502057220 */ /* 0x040fe20000400000 */
[----:B------:R-:W-:Y:S01]  /*3c550*/  STL [R1+0x468], R10 ;  /* 0x0004680a01007387 */ /* 0x000fe20000100800 */
[----:B------:R-:W-:Y:S02]  /*3c560*/  STL [R1+0x46c], R9 ;  /* 0x00046c0901007387 */ /* 0x000fe40000100800 */
[----:B------:R-:W-:Y:S02]  /*3c570*/  STL [R1+0x458], R8 ;  /* 0x0004580801007387 */ /* 0x000fe40000100800 */
[C---:B----4-:R-:W-:Y:S01]  /*3c580*/  FMUL R4, R2.reuse, R4 ;  /* 0x0000000402047220 */ /* 0x050fe20000400000 */
[----:B------:R-:W-:Y:S01]  /*3c590*/  STL [R1+0x45c], R7 ;  /* 0x00045c0701007387 */ /* 0x000fe20000100800 */
[----:B------:R-:W-:-:S02]  /*3c5a0*/  FMUL R3, R2, R3 ;  /* 0x0000000302037220 */ /* 0x000fc40000400000 */
[----:B------:R0:W-:Y:S02]  /*3c5b0*/  STL [R1+0x448], R5 ;  /* 0x0004480501007387 */ /* 0x0001e40000100800 */
[----:B------:R-:W-:Y:S01]  /*3c5c0*/  FMUL R0, R2, R0 ;  /* 0x0000000002007220 */ /* 0x000fe20000400000 */
[----:B------:R1:W-:Y:S01]  /*3c5d0*/  STL [R1+0x44c], R4 ;  /* 0x00044c0401007387 */ /* 0x0003e20000100800 */
[----:B------:R3:W-:Y:S01]  /*3c5e0*/  STL [R1+0x438], R3 ;  /* 0x0004380301007387 */ /* 0x0007e20000100800 */
[----:B------:R-:W-:Y:S02]  /*3c5f0*/  F2FP.BF16.PACK_AB R2, R25, R26 ;  /* 0x0000001a1902723e */ /* 0x000fe400000010ff */
[----:B0-----:R-:W-:Y:S02]  /*3c600*/  F2FP.BF16.PACK_AB R5, R19, R20 ;  /* 0x000000141305723e */ /* 0x001fe400000010ff */
[----:B-1----:R-:W-:Y:S02]  /*3c610*/  F2FP.BF16.PACK_AB R4, R21, R22 ;  /* 0x000000161504723e */ /* 0x002fe400000010ff */
[----:B---3--:R-:W-:Y:S01]  /*3c620*/  F2FP.BF16.PACK_AB R3, R23, R29 ;  /* 0x0000001d1703723e */ /* 0x008fe200000010ff */
[----:B------:R-:W-:Y:S01]  /*3c630*/  STL [R1+0x1e9c], R5 ;  /* 0x001e9c0501007387 */ /* 0x000fe20000100800 */
[----:B------:R0:W-:Y:S02]  /*3c640*/  STL [R1+0x43c], R0 ;  /* 0x00043c0001007387 */ /* 0x0001e40000100800 */
[----:B------:R1:W-:Y:S02]  /*3c650*/  STL [R1+0x1ea0], R4 ;  /* 0x001ea00401007387 */ /* 0x0003e40000100800 */
[----:B------:R-:W-:Y:S01]  /*3c660*/  STL [R1+0x1ea4], R3 ;  /* 0x001ea40301007387 */ /* 0x000fe20000100800 */
[----:B------:R3:W-:Y:S01]  /*3c670*/  STL [R1+0x1ea8], R2 ;  /* 0x001ea80201007387 */ /* 0x0007e20000100800 */
[----:B0-----:R-:W-:-:S05]  /*3c680*/  F2FP.BF16.PACK_AB R0, R27, R24 ;  /* 0x000000181b00723e */ /* 0x001fca00000010ff */
[----:B------:R-:W-:Y:S01]  /*3c690*/  STL [R1+0x1eac], R0 ;  /* 0x001eac0001007387 */ /* 0x000fe20000100800 */
[----:B-1----:R-:W4:Y:S02]  /*3c6a0*/  LDL.LU R4, [R1+0x938] ;  /* 0x0009380001047983 */ /* 0x002f240000300800 */
[----:B------:R-:W5:Y:S01]  /*3c6b0*/  LDL.LU R5, [R1+0x6ec] ;  /* 0x0006ec0001057983 */ /* 0x000f620000300800 */
[----:B------:R-:W3:Y:S02]  /*3c6c0*/  S2R R24, SR_TID.X ;  /* 0x0000000000187919 */ /* 0x000ee40000002100 */
[----:B---3--:R-:W-:Y:S01]  /*3c6d0*/  SHF.L.U32 R2, R24, 0x1, RZ ;  /* 0x0000000118027819 */ /* 0x008fe200000006ff */
[----:B--2---:R-:W-:-:S05]  /*3c6e0*/  FFMA R6, R28, R6, R17 ;  /* 0x000000061c067223 */ /* 0x004fca0000000011 */
[----:B------:R0:W-:Y:S04]  /*3c6f0*/  STL [R1+0xa6c], R6 ;  /* 0x000a6c0601007387 */ /* 0x0001e80000100800 */
[----:B0-----:R-:W2:Y:S01]  /*3c700*/  LDL.LU R6, [R1+0x6e8] ;  /* 0x0006e80001067983 */ /* 0x001ea20000300800 */
        /* <DEDUP_REMOVED lines=19> */
[----:B------:R-:W-:-:S05]  /*3c840*/  LOP3.LUT R3, R2, 0x38, RZ, 0xc0, !PT ;  /* 0x0000003802037812 */ /* 0x000fca00078ec0ff */
[----:B------:R-:W0:Y:S01]  /*3c850*/  LDS R0, [R3+0x20340] ;  /* 0x0203400003007984 */ /* 0x000e220000000800 */
[----:B------:R-:W-:-:S04]  /*3c860*/  SHF.R.S32.HI R24, RZ, 0x6, R24 ;  /* 0x00000006ff187819 */ /* 0x000fc80000011418 */
[----:B------:R-:W-:Y:S01]  /*3c870*/  SGXT R24, R24, 0x1 ;  /* 0x000000011818781a */ /* 0x000fe20000000200 */
[----:B------:R-:W-:Y:S01]  /*3c880*/  STL [R1+0x1840], R28 ;  /* 0x0018401c01007387 */ /* 0x000fe20000100800 */
[----:B------:R-:W3:Y:S02]  /*3c890*/  LDL.LU R26, [R1+0x698] ;  /* 0x00069800011a7983 */ /* 0x000ee40000300800 */
[----:B------:R-:W-:-:S04]  /*3c8a0*/  LOP3.LUT R24, R24, 0x90, RZ, 0xc0, !PT ;  /* 0x0000009018187812 */ /* 0x000fc800078ec0ff */
[----:B------:R-:W-:Y:S02]  /*3c8b0*/  LOP3.LUT R24, R24, 0x7e, R2, 0x78, !PT ;  /* 0x0000007e18187812 */ /* 0x000fe400078e7802 */
[----:B------:R-:W1:Y:S04]  /*3c8c0*/  LDS R2, [R3+0x20380] ;  /* 0x0203800003027984 */ /* 0x000e680000000800 */
[----:B0-----:R-:W-:Y:S02]  /*3c8d0*/  STL [R1+0x96c], R0 ;  /* 0x00096c0001007387 */ /* 0x001fe40000100800 */
[----:B------:R-:W0:Y:S04]  /*3c8e0*/  LDS R0, [R3+0x203c0] ;  /* 0x0203c00003007984 */ /* 0x000e280000000800 */
[----:B------:R-:W-:Y:S06]  /*3c8f0*/  BAR.SYNC.DEFER_BLOCKING 0x0 ;  /* 0x0000000000007b1d */ /* 0x000fec0000010000 */
[----:B----4-:R-:W-:Y:S01]  /*3c900*/  STS.U16 [R24+0x20000], R4 ;  /* 0x0200000418007388 */ /* 0x010fe20000000400 */
[----:B-----5:R-:W-:Y:S03]  /*3c910*/  STS.U16 [R24+0x20100], R5 ;  /* 0x0201000518007388 */ /* 0x020fe60000000400 */
[----:B-1----:R-:W-:Y:S04]  /*3c920*/  STL [R1+0x968], R2 ;  /* 0x0009680201007387 */ /* 0x002fe80000100800 */
[----:B0-----:R-:W-:Y:S04]  /*3c930*/  STL [R1+0x944], R0 ;  /* 0x0009440001007387 */ /* 0x001fe80000100800 */
[----:B--2---:R-:W-:Y:S01]  /*3c940*/  STS.U16 [R24+0x20200], R6 ;  /* 0x0202000618007388 */ /* 0x004fe20000000400 */
[----:B---3--:R-:W-:Y:S03]  /*3c950*/  STS.U16 [R24+0x20300], R7 ;  /* 0x0203000718007388 */ /* 0x008fe60000000400 */
[----:B------:R-:W-:Y:S01]  /*3c960*/  STS.U16 [R24+0x20400], R8 ;  /* 0x0204000818007388 */ /* 0x000fe20000000400 */
[----:B------:R-:W-:Y:S03]  /*3c970*/  STS.U16 [R24+0x20500], R9 ;  /* 0x0205000918007388 */ /* 0x000fe60000000400 */
        /* <DEDUP_REMOVED lines=15> */
[----:B------:R0:W-:Y:S02]  /*3ca70*/  STS.U16 [R24+0x21500], R27 ;  /* 0x0215001b18007388 */ /* 0x0001e40000000400 */
[----:B0-----:R-:W2:Y:S01]  /*3ca80*/  LDL.LU R27, [R1+0x694] ;  /* 0x00069400011b7983 */ /* 0x001ea20000300800 */
[----:B------:R-:W3:Y:S03]  /*3ca90*/  LDL.LU R0, [R1+0x688] ;  /* 0x0006880001007983 */ /* 0x000ee60000300800 */
[----:B---3--:R0:W-:Y:S04]  /*3caa0*/  STL [R1+0x1eb0], R0 ;  /* 0x001eb00001007387 */ /* 0x0081e80000100800 */
[----:B0-----:R-:W3:Y:S04]  /*3cab0*/  LDL.LU R0, [R1+0x68c] ;  /* 0x00068c0001007983 */ /* 0x001ee80000300800 */
[----:B------:R-:W-:Y:S04]  /*3cac0*/  STS.U16 [R24+0x21600], R26 ;  /* 0x0216001a18007388 */ /* 0x000fe80000000400 */
        /* <DEDUP_REMOVED lines=25> */
[----:B------:R-:W4:Y:S04]  /*3cc60*/  LDL.LU R17, [R1+0x18] ;  /* 0x0000180001117983 */ /* 0x000f280000300800 */
[----:B--2---:R0:W-:Y:S01]  /*3cc70*/  STS.U16 [R24+0x21700], R27 ;  /* 0x0217001b18007388 */ /* 0x0041e20000000400 */
[----:B------:R-:W5:Y:S03]  /*3cc80*/  LDL.LU R26, [R1+0x14] ;  /* 0x00001400011a7983 */ /* 0x000f660000300800 */
[----:B0-----:R-:W5:Y:S01]  /*3cc90*/  LDL.LU R27, [R1+0x10] ;  /* 0x00001000011b7983 */ /* 0x001f620000300800 */
[----:B------:R-:W5:Y:S03]  /*3cca0*/  LDL.LU R28, [R1+0xc] ;  /* 0x00000c00011c7983 */ /* 0x000f660000300800 */
        /* <DEDUP_REMOVED lines=54> */
[----:B------:R1:W-:Y:S01]  /*3d010*/  STS.U16 [R24+0x23400], R27 ;  /* 0x0234001b18007388 */ /* 0x0003e20000000400 */
[----:B0-----:R-:W2:Y:S01]  /*3d020*/  LDL R17, [R1+0x65c] ;  /* 0x00065c0001117983 */ /* 0x001ea20000100800 */
[----:B-1----:R-:W2:Y:S02]  /*3d030*/  LDL.LU R26, [R1+0x1e4c] ;  /* 0x001e4c00011a7983 */ /* 0x002ea40000300800 */
[----:B------:R-:W2:Y:S02]  /*3d040*/  LDL.LU R27, [R1+0x1e48] ;  /* 0x001e4800011b7983 */ /* 0x000ea40000300800 */
[----:B------:R-:W-:Y:S01]  /*3d050*/  STS.U16 [R24+0x23500], R28 ;  /* 0x0235001c18007388 */ /* 0x000fe20000000400 */
[----:B--2---:R-:W-:Y:S01]  /*3d060*/  STS.U16 [R24+0x23600], R27 ;  /* 0x0236001b18007388 */ /* 0x004fe20000000400 */
[----:B------:R-:W-:Y:S02]  /*3d070*/  STS.U16 [R24+0x23700], R26 ;  /* 0x0237001a18007388 */ /* 0x000fe40000000400 */
[----:B------:R-:W-:Y:S02]  /*3d080*/  STS.U16 [R24+0x23800], R25 ;  /* 0x0238001918007388 */ /* 0x000fe40000000400 */
[----:B------:R0:W-:Y:S01]  /*3d090*/  STS.U16 [R24+0x23900], R29 ;  /* 0x0239001d18007388 */ /* 0x0001e20000000400 */
[----:B------:R-:W-:Y:S01]  /*3d0a0*/  STS.U16 [R24+0x23a00], R23 ;  /* 0x023a001718007388 */ /* 0x000fe20000000400 */
[----:B------:R-:W-:Y:S02]  /*3d0b0*/  STS.U16 [R24+0x23b00], R22 ;  /* 0x023b001618007388 */ /* 0x000fe40000000400 */
[----:B------:R-:W-:Y:S02]  /*3d0c0*/  STS.U16 [R24+0x23c00], R21 ;  /* 0x023c001518007388 */ /* 0x000fe40000000400 */
[----:B------:R-:W-:Y:S01]  /*3d0d0*/  STS.U16 [R24+0x23d00], R20 ;  /* 0x023d001418007388 */ /* 0x000fe20000000400 */
[----:B------:R-:W-:Y:S01]  /*3d0e0*/  STS.U16 [R24+0x23e00], R19 ;  /* 0x023e001318007388 */ /* 0x000fe20000000400 */
[----:B------:R1:W-:Y:S03]  /*3d0f0*/  STS.U16 [R24+0x23f00], R18 ;  /* 0x023f001218007388 */ /* 0x0003e60000000400 */
[----:B0-----:R-:W2:Y:S04]  /*3d100*/  LDL R29, [R1+0x93c] ;  /* 0x00093c00011d7983 */ /* 0x001ea80000100800 */
[----:B-1----:R-:W2:Y:S01]  /*3d110*/  LDL R24, [R1+0x940] ;  /* 0x0009400001187983 */ /* 0x002ea20000100800 */
[----:B------:R-:W-:Y:S02]  /*3d120*/  STS [R17+0x24000], R16 ;  /* 0x0240001011007388 */ /* 0x000fe40000000800 */
[----:B------:R-:W-:Y:S02]  /*3d130*/  STS [R17+0x24100], R15 ;  /* 0x0241000f11007388 */ /* 0x000fe40000000800 */
[----:B------:R-:W-:Y:S01]  /*3d140*/  STS [R17+0x24200], R14 ;  /* 0x0242000e11007388 */ /* 0x000fe20000000800 */
[----:B------:R-:W-:Y:S01]  /*3d150*/  STS [R17+0x24300], R13 ;  /* 0x0243000d11007388 */ /* 0x000fe20000000800 */
[----:B------:R-:W-:Y:S02]  /*3d160*/  STS [R17+0x24400], R12 ;  /* 0x0244000c11007388 */ /* 0x000fe40000000800 */
[----:B------:R-:W-:Y:S02]  /*3d170*/  STS [R17+0x24500], R11 ;  /* 0x0245000b11007388 */ /* 0x000fe40000000800 */
[----:B------:R-:W-:Y:S01]  /*3d180*/  STS [R17+0x24600], R10 ;  /* 0x0246000a11007388 */ /* 0x000fe20000000800 */
[----:B------:R-:W-:Y:S01]  /*3d190*/  STS [R17+0x24700], R9 ;  /* 0x0247000911007388 */ /* 0x000fe20000000800 */
[----:B------:R-:W-:Y:S02]  /*3d1a0*/  STS [R17+0x24800], R8 ;  /* 0x0248000811007388 */ /* 0x000fe40000000800 */
[----:B------:R-:W-:Y:S02]  /*3d1b0*/  STS [R17+0x24900], R7 ;  /* 0x0249000711007388 */ /* 0x000fe40000000800 */
[----:B------:R-:W-:Y:S01]  /*3d1c0*/  STS [R17+0x24a00], R6 ;  /* 0x024a000611007388 */ /* 0x000fe20000000800 */
[----:B-----5:R-:W-:Y:S01]  /*3d1d0*/  STS [R17+0x24b00], R5 ;  /* 0x024b000511007388 */ /* 0x020fe20000000800 */
[----:B----4-:R-:W-:Y:S02]  /*3d1e0*/  STS [R17+0x24c00], R4 ;  /* 0x024c000411007388 */ /* 0x010fe40000000800 */
[----:B---3--:R-:W-:Y:S02]  /*3d1f0*/  STS [R17+0x24d00], R3 ;  /* 0x024d000311007388 */ /* 0x008fe40000000800 */
[----:B------:R-:W-:Y:S01]  /*3d200*/  STS [R17+0x24e00], R2 ;  /* 0x024e000211007388 */ /* 0x000fe20000000800 */
[----:B------:R-:W-:Y:S01]  /*3d210*/  STS [R17+0x24f00], R0 ;  /* 0x024f000011007388 */ /* 0x000fe20000000800 */
[----:B------:R-:W-:Y:S06]  /*3d220*/  BAR.SYNC.DEFER_BLOCKING 0x0 ;  /* 0x0000000000007b1d */ /* 0x000fec0000010000 */
[----:B--2---:R-:W-:Y:S04]  /*3d230*/  LDSM.16.M88.4 R4, [R29+0x24000] ;  /* 0x024000001d04783b */ /* 0x004fe80000000200 */
[----:B------:R-:W0:Y:S04]  /*3d240*/  LDSM.16.M88.4 R16, [R24+0x20000] ;  /* 0x020000001810783b */ /* 0x000e280000000200 */
[----:B------:R-:W1:Y:S04]  /*3d250*/  LDSM.16.M88.4 R12, [R24+0x20800] ;  /* 0x02080000180c783b */ /* 0x000e680000000200 */
[----:B------:R-:W2:Y:S04]  /*3d260*/  LDSM.16.M88.4 R8, [R24+0x21000] ;  /* 0x021000001808783b */ /* 0x000ea80000000200 */
[----:B0-----:R-:W-:Y:S01]  /*3d270*/  STL.64 [R1+0x40], R16 ;  /* 0x0000401001007387 */ /* 0x001fe20000100a00 */
[----:B------:R-:W-:Y:S02]  /*3d280*/  STL.64 [R1+0x48], R18 ;  /* 0x0000481201007387 */ /* 0x000fe40000100a00 */
[----:B-1----:R-:W-:Y:S02]  /*3d290*/  STL.64 [R1+0x30], R12 ;  /* 0x0000300c01007387 */ /* 0x002fe40000100a00 */
[----:B------:R-:W-:Y:S01]  /*3d2a0*/  STL.64 [R1+0x38], R14 ;  /* 0x0000380e01007387 */ /* 0x000fe20000100a00 */
[----:B--2---:R-:W-:Y:S01]  /*3d2b0*/  STL.64 [R1+0x20], R8 ;  /* 0x0000200801007387 */ /* 0x004fe20000100a00 */
[----:B------:R-:W-:Y:S01]  /*3d2c0*/  IMAD.MOV.U32 R20, RZ, RZ, R8 ;  /* 0x000000ffff147224 */ /* 0x000fe200078e0008 */
[----:B------:R-:W-:-:S02]  /*3d2d0*/  MOV R3, R9 ;  /* 0x0000000900037202 */ /* 0x000fc40000000f00 */
[----:B------:R-:W-:Y:S01]  /*3d2e0*/  MOV R2, R10 ;  /* 0x0000000a00027202 */ /* 0x000fe20000000f00 */
[----:B------:R-:W-:Y:S01]  /*3d2f0*/  STL.64 [R1+0x28], R10 ;  /* 0x0000280a01007387 */ /* 0x000fe20000100a00 */
[----:B------:R-:W-:Y:S02]  /*3d300*/  MOV R0, R11 ;  /* 0x0000000b00007202 */ /* 0x000fe40000000f00 */
[----:B------:R-:W0:Y:S01]  /*3d310*/  LDSM.16.M88.4 R8, [R24+0x21800] ;  /* 0x021800001808783b */ /* 0x000e220000000200 */
[----:B------:R-:W1:Y:S04]  /*3d320*/  LDSM.16.M88.4 R16, [R24+0x22800] ;  /* 0x022800001810783b */ /* 0x000e680000000200 */
[----:B------:R-:W-:Y:S04]  /*3d330*/  LDSM.16.M88.4 R12, [R24+0x23000] ;  /* 0x02300000180c783b */ /* 0x000fe80000000200 */
[----:B0-----:R-:W-:Y:S01]  /*3d340*/  STL.64 [R1+0x10], R8 ;  /* 0x0000100801007387 */ /* 0x001fe20000100a00 */
[----:B------:R-:W-:Y:S01]  /*3d350*/  IMAD.MOV.U32 R28, RZ, RZ, R8 ;  /* 0x000000ffff1c7224 */ /* 0x000fe200078e0008 */
[----:B------:R-:W-:-:S02]  /*3d360*/  MOV R23, R9 ;  /* 0x0000000900177202 */ /* 0x000fc40000000f00 */
[----:B------:R-:W-:Y:S01]  /*3d370*/  MOV R22, R10 ;  /* 0x0000000a00167202 */ /* 0x000fe20000000f00 */
[----:B------:R-:W-:Y:S01]  /*3d380*/  STL.64 [R1+0x18], R10 ;  /* 0x0000180a01007387 */ /* 0x000fe20000100a00 */
[----:B------:R-:W-:Y:S02]  /*3d390*/  MOV R21, R11 ;  /* 0x0000000b00157202 */ /* 0x000fe40000000f00 */
[----:B------:R-:W0:Y:S04]  /*3d3a0*/  LDSM.16.M88.4 R8, [R24+0x22000] ;  /* 0x022000001808783b */ /* 0x000e280000000200 */
[----:B-1----:R-:W-:Y:S01]  /*3d3b0*/  STL.64 [R1+0x1d78], R18 ;  /* 0x001d781201007387 */ /* 0x002fe20000100a00 */
[----:B0-----:R-:W-:Y:S01]  /*3d3c0*/  STL.64 [R1], R8 ;  /* 0x0000000801007387 */ /* 0x001fe20000100a00 */
[----:B------:R-:W-:Y:S02]  /*3d3d0*/  STL.64 [R1+0x8], R10 ;  /* 0x0000080a01007387 */ /* 0x000fe40000100a00 */
[----:B------:R-:W-:Y:S02]  /*3d3e0*/  STL.64 [R1+0x1d70], R16 ;  /* 0x001d701001007387 */ /* 0x000fe40000100a00 */
[----:B------:R-:W-:Y:S01]  /*3d3f0*/  STL [R1+0x1d58], R14 ;  /* 0x001d580e01007387 */ /* 0x000fe20000100800 */
[----:B------:R-:W-:Y:S01]  /*3d400*/  STL [R1+0x1d54], R15 ;  /* 0x001d540f01007387 */ /* 0x000fe20000100800 */
[----:B------:R-:W-:Y:S03]  /*3d410*/  STL.64 [R1+0x1e10], R12 ;  /* 0x001e100c01007387 */ /* 0x000fe60000100a00 */
[----:B------:R0:W1:Y:S04]  /*3d420*/  LDSM.16.M88.4 R8, [R24+0x23800] ;  /* 0x023800001808783b */ /* 0x0000680000000200 */
[----:B0-----:R-:W2:Y:S01]  /*3d430*/  LDL.LU R24, [R1+0x80] ;  /* 0x0000800001187983 */ /* 0x001ea20000300800 */
[----:B------:R-:W2:Y:S02]  /*3d440*/  LDL.LU R25, [R1+0x84] ;  /* 0x0000840001197983 */ /* 0x000ea40000300800 */
[----:B------:R-:W3:Y:S02]  /*3d450*/  LDL.LU R26, [R1+0x88] ;  /* 0x00008800011a7983 */ /* 0x000ee40000300800 */
[----:B------:R-:W3:Y:S01]  /*3d460*/  LDL.LU R27, [R1+0x8c] ;  /* 0x00008c00011b7983 */ /* 0x000ee20000300800 */
[----:B------:R-:W4:Y:S04]  /*3d470*/  LDL.64 R18, [R1+0x8] ;  /* 0x0000080001127983 */ /* 0x000f280000100a00 */
[----:B------:R-:W5:Y:S04]  /*3d480*/  LDL.64 R16, [R1] ;  /* 0x0000000001107983 */ /* 0x000f680000100a00 */
[----:B----4-:R-:W-:Y:S01]  /*3d490*/  STL.64 [R1+0x1da8], R18 ;  /* 0x001da81201007387 */ /* 0x010fe20000100a00 */
[----:B-----5:R-:W-:Y:S02]  /*3d4a0*/  STL.64 [R1+0x1da0], R16 ;  /* 0x001da01001007387 */ /* 0x020fe40000100a00 */
[----:B---3--:R-:W-:Y:S02]  /*3d4b0*/  STL.64 [R1+0x1d68], R26 ;  /* 0x001d681a01007387 */ /* 0x008fe40000100a00 */
[----:B--2---:R0:W-:Y:S02]  /*3d4c0*/  STL.64 [R1+0x1d60], R24 ;  /* 0x001d601801007387 */ /* 0x0041e40000100a00 */
[----:B0-----:R-:W2:Y:S01]  /*3d4d0*/  LDL.LU R24, [R1+0x110] ;  /* 0x0001100001187983 */ /* 0x001ea20000300800 */
[----:B------:R-:W2:Y:S02]  /*3d4e0*/  LDL.LU R25, [R1+0x114] ;  /* 0x0001140001197983 */ /* 0x000ea40000300800 */
[----:B------:R-:W3:Y:S02]  /*3d4f0*/  LDL.LU R26, [R1+0x118] ;  /* 0x00011800011a7983 */ /* 0x000ee40000300800 */
[----:B------:R-:W3:Y:S01]  /*3d500*/  LDL.LU R27, [R1+0x11c] ;  /* 0x00011c00011b7983 */ /* 0x000ee20000300800 */
[----:B------:R-:W-:-:S02]  /*3d510*/  MOV R18, R22 ;  /* 0x0000001600127202 */ /* 0x000fc40000000f00 */
[----:B------:R-:W-:Y:S01]  /*3d520*/  MOV R19, R21 ;  /* 0x0000001500137202 */ /* 0x000fe20000000f00 */
[----:B---3--:R-:W-:Y:S01]  /*3d530*/  STL.64 [R1+0x1d88], R26 ;  /* 0x001d881a01007387 */ /* 0x008fe20000100a00 */
[----:B--2---:R0:W-:Y:S03]  /*3d540*/  STL.64 [R1+0x1d80], R24 ;  /* 0x001d801801007387 */ /* 0x0041e60000100a00 */
[----:B0-----:R-:W2:Y:S01]  /*3d550*/  LDL.LU R24, [R1+0x520] ;  /* 0x0005200001187983 */ /* 0x001ea20000300800 */
[----:B------:R-:W2:Y:S02]  /*3d560*/  LDL.LU R25, [R1+0x524] ;  /* 0x0005240001197983 */ /* 0x000ea40000300800 */
[----:B------:R-:W3:Y:S02]  /*3d570*/  LDL.LU R26, [R1+0x528] ;  /* 0x00052800011a7983 */ /* 0x000ee40000300800 */
[----:B------:R-:W3:Y:S02]  /*3d580*/  LDL.LU R27, [R1+0x52c] ;  /* 0x00052c00011b7983 */ /* 0x000ee40000300800 */
[----:B------:R-:W-:Y:S01]  /*3d590*/  IMAD.MOV.U32 R16, RZ, RZ, R28 ;  /* 0x000000ffff107224 */ /* 0x000fe200078e001c */
[----:B------:R-:W-:Y:S01]  /*3d5a0*/  MOV R17, R23 ;  /* 0x0000001700117202 */ /* 0x000fe20000000f00 */
[----:B------:R-:W-:Y:S04]  /*3d5b0*/  STL.64 [R1+0x1dd8], R18 ;  /* 0x001dd81201007387 */ /* 0x000fe80000100a00 */
[----:B------:R-:W-:Y:S04]  /*3d5c0*/  STL.64 [R1+0x1dd0], R16 ;  /* 0x001dd01001007387 */ /* 0x000fe80000100a00 */
[----:B---3--:R-:W-:Y:S01]  /*3d5d0*/  STL.64 [R1+0x1d98], R26 ;  /* 0x001d981a01007387 */ /* 0x008fe20000100a00 */
[----:B--2---:R0:W-:Y:S03]  /*3d5e0*/  STL.64 [R1+0x1d90], R24 ;  /* 0x001d901801007387 */ /* 0x0041e60000100a00 */
        /* <DEDUP_REMOVED lines=15> */
[----:B------:R-:W0:Y:S04]  /*3d6e0*/  LDSM.16.M88.4 R20, [R29+0x24200] ;  /* 0x024200001d14783b */ /* 0x000e280000000200 */
[----:B------:R-:W-:Y:S04]  /*3d6f0*/  STL.64 [R1+0x1e00], R16 ;  /* 0x001e001001007387 */ /* 0x000fe80000100a00 */
[----:B---3--:R-:W-:Y:S01]  /*3d700*/  STL.64 [R1+0x1dc8], R26 ;  /* 0x001dc81a01007387 */ /* 0x008fe20000100a00 */
[----:B--2---:R2:W-:Y:S03]  /*3d710*/  STL.64 [R1+0x1dc0], R24 ;  /* 0x001dc01801007387 */ /* 0x0045e60000100a00 */
[----:B--2---:R-:W2:Y:S01]  /*3d720*/  LDL.LU R24, [R1+0x550] ;  /* 0x0005500001187983 */ /* 0x004ea20000300800 */
[----:B------:R-:W2:Y:S02]  /*3d730*/  LDL.LU R25, [R1+0x554] ;  /* 0x0005540001197983 */ /* 0x000ea40000300800 */
[----:B------:R-:W3:Y:S02]  /*3d740*/  LDL.LU R26, [R1+0x558] ;  /* 0x00055800011a7983 */ /* 0x000ee40000300800 */
[----:B------:R-:W3:Y:S01]  /*3d750*/  LDL.LU R27, [R1+0x55c] ;  /* 0x00055c00011b7983 */ /* 0x000ee20000300800 */
[----:B------:R-:W4:Y:S01]  /*3d760*/  LDL.LU R12, [R1+0x620] ;  /* 0x00062000010c7983 */ /* 0x000f220000300800 */
[----:B------:R-:W4:Y:S02]  /*3d770*/  LDL.LU R13, [R1+0x624] ;  /* 0x00062400010d7983 */ /* 0x000f240000300800 */
[----:B------:R-:W5:Y:S02]  /*3d780*/  LDL.LU R14, [R1+0x628] ;  /* 0x00062800010e7983 */ /* 0x000f640000300800 */
[----:B------:R-:W5:Y:S02]  /*3d790*/  LDL.LU R15, [R1+0x62c] ;  /* 0x00062c00010f7983 */ /* 0x000f640000300800 */
[----:B-----5:R5:W-:Y:S01]  /*3d7a0*/  STL.64 [R1+0x1e20], R14 ;  /* 0x001e200e01007387 */ /* 0x020be20000100a00 */
[----:B----4-:R4:W-:Y:S03]  /*3d7b0*/  STL.64 [R1+0x1e18], R12 ;  /* 0x001e180c01007387 */ /* 0x0109e60000100a00 */
[----:B-----5:R-:W5:Y:S04]  /*3d7c0*/  LDL.64 R14, [R1+0x48] ;  /* 0x00004800010e7983 */ /* 0x020f680000100a00 */
[----:B----4-:R-:W4:Y:S01]  /*3d7d0*/  LDL.64 R12, [R1+0x40] ;  /* 0x00004000010c7983 */ /* 0x010f220000100a00 */
[----:B------:R-:W2:Y:S02]  /*3d7e0*/  LDL.LU R16, [R1+0x610] ;  /* 0x0006100001107983 */ /* 0x000ea40000300800 */
[----:B------:R-:W2:Y:S02]  /*3d7f0*/  LDL.LU R17, [R1+0x614] ;  /* 0x0006140001117983 */ /* 0x000ea40000300800 */
[----:B------:R-:W2:Y:S01]  /*3d800*/  LDL.LU R18, [R1+0x618] ;  /* 0x0006180001127983 */ /* 0x000ea20000300800 */
[----:B------:R-:W2:Y:S04]  /*3d810*/  LDL.LU R19, [R1+0x61c] ;  /* 0x00061c0001137983 */ /* 0x000ea80000300800 */
[----:B--2---:R-:W-:Y:S01]  /*3d820*/  STL.64 [R1+0x1e30], R18 ;  /* 0x001e301201007387 */ /* 0x004fe20000100a00 */
[----:B------:R2:W-:Y:S03]  /*3d830*/  STL.64 [R1+0x1e28], R16 ;  /* 0x001e281001007387 */ /* 0x0005e60000100a00 */
[----:B--2---:R-:W2:Y:S01]  /*3d840*/  LDL.LU R16, [R1+0x630] ;  /* 0x0006300001107983 */ /* 0x004ea20000300800 */
[----:B------:R-:W2:Y:S02]  /*3d850*/  LDL.LU R17, [R1+0x634] ;  /* 0x0006340001117983 */ /* 0x000ea40000300800 */
[----:B------:R-:W2:Y:S02]  /*3d860*/  LDL.LU R18, [R1+0x638] ;  /* 0x0006380001127983 */ /* 0x000ea40000300800 */
[----:B------:R-:W2:Y:S02]  /*3d870*/  LDL.LU R19, [R1+0x63c] ;  /* 0x00063c0001137983 */ /* 0x000ea40000300800 */
[----:B--2---:R-:W-:Y:S01]  /*3d880*/  STL.64 [R1+0x1e40], R18 ;  /* 0x001e401201007387 */ /* 0x004fe20000100a00 */
[----:B------:R2:W-:Y:S03]  /*3d890*/  STL.64 [R1+0x1e38], R16 ;  /* 0x001e381001007387 */ /* 0x0005e60000100a00 */
[----:B--2---:R-:W4:Y:S01]  /*3d8a0*/  LDL.LU R16, [R1+0x640] ;  /* 0x0006400001107983 */ /* 0x004f220000300800 */
[----:B------:R-:W4:Y:S02]  /*3d8b0*/  LDL.LU R17, [R1+0x644] ;  /* 0x0006440001117983 */ /* 0x000f240000300800 */
[----:B------:R-:W4:Y:S02]  /*3d8c0*/  LDL.LU R18, [R1+0x648] ;  /* 0x0006480001127983 */ /* 0x000f240000300800 */
[----:B------:R-:W4:Y:S01]  /*3d8d0*/  LDL.LU R19, [R1+0x64c] ;  /* 0x00064c0001137983 */ /* 0x000f220000300800 */
[----:B---3--:R-:W-:Y:S01]  /*3d8e0*/  STL.64 [R1+0x1de8], R26 ;  /* 0x001de81a01007387 */ /* 0x008fe20000100a00 */
[----:B------:R2:W-:Y:S03]  /*3d8f0*/  STL.64 [R1+0x1de0], R24 ;  /* 0x001de01801007387 */ /* 0x0005e60000100a00 */
[----:B--2---:R-:W2:Y:S01]  /*3d900*/  LDL.LU R24, [R1+0x560] ;  /* 0x0005600001187983 */ /* 0x004ea20000300800 */
[----:B------:R-:W2:Y:S02]  /*3d910*/  LDL.LU R25, [R1+0x564] ;  /* 0x0005640001197983 */ /* 0x000ea40000300800 */
[----:B------:R-:W3:Y:S02]  /*3d920*/  LDL.LU R26, [R1+0x568] ;  /* 0x00056800011a7983 */ /* 0x000ee40000300800 */
[----:B------:R-:W3:Y:S01]  /*3d930*/  LDL.LU R27, [R1+0x56c] ;  /* 0x00056c00011b7983 */ /* 0x000ee20000300800 */
[----:B----4-:R-:W-:Y:S01]  /*3d940*/  HMMA.16816.F32.BF16 R16, R4, R12, R16 ;  /* 0x0000000c0410723c */ /* 0x010fe20000041810 */
[----:B---3--:R-:W-:Y:S01]  /*3d950*/  STL.64 [R1+0x1df8], R26 ;  /* 0x001df81a01007387 */ /* 0x008fe20000100a00 */
[----:B--2---:R2:W-:Y:S03]  /*3d960*/  STL.64 [R1+0x1df0], R24 ;  /* 0x001df01801007387 */ /* 0x0045e60000100a00 */
[----:B--2---:R-:W2:Y:S01]  /*3d970*/  LDL.LU R24, [R1+0x570] ;  /* 0x0005700001187983 */ /* 0x004ea20000300800 */
[----:B------:R-:W2:Y:S02]  /*3d980*/  LDL.LU R25, [R1+0x574] ;  /* 0x0005740001197983 */ /* 0x000ea40000300800 */
[----:B------:R-:W2:Y:S02]  /*3d990*/  LDL.LU R26, [R1+0x578] ;  /* 0x00057800011a7983 */ /* 0x000ea40000300800 */
[----:B------:R-:W2:Y:S01]  /*3d9a0*/  LDL.LU R27, [R1+0x57c] ;  /* 0x00057c00011b7983 */ /* 0x000ea20000300800 */
[----:B-1----:R1:W-:Y:S01]  /*3d9b0*/  STL.64 [R1+0x1d48], R10 ;  /* 0x001d480a01007387 */ /* 0x0023e20000100a00 */
[----:B------:R3:W-:Y:S03]  /*3d9c0*/  STL.64 [R1+0x1d40], R8 ;  /* 0x001d400801007387 */ /* 0x0007e60000100a00 */
[----:B-1----:R-:W4:Y:S04]  /*3d9d0*/  LDL.64 R10, [R1+0x38] ;  /* 0x00003800010a7983 */ /* 0x002f280000100a00 */
[----:B---3--:R-:W3:Y:S01]  /*3d9e0*/  LDL.64 R8, [R1+0x30] ;  /* 0x0000300001087983 */ /* 0x008ee20000100a00 */
[----:B------:R-:W-:Y:S02]  /*3d9f0*/  STL [R1+0x1d50], R29 ;  /* 0x001d501d01007387 */ /* 0x000fe40000100800 */
[----:B0-----:R-:W-:Y:S02]  /*3da00*/  STL.64 [R1+0x1d38], R22 ;  /* 0x001d381601007387 */ /* 0x001fe40000100a00 */
[----:B------:R0:W-:Y:S02]  /*3da10*/  STL.64 [R1+0x1d30], R20 ;  /* 0x001d301401007387 */ /* 0x0001e40000100a00 */
[----:B0-----:R-:W2:Y:S01]  /*3da20*/  LDL.LU R20, [R1+0x90] ;  /* 0x0000900001147983 */ /* 0x001ea20000300800 */
[----:B------:R-:W2:Y:S02]  /*3da30*/  LDL.LU R21, [R1+0x94] ;  /* 0x0000940001157983 */ /* 0x000ea40000300800 */
[----:B------:R-:W2:Y:S02]  /*3da40*/  LDL.LU R22, [R1+0x98] ;  /* 0x0000980001167983 */ /* 0x000ea40000300800 */
[----:B------:R-:W2:Y:S01]  /*3da50*/  LDL.LU R23, [R1+0x9c] ;  /* 0x00009c0001177983 */ /* 0x000ea20000300800 */
[----:B------:R-:W-:Y:S01]  /*3da60*/  STL.64 [R1+0x640], R16 ;  /* 0x0006401001007387 */ /* 0x000fe20000100a00 */
[----:B------:R0:W-:Y:S03]  /*3da70*/  STL.64 [R1+0x648], R18 ;  /* 0x0006481201007387 */ /* 0x0001e60000100a00 */
[----:B0-----:R-:W2:Y:S01]  /*3da80*/  LDL.LU.64 R18, [R1+0x1e40] ;  /* 0x001e400001127983 */ /* 0x001ea20000300a00 */
[----:B------:R-:W2:Y:S01]  /*3da90*/  LDL.LU.64 R16, [R1+0x1e38] ;  /* 0x001e380001107983 */ /* 0x000ea20000300a00 */
[----:B-----5:R-:W-:-:S02]  /*3daa0*/  MOV R2, R14 ;  /* 0x0000000e00027202 */ /* 0x020fc40000000f00 */
[----:B------:R-:W-:Y:S01]  /*3dab0*/  MOV R0, R15 ;  /* 0x0000000f00007202 */ /* 0x000fe20000000f00 */
[----:B------:R-:W-:Y:S01]  /*3dac0*/  IMAD.MOV.U32 R3, RZ, RZ, R13 ;  /* 0x000000ffff037224 */ /* 0x000fe200078e000d */
[C---:B--2---:R-:W-:Y:S11]  /*3dad0*/  HMMA.16816.F32.BF16 R16, R4.reuse, R14, R16 ;  /* 0x0000000e0410723c */ /* 0x044ff60000041810 */
[----:B------:R-:W-:Y:S11]  /*3dae0*/  @!UPT UIADD3 URZ, URZ, URZ, URZ ;  /* 0x0000003f3f3ff290 */ /* 0x000ff6000fffe03f */
[----:B------:R-:W-:Y:S01]  /*3daf0*/  @!UPT UIADD3 URZ, URZ, URZ, URZ ;  /* 0x0000003f3f3ff290 */ /* 0x000fe2000fffe03f */
[----:B------:R-:W-:Y:S01]  /*3db00*/  STL.64 [R1+0x630], R16 ;  /* 0x0006301001007387 */ /* 0x000fe20000100a00 */
[----:B------:R0:W-:Y:S03]  /*3db10*/  STL.64 [R1+0x638], R18 ;  /* 0x0006381201007387 */ /* 0x0001e60000100a00 */
[----:B0-----:R-:W4:Y:S01]  /*3db20*/  LDL.LU.64 R18, [R1+0x1e30] ;  /* 0x001e300001127983 */ /* 0x001f220000300a00 */
[----:B------:R-:W4:Y:S02]  /*3db30*/  LDL.LU.64 R16, [R1+0x1e28] ;  /* 0x001e280001107983 */ /* 0x000f240000300a00 */
[----:B------:R-:W3:Y:S02]  /*3db40*/  LDL.LU.64 R14, [R1+0x1e20] ;  /* 0x001e2000010e7983 */ /* 0x000ee40000300a00 */
[----:B------:R-:W3:Y:S02]  /*3db50*/  LDL.LU.64 R12, [R1+0x1e18] ;  /* 0x001e1800010c7983 */ /* 0x000ee40000300a00 */
[C---:B---3--:R-:W-:Y:S08]  /*3db60*/  HMMA.16816.F32.BF16 R12, R4.reuse, R8, R12 ;  /* 0x00000008040c723c */ /* 0x048ff0000004180c */
[C---:B----4-:R-:W-:Y:S11]  /*3db70*/  HMMA.16816.F32.BF16 R16, R4.reuse, R10, R16 ;  /* 0x0000000a0410723c */ /* 0x050ff60000041810 */
[----:B------:R-:W-:Y:S04]  /*3db80*/  @!UPT UIADD3 URZ, URZ, URZ, URZ ;  /* 0x0000003f3f3ff290 */ /* 0x000fe8000fffe03f */
[----:B------:R0:W-:Y:S01]  /*3db90*/  STL.64 [R1+0x620], R12 ;  /* 0x0006200c01007387 */ /* 0x0001e20000100a00 */
[----:B------:R-:W-:Y:S03]  /*3dba0*/  STL.64 [R1+0x628], R14 ;  /* 0x0006280e01007387 */ /* 0x000fe60000100a00 */
[----:B0-----:R-:W2:Y:S04]  /*3dbb0*/  LDL.LU.64 R12, [R1+0x1e10] ;  /* 0x001e1000010c7983 */ /* 0x001ea80000300a00 */
[----:B------:R-:W-:Y:S02]  /*3dbc0*/  STL.64 [R1+0x610], R16 ;  /* 0x0006101001007387 */ /* 0x000fe40000100a00 */
[----:B------:R0:W-:Y:S02]  /*3dbd0*/  STL.64 [R1+0x618], R18 ;  /* 0x0006181201007387 */ /* 0x0001e40000100a00 */
[----:B0-----:R-:W3:Y:S01]  /*3dbe0*/  LDL.LU.64 R18, [R1+0x1e08] ;  /* 0x001e080001127983 */ /* 0x001ee20000300a00 */
[----:B------:R-:W4:Y:S01]  /*3dbf0*/  LDL.LU.64 R16, [R1+0x1e00] ;  /* 0x001e000001107983 */ /* 0x000f220000300a00 */
[----:B------:R-:W-:Y:S01]  /*3dc00*/  MOV R14, R8 ;  /* 0x00000008000e7202 */ /* 0x000fe20000000f00 */
[----:B------:R-:W-:Y:S01]  /*3dc10*/  IMAD.MOV.U32 R15, RZ, RZ, R9 ;  /* 0x000000ffff0f7224 */ /* 0x000fe200078e0009 */
[----:B------:R-:W5:Y:S01]  /*3dc20*/  LDL.LU R8, [R1+0x70] ;  /* 0x0000700001087983 */ /* 0x000f620000300800 */
[----:B------:R-:W5:Y:S01]  /*3dc30*/  LDL.LU R9, [R1+0x74] ;  /* 0x0000740001097983 */ /* 0x000f620000300800 */
[----:B------:R-:W-:Y:S01]  /*3dc40*/  MOV R29, R11 ;  /* 0x0000000b001d7202 */ /* 0x000fe20000000f00 */
[----:B------:R-:W5:Y:S01]  /*3dc50*/  LDL.LU R10, [R1+0x78] ;  /* 0x00007800010a7983 */ /* 0x000f620000300800 */
[----:B------:R-:W5:Y:S01]  /*3dc60*/  LDL.LU R11, [R1+0x7c] ;  /* 0x00007c00010b7983 */ /* 0x000f620000300800 */
[C---:B----4-:R-:W-:Y:S11]  /*3dc70*/  HMMA.16816.F32.BF16 R24, R4.reuse, R16, R24 ;  /* 0x000000100418723c */ /* 0x050ff60000041818 */
[----:B------:R-:W-:Y:S11]  /*3dc80*/  @!UPT UIADD3 URZ, URZ, URZ, URZ ;  /* 0x0000003f3f3ff290 */ /* 0x000ff6000fffe03f */
[----:B------:R-:W-:Y:S01]  /*3dc90*/  @!UPT UIADD3 URZ, URZ, URZ, URZ ;  /* 0x0000003f3f3ff290 */ /* 0x000fe2000fffe03f */
[----:B------:R-:W-:Y:S01]  /*3dca0*/  STL.64 [R1+0x570], R24 ;  /* 0x0005701801007387 */ /* 0x000fe20000100a00 */
[----:B------:R0:W-:Y:S03]  /*3dcb0*/  STL.64 [R1+0x578], R26 ;  /* 0x0005781a01007387 */ /* 0x0001e60000100a00 */
[----:B0-----:R-:W3:Y:S01]  /*3dcc0*/  LDL.LU.64 R26, [R1+0x1df8] ;  /* 0x001df800011a7983 */ /* 0x001ee20000300a00 */
[----:B------:R-:W3:Y:S02]  /*3dcd0*/  LDL.LU.64 R24, [R1+0x1df0] ;  /* 0x001df00001187983 */ /* 0x000ee40000300a00 */
[C---:B---3--:R-:W-:Y:S01]  /*3dce0*/  HMMA.16816.F32.BF16 R16, R4.reuse, R18, R24 ;  /* 0x000000120410723c */ /* 0x048fe20000041818 */
[----:B------:R-:W3:Y:S01]  /*3dcf0*/  LDL.LU.64 R26, [R1+0x1de8] ;  /* 0x001de800011a7983 */ /* 0x000ee20000300a00 */
[----:B------:R-:W3:Y:S11]  /*3dd00*/  LDL.LU.64 R24, [R1+0x1de0] ;  /* 0x001de00001187983 */ /* 0x000ef60000300a00 */
[----:B------:R-:W-:Y:S10]  /*3dd10*/  @!UPT UIADD3 URZ, URZ, URZ, URZ ;  /* 0x0000003f3f3ff290 */ /* 0x000ff4000fffe03f */
[----:B------:R-:W-:Y:S01]  /*3dd20*/  STL.64 [R1+0x560], R16 ;  /* 0x0005601001007387 */ /* 0x000fe20000100a00 */
[----:B------:R0:W-:Y:S03]  /*3dd30*/  STL.64 [R1+0x568], R18 ;  /* 0x0005681201007387 */ /* 0x0001e60000100a00 */
[----:B0-----:R-:W4:Y:S01]  /*3dd40*/  LDL.LU.64 R18, [R1+0x1dd8] ;  /* 0x001dd80001127983 */ /* 0x001f220000300a00 */
[----:B------:R-:W3:Y:S02]  /*3dd50*/  LDL.LU.64 R16, [R1+0x1dd0] ;  /* 0x001dd00001107983 */ /* 0x000ee40000300a00 */
[C---:B---3--:R-:W-:Y:S11]  /*3dd60*/  HMMA.16816.F32.BF16 R24, R4.reuse, R16, R24 ;  /* 0x000000100418723c */ /* 0x048ff60000041818 */
[----:B------:R-:W-:Y:S11]  /*3dd70*/  @!UPT UIADD3 URZ, URZ, URZ, URZ ;  /* 0x0000003f3f3ff290 */ /* 0x000ff6000fffe03f */
[----:B------:R-:W-:Y:S01]  /*3dd80*/  @!UPT UIADD3 URZ, URZ, URZ, URZ ;  /* 0x0000003f3f3ff290 */ /* 0x000fe2000fffe03f */
[----:B------:R-:W-:Y:S01]  /*3dd90*/  STL.64 [R1+0x550], R24 ;  /* 0x0005501801007387 */ /* 0x000fe20000100a00 */
[----:B------:R0:W-:Y:S03]  /*3dda0*/  STL.64 [R1+0x558], R26 ;  /* 0x0005581a01007387 */ /* 0x0001e60000100a00 */
[----:B0-----:R-:W4:Y:S01]  /*3ddb0*/  LDL.LU.64 R26, [R1+0x1dc8] ;  /* 0x001dc800011a7983 */ /* 0x001f220000300a00 */
[----:B------:R-:W4:Y:S02]  /*3ddc0*/  LDL.LU.64 R24, [R1+0x1dc0] ;  /* 0x001dc00001187983 */ /* 0x000f240000300a00 */
[C---:B----4-:R-:W-:Y:S01]  /*3ddd0*/  HMMA.16816.F32.BF16 R16, R4.reuse, R18, R24 ;  /* 0x000000120410723c */ /* 0x050fe20000041818 */
        /* <DEDUP_REMOVED lines=12> */
[----:B0-----:R-:W3:Y:S01]  /*3dea0*/  LDL.LU.64 R26, [R1+0x1d98] ;  /* 0x001d9800011a7983 */ /* 0x001ee20000300a00 */
[----:B------:R-:W3:Y:S01]  /*3deb0*/  LDL.LU.64 R24, [R1+0x1d90] ;  /* 0x001d900001187983 */ /* 0x000ee20000300a00 */
[----:B----4-:R-:W-:Y:S01]  /*3dec0*/  MOV R28, R19 ;  /* 0x00000013001c7202 */ /* 0x010fe20000000f00 */
[C---:B---3--:R-:W-:Y:S11]  /*3ded0*/  HMMA.16816.F32.BF16 R24, R4.reuse, R18, R24 ;  /* 0x000000120418723c */ /* 0x048ff60000041818 */
[----:B------:R-:W-:Y:S11]  /*3dee0*/  @!UPT UIADD3 URZ, URZ, URZ, URZ ;  /* 0x0000003f3f3ff290 */ /* 0x000ff6000fffe03f */
[----:B------:R-:W-:Y:S01]  /*3def0*/  @!UPT UIADD3 URZ, URZ, URZ, URZ ;  /* 0x0000003f3f3ff290 */ /* 0x000fe2000fffe03f */
[----:B------:R-:W-:Y:S01]  /*3df00*/  STL.64 [R1+0x520], R24 ;  /* 0x0005201801007387 */ /* 0x000fe20000100a00 */
[----:B------:R0:W-:Y:S03]  /*3df10*/  STL.64 [R1+0x528], R26 ;  /* 0x0005281a01007387 */ /* 0x0001e60000100a00 */
[----:B0-----:R-:W3:Y:S01]  /*3df20*/  LDL.LU.64 R26, [R1+0x1d88] ;  /* 0x001d8800011a7983 */ /* 0x001ee20000300a00 */
[----:B------:R-:W3:Y:S02]  /*3df30*/  LDL.LU.64 R24, [R1+0x1d80] ;  /* 0x001d800001187983 */ /* 0x000ee40000300a00 */
[----:B------:R-:W4:Y:S02]  /*3df40*/  LDL.LU.64 R18, [R1+0x1d78] ;  /* 0x001d780001127983 */ /* 0x000f240000300a00 */
[----:B------:R-:W3:Y:S02]  /*3df50*/  LDL.LU.64 R16, [R1+0x1d70] ;  /* 0x001d700001107983 */ /* 0x000ee40000300a00 */
[C---:B---3--:R-:W-:Y:S11]  /*3df60*/  HMMA.16816.F32.BF16 R24, R4.reuse, R16, R24 ;  /* 0x000000100418723c */ /* 0x048ff60000041818 */
[----:B------:R-:W-:Y:S11]  /*3df70*/  @!UPT UIADD3 URZ, URZ, URZ, URZ ;  /* 0x0000003f3f3ff290 */ /* 0x000ff6000fffe03f */
[----:B------:R-:W-:Y:S01]  /*3df80*/  @!UPT UIADD3 URZ, URZ, URZ, URZ ;  /* 0x0000003f3f3ff290 */ /* 0x000fe2000fffe03f */
[----:B------:R-:W-:Y:S01]  /*3df90*/  STL.64 [R1+0x110], R24 ;  /* 0x0001101801007387 */ /* 0x000fe20000100a00 */
[----:B------:R0:W-:Y:S03]  /*3dfa0*/  STL.64 [R1+0x118], R26 ;  /* 0x0001181a01007387 */ /* 0x0001e60000100a00 */
[----:B0-----:R-:W2:Y:S01]  /*3dfb0*/  LDL.LU.64 R26, [R1+0x1d68] ;  /* 0x001d6800011a7983 */ /* 0x001ea20000300a00 */
[----:B------:R-:W2:Y:S01]  /*3dfc0*/  LDL.LU.64 R24, [R1+0x1d60] ;  /* 0x001d600001187983 */ /* 0x000ea20000300a00 */
[C---:B----4-:R-:W-:Y:S01]  /*3dfd0*/  HMMA.16816.F32.BF16 R20, R4.reuse, R18, R20 ;  /* 0x000000120414723c */ /* 0x050fe20000041814 */
[----:B------:R-:W-:Y:S01]  /*3dfe0*/  STL.64 [R1+0x1cb0], R18 ;  /* 0x001cb01201007387 */ /* 0x000fe20000100a00 */
[----:B------:R-:W-:Y:S11]  /*3dff0*/  STL.64 [R1+0x1ca8], R16 ;  /* 0x001ca81001007387 */ /* 0x000ff60000100a00 */
[----:B------:R-:W-:Y:S10]  /*3e000*/  @!UPT UIADD3 URZ, URZ, URZ, URZ ;  /* 0x0000003f3f3ff290 */ /* 0x000ff4000fffe03f */
[----:B------:R0:W-:Y:S01]  /*3e010*/  STL.64 [R1+0x6a0], R20 ;  /* 0x0006a01401007387 */ /* 0x0001e20000100a00 */
[----:B------:R1:W-:Y:S03]  /*3e020*/  STL.64 [R1+0x6a8], R22 ;  /* 0x0006a81601007387 */ /* 0x0003e60000100a00 */
[----:B0-----:R-:W3:Y:S01]  /*3e030*/  LDL.LU R20, [R1+0x60] ;  /* 0x0000600001147983 */ /* 0x001ee20000300800 */
[----:B--2---:R-:W-:Y:S11]  /*3e040*/  HMMA.16816.F32.BF16 R16, R4, R12, R24 ;  /* 0x0000000c0410723c */ /* 0x004ff60000041818 */
[----:B------:R-:W-:Y:S11]  /*3e050*/  @!UPT UIADD3 URZ, URZ, URZ, URZ ;  /* 0x0000003f3f3ff290 */ /* 0x000ff6000fffe03f */
[----:B------:R-:W-:Y:S01]  /*3e060*/  @!UPT UIADD3 URZ, URZ, URZ, URZ ;  /* 0x0000003f3f3ff290 */ /* 0x000fe2000fffe03f */
[----:B------:R0:W-:Y:S01]  /*3e070*/  STL.64 [R1+0x690], R16 ;  /* 0x0006901001007387 */ /* 0x0001e20000100a00 */
[----:B------:R2:W-:Y:S02]  /*3e080*/  STL.64 [R1+0x698], R18 ;  /* 0x0006981201007387 */ /* 0x0005e40000100a00 */
[----:B------:R-:W3:Y:S02]  /*3e090*/  LDL.LU R21, [R1+0x64] ;  /* 0x0000640001157983 */ /* 0x000ee40000300800 */
[----:B-1----:R-:W3:Y:S01]  /*3e0a0*/  LDL.LU R22, [R1+0x68] ;  /* 0x0000680001167983 */ /* 0x002ee20000300800 */
[----:B------:R-:W3:Y:S01]  /*3e0b0*/  LDL.LU R23, [R1+0x6c] ;  /* 0x00006c0001177983 */ /* 0x000ee20000300800 */
[----:B------:R-:W4:Y:S02]  /*3e0c0*/  LDL.LU R24, [R1+0x50] ;  /* 0x0000500001187983 */ /* 0x000f240000300800 */
[----:B------:R-:W4:Y:S02]  /*3e0d0*/  LDL.LU R25, [R1+0x54] ;  /* 0x0000540001197983 */ /* 0x000f240000300800 */
[----:B------:R-:W4:Y:S01]  /*3e0e0*/  LDL.LU R26, [R1+0x58] ;  /* 0x00005800011a7983 */ /* 0x000f220000300800 */
[----:B------:R-:W4:Y:S01]  /*3e0f0*/  LDL.LU R27, [R1+0x5c] ;  /* 0x00005c00011b7983 */ /* 0x000f220000300800 */
[----:B0-----:R-:W-:Y:S01]  /*3e100*/  MOV R16, R14 ;  /* 0x0000000e00107202 */ /* 0x001fe20000000f00 */
[----:B------:R-:W-:-:S02]  /*3e110*/  IMAD.MOV.U32 R17, RZ, RZ, R15 ;  /* 0x000000ffff117224 */ /* 0x000fc400078e000f */
[----:B------:R-:W5:Y:S01]  /*3e120*/  LDL.LU R14, [R1+0x1d58] ;  /* 0x001d5800010e7983 */ /* 0x000f620000300800 */
[----:B------:R-:W5:Y:S02]  /*3e130*/  LDL.LU R15, [R1+0x1d54] ;  /* 0x001d5400010f7983 */ /* 0x000f640000300800 */
[----:B--2---:R-:W2:Y:S01]  /*3e140*/  LDL R18, [R1+0x38] ;  /* 0x0000380001127983 */ /* 0x004ea20000100800 */
[----:B------:R-:W-:Y:S02]  /*3e150*/  MOV R19, R29 ;  /* 0x0000001d00137202 */ /* 0x000fe40000000f00 */
[----:B------:R-:W3:Y:S01]  /*3e160*/  LDL.LU R29, [R1+0x1d50] ;  /* 0x001d5000011d7983 */ /* 0x000ee20000300800 */
[C---:B-----5:R-:W-:Y:S03]  /*3e170*/  HMMA.16816.F32.BF16 R8, R4.reuse, R14, R8 ;  /* 0x0000000e0408723c */ /* 0x060fe60000041808 */
[----:B--2---:R-:W-:Y:S01]  /*3e180*/  STL.64 [R1+0x1d08], R18 ;  /* 0x001d081201007387 */ /* 0x004fe20000100a00 */
[----:B------:R0:W-:Y:S03]  /*3e190*/  STL.64 [R1+0x1d00], R16 ;  /* 0x001d001001007387 */ /* 0x0001e60000100a00 */
[----:B0-----:R-:W2:Y:S11]  /*3e1a0*/  LDL R16, [R1+0x40] ;  /* 0x0000400001107983 */ /* 0x001eb60000100800 */
[----:B------:R-:W-:Y:S05]  /*3e1b0*/  @!UPT UIADD3 URZ, URZ, URZ, URZ ;  /* 0x0000003f3f3ff290 */ /* 0x000fea000fffe03f */
[----:B------:R-:W-:Y:S01]  /*3e1c0*/  STL.64 [R1+0x680], R8 ;  /* 0x0006800801007387 */ /* 0x000fe20000100a00 */
[----:B------:R0:W-:Y:S03]  /*3e1d0*/  STL.64 [R1+0x688], R10 ;  /* 0x0006880a01007387 */ /* 0x0001e60000100a00 */
[----:B0-----:R-:W4:Y:S01]  /*3e1e0*/  LDL.LU.64 R10, [R1+0x1d48] ;  /* 0x001d4800010a7983 */ /* 0x001f220000300a00 */
[----:B------:R-:W3:Y:S02]  /*3e1f0*/  LDL.LU.64 R8, [R1+0x1d40] ;  /* 0x001d400001087983 */ /* 0x000ee40000300a00 */
[----:B------:R-:W-:Y:S02]  /*3e200*/  STL.64 [R1+0x1ca0], R14 ;  /* 0x001ca00e01007387 */ /* 0x000fe40000100a00 */
[----:B------:R0:W-:Y:S02]  /*3e210*/  STL.64 [R1+0x1c98], R12 ;  /* 0x001c980c01007387 */ /* 0x0001e40000100a00 */
[----:B0-----:R-:W5:Y:S01]  /*3e220*/  LDL.LU R12, [R1+0x4f0] ;  /* 0x0004f000010c7983 */ /* 0x001f620000300800 */
[----:B------:R-:W5:Y:S02]  /*3e230*/  LDL.LU R13, [R1+0x4f4] ;  /* 0x0004f400010d7983 */ /* 0x000f640000300800 */
[----:B------:R-:W2:Y:S02]  /*3e240*/  LDL.LU R14, [R1+0x4f8] ;  /* 0x0004f800010e7983 */ /* 0x000ea40000300800 */
[----:B------:R-:W2:Y:S02]  /*3e250*/  LDL.LU R15, [R1+0x4fc] ;  /* 0x0004fc00010f7983 */ /* 0x000ea40000300800 */
[----:B--2---:R-:W-:Y:S01]  /*3e260*/  STL.64 [R1+0x1cf8], R14 ;  /* 0x001cf80e01007387 */ /* 0x004fe20000100a00 */
[----:B-----5:R0:W-:Y:S03]  /*3e270*/  STL.64 [R1+0x1cf0], R12 ;  /* 0x001cf00c01007387 */ /* 0x0201e60000100a00 */
[----:B0-----:R-:W2:Y:S01]  /*3e280*/  LDL.LU R12, [R1+0x500] ;  /* 0x00050000010c7983 */ /* 0x001ea20000300800 */
[----:B------:R-:W2:Y:S02]  /*3e290*/  LDL.LU R13, [R1+0x504] ;  /* 0x00050400010d7983 */ /* 0x000ea40000300800 */
[----:B------:R-:W5:Y:S02]  /*3e2a0*/  LDL.LU R14, [R1+0x508] ;  /* 0x00050800010e7983 */ /* 0x000f640000300800 */
[----:B------:R-:W5:Y:S01]  /*3e2b0*/  LDL.LU R15, [R1+0x50c] ;  /* 0x00050c00010f7983 */ /* 0x000f620000300800 */
[C---:B---3--:R-:W-:Y:S08]  /*3e2c0*/  HMMA.16816.F32.BF16 R20, R4.reuse, R8, R20 ;  /* 0x000000080414723c */ /* 0x048ff00000041814 */
[----:B----4-:R-:W-:Y:S01]  /*3e2d0*/  HMMA.16816.F32.BF16 R4, R4, R10, R24 ;  /* 0x0000000a0404723c */ /* 0x010fe20000041818 */
[----:B-----5:R-:W-:Y:S01]  /*3e2e0*/  STL.64 [R1+0x1d18], R14 ;  /* 0x001d180e01007387 */ /* 0x020fe20000100a00 */
[----:B--2---:R0:W-:Y:S03]  /*3e2f0*/  STL.64 [R1+0x1d10], R12 ;  /* 0x001d100c01007387 */ /* 0x0041e60000100a00 */
[----:B0-----:R-:W2:Y:S01]  /*3e300*/  LDL.LU R12, [R1+0x510] ;  /* 0x00051000010c7983 */ /* 0x001ea20000300800 */
[----:B------:R-:W2:Y:S02]  /*3e310*/  LDL.LU R13, [R1+0x514] ;  /* 0x00051400010d7983 */ /* 0x000ea40000300800 */
[----:B------:R-:W2:Y:S02]  /*3e320*/  LDL.LU R14, [R1+0x518] ;  /* 0x00051800010e7983 */ /* 0x000ea40000300800 */
[----:B------:R-:W2:Y:S05]  /*3e330*/  LDL.LU R15, [R1+0x51c] ;  /* 0x00051c00010f7983 */ /* 0x000eaa0000300800 */
[----:B------:R-:W-:Y:S01]  /*3e340*/  STL.64 [R1+0x670], R20 ;  /* 0x0006701401007387 */ /* 0x000fe20000100a00 */
[----:B------:R0:W-:Y:S03]  /*3e350*/  STL.64 [R1+0x678], R22 ;  /* 0x0006781601007387 */ /* 0x0001e60000100a00 */
[----:B0-----:R-:W3:Y:S01]  /*3e360*/  LDL.LU.64 R22, [R1+0x1d38] ;  /* 0x001d380001167983 */ /* 0x001ee20000300a00 */
[----:B------:R-:W3:Y:S02]  /*3e370*/  LDL.LU.64 R20, [R1+0x1d30] ;  /* 0x001d300001147983 */ /* 0x000ee40000300a00 */
[----:B------:R-:W3:Y:S02]  /*3e380*/  LDL.LU.64 R26, [R1+0x1d28] ;  /* 0x001d2800011a7983 */ /* 0x000ee40000300a00 */
[----:B------:R-:W3:Y:S01]  /*3e390*/  LDL.LU.64 R24, [R1+0x1d20] ;  /* 0x001d200001187983 */ /* 0x000ee20000300a00 */
[----:B------:R-:W-:Y:S01]  /*3e3a0*/  MOV R17, R3 ;  /* 0x0000000300117202 */ /* 0x000fe20000000f00 */
[----:B------:R-:W-:Y:S01]  /*3e3b0*/  STL.64 [R1+0x1c80], R10 ;  /* 0x001c800a01007387 */ /* 0x000fe20000100a00 */
[----:B------:R0:W-:Y:S02]  /*3e3c0*/  STL.64 [R1+0x1c78], R8 ;  /* 0x001c780801007387 */ /* 0x0001e40000100a00 */
[----:B------:R-:W-:Y:S02]  /*3e3d0*/  STL.64 [R1+0x660], R4 ;  /* 0x0006600401007387 */ /* 0x000fe40000100a00 */
[----:B------:R3:W-:Y:S01]  /*3e3e0*/  STL.64 [R1+0x668], R6 ;  /* 0x0006680601007387 */ /* 0x0007e20000100a00 */
[----:B0-----:R-:W4:Y:S01]  /*3e3f0*/  LDL.LU R8, [R1+0x4e0] ;  /* 0x0004e00001087983 */ /* 0x001f220000300800 */
[----:B---3--:R-:W-:Y:S03]  /*3e400*/  HMMA.16816.F32.BF16 R4, R20, R16, R24 ;  /* 0x000000101404723c */ /* 0x008fe60000041818 */
[----:B------:R-:W0:Y:S11]  /*3e410*/  LDSM.16.M88.4 R24, [R29+0x24400] ;  /* 0x024400001d18783b */ /* 0x000e360000000200 */
[----:B------:R-:W-:Y:S09]  /*3e420*/  @!UPT UIADD3 URZ, URZ, URZ, URZ ;  /* 0x0000003f3f3ff290 */ /* 0x000ff2000fffe03f */
[----:B------:R1:W-:Y:S01]  /*3e430*/  STL.64 [R1+0x6b0], R4 ;  /* 0x0006b00401007387 */ /* 0x0003e20000100a00 */
[----:B------:R3:W-:Y:S02]  /*3e440*/  STL.64 [R1+0x6b8], R6 ;  /* 0x0006b80601007387 */ /* 0x0007e40000100a00 */
[----:B------:R-:W4:Y:S02]  /*3e450*/  LDL.LU R9, [R1+0x4e4] ;  /* 0x0004e40001097983 */ /* 0x000f240000300800 */
[----:B------:R-:W4:Y:S01]  /*3e460*/  LDL.LU R10, [R1+0x4e8] ;  /* 0x0004e800010a7983 */ /* 0x000f220000300800 */
[----:B------:R-:W4:Y:S04]  /*3e470*/  LDL.LU R11, [R1+0x4ec] ;  /* 0x0004ec00010b7983 */ /* 0x000f280000300800 */
[----:B-1----:R-:W5:Y:S01]  /*3e480*/  LDL.64 R4, [R1+0x10] ;  /* 0x0000100001047983 */ /* 0x002f620000100a00 */
[----:B------:R-:W-:Y:S01]  /*3e490*/  MOV R18, R2 ;  /* 0x0000000200127202 */ /* 0x000fe20000000f00 */
[----:B------:R-:W-:-:S02]  /*3e4a0*/  IMAD.MOV.U32 R19, RZ, RZ, R0 ;  /* 0x000000ffff137224 */ /* 0x000fc400078e0000 */
[----:B-----5:R1:W-:Y:S01]  /*3e4b0*/  STL.64 [R1+0x1cd8], R4 ;  /* 0x001cd80401007387 */ /* 0x0203e20000100a00 */
[----:B---3--:R-:W3:Y:S03]  /*3e4c0*/  LDL.64 R6, [R1+0x28] ;  /* 0x0000280001067983 */ /* 0x008ee60000100a00 */
[----:B-1----:R-:W4:Y:S01]  /*3e4d0*/  LDL.64 R4, [R1+0x20] ;  /* 0x0000200001047983 */ /* 0x002f220000100a00 */
[----:B0-----:R-:W-:Y:S02]  /*3e4e0*/  STL.64 [R1+0x1c60], R26 ;  /* 0x001c601a01007387 */ /* 0x001fe40000100a00 */
[----:B------:R0:W-:Y:S02]  /*3e4f0*/  STL.64 [R1+0x1c58], R24 ;  /* 0x001c581801007387 */ /* 0x0001e40000100a00 */
[----:B0-----:R-:W5:Y:S01]  /*3e500*/  LDL.LU R24, [R1+0x4c0] ;  /* 0x0004c00001187983 */ /* 0x001f620000300800 */
[----:B------:R-:W5:Y:S02]  /*3e510*/  LDL.LU R25, [R1+0x4c4] ;  /* 0x0004c40001197983 */ /* 0x000f640000300800 */
[----:B------:R-:W3:Y:S02]  /*3e520*/  LDL.LU R26, [R1+0x4c8] ;  /* 0x0004c800011a7983 */ /* 0x000ee40000300800 */
[----:B------:R-:W3:Y:S01]  /*3e530*/  LDL.LU R27, [R1+0x4cc] ;  /* 0x0004cc00011b7983 */ /* 0x000ee20000300800 */
[C---:B--2---:R-:W-:Y:S01]  /*3e540*/  HMMA.16816.F32.BF16 R16, R20.reuse, R18, R12 ;  /* 0x000000121410723c */ /* 0x044fe2000004180c */
[----:B---3--:R-:W-:Y:S01]  /*3e550*/  STL.64 [R1+0x1ce8], R26 ;  /* 0x001ce81a01007387 */ /* 0x008fe20000100a00 */
[----:B-----5:R0:W-:Y:S03]  /*3e560*/  STL.64 [R1+0x1ce0], R24 ;  /* 0x001ce01801007387 */ /* 0x0201e60000100a00 */
[----:B0-----:R-:W2:Y:S01]  /*3e570*/  LDL.LU R24, [R1+0x4d0] ;  /* 0x0004d00001187983 */ /* 0x001ea20000300800 */
[----:B------:R-:W2:Y:S02]  /*3e580*/  LDL.LU R25, [R1+0x4d4] ;  /* 0x0004d40001197983 */ /* 0x000ea40000300800 */
[----:B------:R-:W2:Y:S02]  /*3e590*/  LDL.LU R26, [R1+0x4d8] ;  /* 0x0004d800011a7983 */ /* 0x000ea40000300800 */
[----:B------:R-:W2:Y:S01]  /*3e5a0*/  LDL.LU R27, [R1+0x4dc] ;  /* 0x0004dc00011b7983 */ /* 0x000ea20000300800 */
[----:B------:R-:W3:Y:S01]  /*3e5b0*/  LDL.LU.64 R14, [R1+0x1d18] ;  /* 0x001d1800010e7983 */ /* 0x000ee20000300a00 */
[----:B------:R-:W3:Y:S11]  /*3e5c0*/  LDL.LU.64 R12, [R1+0x1d10] ;  /* 0x001d1000010c7983 */ /* 0x000ef60000300a00 */
[----:B------:R-:W-:Y:S02]  /*3e5d0*/  STL.64 [R1+0x510], R16 ;  /* 0x0005101001007387 */ /* 0x000fe40000100a00 */
[----:B------:R0:W-:Y:S02]  /*3e5e0*/  STL.64 [R1+0x518], R18 ;  /* 0x0005181201007387 */ /* 0x0001e40000100a00 */
[----:B0-----:R-:W5:Y:S01]  /*3e5f0*/  LDL.LU.64 R18, [R1+0x1d08] ;  /* 0x001d080001127983 */ /* 0x001f620000300a00 */
[----:B------:R-:W3:Y:S02]  /*3e600*/  LDL.LU.64 R16, [R1+0x1d00] ;  /* 0x001d000001107983 */ /* 0x000ee40000300a00 */
[C---:B---3--:R-:W-:Y:S11]  /*3e610*/  HMMA.16816.F32.BF16 R12, R20.reuse, R16, R12 ;  /* 0x00000010140c723c */ /* 0x048ff6000004180c */
[----:B------:R-:W-:Y:S11]  /*3e620*/  @!UPT UIADD3 URZ, URZ, URZ, URZ ;  /* 0x0000003f3f3ff290 */ /* 0x000ff6000fffe03f */
[----:B------:R-:W-:Y:S01]  /*3e630*/  @!UPT UIADD3 URZ, URZ, URZ, URZ ;  /* 0x0000003f3f3ff290 */ /* 0x000fe2000fffe03f */
[----:B------:R-:W-:Y:S01]  /*3e640*/  STL.64 [R1+0x500], R12 ;  /* 0x0005000c01007387 */ /* 0x000fe20000100a00 */
[----:B------:R0:W-:Y:S03]  /*3e650*/  STL.64 [R1+0x508], R14 ;  /* 0x0005080e01007387 */ /* 0x0001e60000100a00 */
[----:B0-----:R-:W5:Y:S01]  /*3e660*/  LDL.LU.64 R14, [R1+0x1cf8] ;  /* 0x001cf800010e7983 */ /* 0x001f620000300a00 */
[----:B------:R-:W5:Y:S02]  /*3e670*/  LDL.LU.64 R12, [R1+0x1cf0] ;  /* 0x001cf000010c7983 */ /* 0x000f640000300a00 */
[----:B------:R-:W3:Y:S01]  /*3e680*/  LDL.LU R16, [R1+0x5e0] ;  /* 0x0005e00001107983 */ /* 0x000ee20000300800 */
[C---:B-----5:R-:W-:Y:S11]  /*3e690*/  HMMA.16816.F32.BF16 R12, R20.reuse, R18, R12 ;  /* 0x00000012140c723c */ /* 0x060ff6000004180c */
[----:B------:R-:W-:Y:S11]  /*3e6a0*/  @!UPT UIADD3 URZ, URZ, URZ, URZ ;  /* 0x0000003f3f3ff290 */ /* 0x000ff6000fffe03f */
[----:B------:R-:W-:Y:S01]  /*3e6b0*/  @!UPT UIADD3 URZ, URZ, URZ, URZ ;  /* 0x0000003f3f3ff290 */ /* 0x000fe2000fffe03f */
[----:B------:R-:W-:Y:S01]  /*3e6c0*/  STL.64 [R1+0x4f0], R12 ;  /* 0x0004f00c01007387 */ /* 0x000fe20000100a00 */
[----:B------:R-:W-:Y:S02]  /*3e6d0*/  STL.64 [R1+0x4f8], R14 ;  /* 0x0004f80e01007387 */ /* 0x000fe40000100a00 */
[----:B------:R-:W3:Y:S02]  /*3e6e0*/  LDL.LU R17, [R1+0x5e4] ;  /* 0x0005e40001117983 */ /* 0x000ee40000300800 */
[----:B------:R-:W5:Y:S01]  /*3e6f0*/  LDL.LU R18, [R1+0x5e8] ;  /* 0x0005e80001127983 */ /* 0x000f620000300800 */
[----:B------:R-:W5:Y:S01]  /*3e700*/  LDL.LU R19, [R1+0x5ec] ;  /* 0x0005ec0001137983 */ /* 0x000f620000300800 */
[C---:B----4-:R-:W-:Y:S08]  /*3e710*/  HMMA.16816.F32.BF16 R8, R20.reuse, R4, R8 ;  /* 0x000000041408723c */ /* 0x050ff00000041808 */
[C---:B--2---:R-:W-:Y:S01]  /*3e720*/  HMMA.16816.F32.BF16 R24, R20.reuse, R6, R24 ;  /* 0x000000061418723c */ /* 0x044fe20000041818 */
[----:B-----5:R-:W-:Y:S01]  /*3e730*/  STL.64 [R1+0x1cc0], R18 ;  /* 0x001cc01201007387 */ /* 0x020fe20000100a00 */
[----:B---3--:R0:W-:Y:S03]  /*3e740*/  STL.64 [R1+0x1cb8], R16 ;  /* 0x001cb81001007387 */ /* 0x0081e60000100a00 */
[----:B0-----:R-:W2:Y:S01]  /*3e750*/  LDL.LU R16, [R1+0x5f0] ;  /* 0x0005f00001107983 */ /* 0x001ea20000300800 */
[----:B------:R-:W2:Y:S02]  /*3e760*/  LDL.LU R17, [R1+0x5f4] ;  /* 0x0005f40001117983 */ /* 0x000ea40000300800 */
[----:B------:R-:W3:Y:S02]  /*3e770*/  LDL.LU R18, [R1+0x5f8] ;  /* 0x0005f80001127983 */ /* 0x000ee40000300800 */
[----:B------:R-:W3:Y:S01]  /*3e780*/  LDL.LU R19, [R1+0x5fc] ;  /* 0x0005fc0001137983 */ /* 0x000ee20000300800 */
[----:B------:R-:W-:Y:S01]  /*3e790*/  MOV R3, R5 ;  /* 0x0000000500037202 */ /* 0x000fe20000000f00 */
[----:B---3--:R-:W-:Y:S01]  /*3e7a0*/  STL.64 [R1+0x1cd0], R18 ;  /* 0x001cd01201007387 */ /* 0x008fe20000100a00 */
[----:B--2---:R0:W-:Y:S03]  /*3e7b0*/  STL.64 [R1+0x1cc8], R16 ;  /* 0x001cc81001007387 */ /* 0x0041e60000100a00 */
[----:B0-----:R-:W2:Y:S01]  /*3e7c0*/  LDL.LU R16, [R1+0x600] ;  /* 0x0006000001107983 */ /* 0x001ea20000300800 */
[----:B------:R-:W2:Y:S02]  /*3e7d0*/  LDL.LU R17, [R1+0x604] ;  /* 0x0006040001117983 */ /* 0x000ea40000300800 */
[----:B------:R-:W2:Y:S02]  /*3e7e0*/  LDL.LU R18, [R1+0x608] ;  /* 0x0006080001127983 */ /* 0x000ea40000300800 */
[----:B------:R-:W2:Y:S01]  /*3e7f0*/  LDL.LU R19, [R1+0x60c] ;  /* 0x00060c0001137983 */ /* 0x000ea20000300800 */
[----:B------:R-:W3:Y:S01]  /*3e800*/  LDL.LU R12, [R1+0x5d0] ;  /* 0x0005d000010c7983 */ /* 0x000ee20000300800 */
[----:B------:R-:W3:Y:S02]  /*3e810*/  LDL.LU R13, [R1+0x5d4] ;  /* 0x0005d400010d7983 */ /* 0x000ee40000300800 */
[----:B------:R-:W3:Y:S02]  /*3e820*/  LDL.LU R14, [R1+0x5d8] ;  /* 0x0005d800010e7983 */ /* 0x000ee40000300800 */
[----:B------:R-:W3:Y:S01]  /*3e830*/  LDL.LU R15, [R1+0x5dc] ;  /* 0x0005dc00010f7983 */ /* 0x000ee20000300800 */
[----:B------:R0:W-:Y:S01]  /*3e840*/  STL.64 [R1+0x4e0], R8 ;  /* 0x0004e00801007387 */ /* 0x0001e20000100a00 */
[----:B------:R-:W-:Y:S02]  /*3e850*/  STL.64 [R1+0x4e8], R10 ;  /* 0x0004e80a01007387 */ /* 0x000fe40000100a00 */
[----:B------:R-:W-:Y:S02]  /*3e860*/  STL.64 [R1+0x4d0], R24 ;  /* 0x0004d01801007387 */ /* 0x000fe40000100a00 */
[----:B------:R1:W-:Y:S01]  /*3e870*/  STL.64 [R1+0x4d8], R26 ;  /* 0x0004d81a01007387 */ /* 0x0003e20000100a00 */
[----:B0-----:R-:W-:Y:S01]  /*3e880*/  MOV R8, R4 ;  /* 0x0000000400087202 */ /* 0x001fe20000000f00 */
[----:B-1----:R-:W4:Y:S01]  /*3e890*/  LDL.LU.64 R26, [R1+0x1ce8] ;  /* 0x001ce800011a7983 */ /* 0x002f220000300a00 */
[----:B------:R-:W4:Y:S02]  /*3e8a0*/  LDL.LU.64 R24, [R1+0x1ce0] ;  /* 0x001ce00001187983 */ /* 0x000f240000300a00 */
[----:B------:R-:W4:Y:S01]  /*3e8b0*/  LDL.LU.64 R4, [R1+0x1cd8] ;  /* 0x001cd80001047983 */ /* 0x000f220000300a00 */
[----:B------:R-:W-:Y:S01]  /*3e8c0*/  MOV R2, R6 ;  /* 0x0000000600027202 */ /* 0x000fe20000000f00 */
[----:B------:R-:W-:Y:S01]  /*3e8d0*/  IMAD.MOV.U32 R0, RZ, RZ, R7 ;  /* 0x000000ffff007224 */ /* 0x000fe200078e0007 */
[C---:B----4-:R-:W-:Y:S01]  /*3e8e0*/  HMMA.16816.F32.BF16 R24, R20.reuse, R4, R24 ;  /* 0x000000041418723c */ /* 0x050fe20000041818 */
[----:B------:R-:W-:Y:S11]  /*3e8f0*/  MOV R11, R5 ;  /* 0x00000005000b7202 */ /* 0x000ff60000000f00 */
[----:B------:R-:W-:Y:S11]  /*3e900*/  @!UPT UIADD3 URZ, URZ, URZ, URZ ;  /* 0x0000003f3f3ff290 */ /* 0x000ff6000fffe03f */
[----:B------:R0:W-:Y:S02]  /*3e910*/  STL.64 [R1+0x4c0], R24 ;  /* 0x0004c01801007387 */ /* 0x0001e40000100a00 */
[----:B0-----:R-:W-:Y:S02]  /*3e920*/  MOV R24, R4 ;  /* 0x0000000400187202 */ /* 0x001fe40000000f00 */
[----:B------:R-:W0:Y:S04]  /*3e930*/  LDSM.16.M88.4 R4, [R29+0x24600] ;  /* 0x024600001d04783b */ /* 0x000e280000000200 */
[----:B------:R-:W-:Y:S01]  /*3e940*/  STL.64 [R1+0x4c8], R26 ;  /* 0x0004c81a01007387 */ /* 0x000fe20000100a00 */
[----:B------:R-:W-:Y:S03]  /*3e950*/  STL [R1+0x1b70], R29 ;  /* 0x001b701d01007387 */ /* 0x000fe60000100800 */
[----:B0-----:R0:W-:Y:S01]  /*3e960*/  STL.64 [R1+0x1b48], R6 ;  /* 0x001b480601007387 */ /* 0x0011e20000100a00 */
[----:B------:R-:W-:Y:S03]  /*3e970*/  STL.64 [R1+0x1b40], R4 ;  /* 0x001b400401007387 */ /* 0x000fe60000100a00 */
[----:B0-----:R-:W2:Y:S02]  /*3e980*/  LDL.64 R6, [R1+0x18] ;  /* 0x0000180001067983 */ /* 0x001ea40000100a00 */
[C---:B--2---:R-:W-:Y:S01]  /*3e990*/  HMMA.16816.F32.BF16 R16, R20.reuse, R6, R16 ;  /* 0x000000061410723c */ /* 0x044fe20000041810 */
[----:B------:R-:W-:Y:S01]  /*3e9a0*/  MOV R10, R6 ;  /* 0x00000006000a7202 */ /* 0x000fe20000000f00 */
[----:B------:R-:W-:Y:S11]  /*3e9b0*/  IMAD.MOV.U32 R9, RZ, RZ, R7 ;  /* 0x000000ffff097224 */ /* 0x000ff600078e0007 */
[----:B------:R-:W-:Y:S10]  /*3e9c0*/  @!UPT UIADD3 URZ, URZ, URZ, URZ ;  /* 0x0000003f3f3ff290 */ /* 0x000ff4000fffe03f */
[----:B------:R-:W-:Y:S01]  /*3e9d0*/  STL.64 [R1+0x600], R16 ;  /* 0x0006001001007387 */ /* 0x000fe20000100a00 */
[----:B------:R0:W-:Y:S03]  /*3e9e0*/  STL.64 [R1+0x608], R18 ;  /* 0x0006081201007387 */ /* 0x0001e60000100a00 */
[----:B0-----:R-:W2:Y:S01]  /*3e9f0*/  LDL.LU.64 R18, [R1+0x1cd0] ;  /* 0x001cd00001127983 */ /* 0x001ea20000300a00 */
[----:B------:R-:W2:Y:S02]  /*3ea00*/  LDL.LU.64 R16, [R1+0x1cc8] ;  /* 0x001cc80001107983 */ /* 0x000ea40000300a00 */
[----:B------:R-:W4:Y:S02]  /*3ea10*/  LDL.LU R4, [R1+0x360] ;  /* 0x0003600001047983 */ /* 0x000f240000300800 */
[----:B------:R-:W4:Y:S01]  /*3ea20*/  LDL.LU R5, [R1+0x364] ;  /* 0x0003640001057983 */ /* 0x000f220000300800 */
[----:B------:R-:W5:Y:S01]  /*3ea30*/  LDL.LU R6, [R1+0x368] ;  /* 0x0003680001067983 */ /* 0x000f620000300800 */
[----:B------:R-:W5:Y:S03]  /*3ea40*/  LDL.LU R7, [R1+0x36c] ;  /* 0x00036c0001077983 */ /* 0x000f660000300800 */
[----:B-----5:R0:W-:Y:S01]  /*3ea50*/  STL.64 [R1+0x1b80], R6 ;  /* 0x001b800601007387 */ /* 0x0201e20000100a00 */
[----:B----4-:R1:W-:Y:S03]  /*3ea60*/  STL.64 [R1+0x1b78], R4 ;  /* 0x001b780401007387 */ /* 0x0103e60000100a00 */
[----:B0-----:R-:W4:Y:S04]  /*3ea70*/  LDL R6, [R1+0x8] ;  /* 0x0000080001067983 */ /* 0x001f280000100800 */
[----:B-1----:R-:W2:Y:S04]  /*3ea80*/  LDL R4, [R1] ;  /* 0x0000000001047983 */ /* 0x002ea80000100800 */
[----:B------:R-:W2:Y:S02]  /*3ea90*/  LDL R5, [R1+0x4] ;  /* 0x0000040001057983 */ /* 0x000ea40000100800 */
[----:B--2---:R-:W-:Y:S11]  /*3eaa0*/  HMMA.16816.F32.BF16 R16, R20, R4, R16 ;  /* 0x000000041410723c */ /* 0x004ff60000041810 */
[----:B------:R-:W-:Y:S11]  /*3eab0*/  @!UPT UIADD3 URZ, URZ, URZ, URZ ;  /* 0x0000003f3f3ff290 */ /* 0x000ff6000fffe03f */
[----:B------:R-:W-:Y:S01]  /*3eac0*/  @!UPT UIADD3 URZ, URZ, URZ, URZ ;  /* 0x0000003f3f3ff290 */ /* 0x000fe2000fffe03f */
[----:B------:R-:W-:Y:S01]  /*3ead0*/  STL.64 [R1+0x5f0], R16 ;  /* 0x0005f01001007387 */ /* 0x000fe20000100a00 */
[----:B------:R0:W-:Y:S03]  /*3eae0*/  STL.64 [R1+0x5f8], R18 ;  /* 0x0005f81201007387 */ /* 0x0001e60000100a00 */
[----:B0-----:R-:W4:Y:S01]  /*3eaf0*/  LDL.LU.64 R18, [R1+0x1cc0] ;  /* 0x001cc00001127983 */ /* 0x001f220000300a00 */
[----:B------:R-:W4:Y:S01]  /*3eb00*/  LDL.LU.64 R16, [R1+0x1cb8] ;  /* 0x001cb80001107983 */ /* 0x000f220000300a00 */
[----:B------:R-:W-:-:S07]  /*3eb10*/  MOV R7, R28 ;  /* 0x0000001c00077202 */ /* 0x000fce0000000f00 */
[C---:B----4-:R-:W-:Y:S11]  /*3eb20*/  HMMA.16816.F32.BF16 R16, R20.reuse, R6, R16 ;  /* 0x000000061410723c */ /* 0x050ff60000041810 */
[----:B------:R-:W-:Y:S11]  /*3eb30*/  @!UPT UIADD3 URZ, URZ, URZ, URZ ;  /* 0x0000003f3f3ff290 */ /* 0x000ff6000fffe03f */
[----:B------:R-:W-:Y:S01]  /*3eb40*/  @!UPT UIADD3 URZ, URZ, URZ, URZ ;  /* 0x0000003f3f3ff290 */ /* 0x000fe2000fffe03f */
[----:B------:R-:W-:Y:S01]  /*3eb50*/  STL.64 [R1+0x5e0], R16 ;  /* 0x0005e01001007387 */ /* 0x000fe20000100a00 */
[----:B------:R0:W-:Y:S03]  /*3eb60*/  STL.64 [R1+0x5e8], R18 ;  /* 0x0005e81201007387 */ /* 0x0001e60000100a00 */
[----:B0-----:R-:W2:Y:S01]  /*3eb70*/  LDL.LU.64 R18, [R1+0x1cb0] ;  /* 0x001cb00001127983 */ /* 0x001ea20000300a00 */
[----:B------:R-:W3:Y:S02]  /*3eb80*/  LDL.LU.64 R16, [R1+0x1ca8] ;  /* 0x001ca80001107983 */ /* 0x000ee40000300a00 */
[----:B------:R-:W-:Y:S02]  /*3eb90*/  STL.64 [R1+0x1bb0], R6 ;  /* 0x001bb00601007387 */ /* 0x000fe40000100a00 */
[----:B------:R0:W-:Y:S02]  /*3eba0*/  STL.64 [R1+0x1ba8], R4 ;  /* 0x001ba80401007387 */ /* 0x0001e40000100a00 */
[----:B0-----:R-:W2:Y:S01]  /*3ebb0*/  LDL.LU R4, [R1+0x5c0] ;  /* 0x0005c00001047983 */ /* 0x001ea20000300800 */
[----:B------:R-:W2:Y:S02]  /*3ebc0*/  LDL.LU R5, [R1+0x5c4] ;  /* 0x0005c40001057983 */ /* 0x000ea40000300800 */
[----:B------:R-:W2:Y:S02]  /*3ebd0*/  LDL.LU R6, [R1+0x5c8] ;  /* 0x0005c80001067983 */ /* 0x000ea40000300800 */
[----:B------:R-:W2:Y:S01]  /*3ebe0*/  LDL.LU R7, [R1+0x5cc] ;  /* 0x0005cc0001077983 */ /* 0x000ea20000300800 */
[C---:B---3--:R-:W-:Y:S08]  /*3ebf0*/  HMMA.16816.F32.BF16 R12, R20.reuse, R16, R12 ;  /* 0x00000010140c723c */ /* 0x048ff0000004180c */
[----:B--2---:R-:W-:Y:S11]  /*3ec00*/  HMMA.16816.F32.BF16 R4, R20, R18, R4 ;  /* 0x000000121404723c */ /* 0x004ff60000041804 */
[----:B------:R-:W-:Y:S04]  /*3ec10*/  @!UPT UIADD3 URZ, URZ, URZ, URZ ;  /* 0x0000003f3f3ff290 */ /* 0x000fe8000fffe03f */
[----:B------:R-:W-:Y:S01]  /*3ec20*/  STL.64 [R1+0x5d0], R12 ;  /* 0x0005d00c01007387 */ /* 0x000fe20000100a00 */
[----:B------:R0:W-:Y:S03]  /*3ec30*/  STL.64 [R1+0x5d8], R14 ;  /* 0x0005d80e01007387 */ /* 0x0001e60000100a00 */
[----:B0-----:R-:W2:Y:S01]  /*3ec40*/  LDL.LU.64 R14, [R1+0x1ca0] ;  /* 0x001ca000010e7983 */ /* 0x001ea20000300a00 */
[----:B------:R-:W3:Y:S02]  /*3ec50*/  LDL.LU.64 R12, [R1+0x1c98] ;  /* 0x001c9800010c7983 */ /* 0x000ee40000300a00 */
[----:B------:R-:W-:Y:S02]  /*3ec60*/  STL.64 [R1+0x1b90], R18 ;  /* 0x001b901201007387 */ /* 0x000fe40000100a00 */
[----:B------:R0:W-:Y:S01]  /*3ec70*/  STL.64 [R1+0x1b88], R16 ;  /* 0x001b881001007387 */ /* 0x0001e20000100a00 */
[----:B------:R-:W-:Y:S01]  /*3ec80*/  STL.64 [R1+0x5c0], R4 ;  /* 0x0005c00401007387 */ /* 0x000fe20000100a00 */
[----:B------:R1:W-:Y:S03]  /*3ec90*/  STL.64 [R1+0x5c8], R6 ;  /* 0x0005c80601007387 */ /* 0x0003e60000100a00 */
[----:B0-----:R-:W4:Y:S01]  /*3eca0*/  LDL.LU R16, [R1+0x380] ;  /* 0x0003800001107983 */ /* 0x001f220000300800 */
[----:B------:R-:W4:Y:S02]  /*3ecb0*/  LDL.LU R17, [R1+0x384] ;  /* 0x0003840001117983 */ /* 0x000f240000300800 */
[----:B------:R-:W5:Y:S02]  /*3ecc0*/  LDL.LU R18, [R1+0x388] ;  /* 0x0003880001127983 */ /* 0x000f640000300800 */
[----:B------:R-:W5:Y:S02]  /*3ecd0*/  LDL.LU R19, [R1+0x38c] ;  /* 0x00038c0001137983 */ /* 0x000f640000300800 */
[----:B-1----:R-:W-:Y:S01]  /*3ece0*/  IMAD.MOV.U32 R6, RZ, RZ, R10 ;  /* 0x000000ffff067224 */ /* 0x002fe200078e000a */
[----:B------:R-:W-:-:S02]  /*3ecf0*/  MOV R7, R9 ;  /* 0x0000000900077202 */ /* 0x000fc40000000f00 */
[----:B------:R-:W-:Y:S02]  /*3ed00*/  MOV R4, R24 ;  /* 0x0000001800047202 */ /* 0x000fe40000000f00 */
[----:B------:R-:W-:Y:S01]  /*3ed10*/  MOV R5, R11 ;  /* 0x0000000b00057202 */ /* 0x000fe20000000f00 */
[----:B------:R-:W-:Y:S04]  /*3ed20*/  STL.64 [R1+0x1be0], R6 ;  /* 0x001be00601007387 */ /* 0x000fe80000100a00 */
[----:B------:R-:W-:Y:S01]  /*3ed30*/  STL.64 [R1+0x1bd8], R4 ;  /* 0x001bd80401007387 */ /* 0x000fe20000100a00 */
[----:B-----5:R-:W-:Y:S01]  /*3ed40*/  STL.64 [R1+0x1ba0], R18 ;  /* 0x001ba01201007387 */ /* 0x020fe20000100a00 */
[----:B----4-:R0:W-:Y:S03]  /*3ed50*/  STL.64 [R1+0x1b98], R16 ;  /* 0x001b981001007387 */ /* 0x0101e60000100a00 */
[----:B0-----:R-:W4:Y:S01]  /*3ed60*/  LDL.LU R16, [R1+0x390] ;  /* 0x0003900001107983 */ /* 0x001f220000300800 */
[----:B------:R-:W4:Y:S02]  /*3ed70*/  LDL.LU R17, [R1+0x394] ;  /* 0x0003940001117983 */ /* 0x000f240000300800 */
[----:B------:R-:W5:Y:S02]  /*3ed80*/  LDL.LU R18, [R1+0x398] ;  /* 0x0003980001127983 */ /* 0x000f640000300800 */
[----:B------:R-:W5:Y:S02]  /*3ed90*/  LDL.LU R19, [R1+0x39c] ;  /* 0x00039c0001137983 */ /* 0x000f640000300800 */
[----:B------:R-:W-:Y:S01]  /*3eda0*/  IMAD.MOV.U32 R6, RZ, RZ, R2 ;  /* 0x000000ffff067224 */ /* 0x000fe200078e0002 */
        /* <DEDUP_REMOVED lines=10> */
[----:B------:R-:W5:Y:S01]  /*3ee50*/  LDL.LU R19, [R1+0x3ac] ;  /* 0x0003ac0001137983 */ /* 0x000f620000300800 */
[----:B------:R-:W2:Y:S04]  /*3ee60*/  LDL.64 R6, [R1+0x38] ;  /* 0x0000380001067983 */ /* 0x000ea80000100a00 */
[----:B------:R-:W3:Y:S04]  /*3ee70*/  LDL.64 R4, [R1+0x30] ;  /* 0x0000300001047983 */ /* 0x000ee80000100a00 */
[----:B--2---:R-:W-:Y:S01]  /*3ee80*/  STL.64 [R1+0x1c40], R6 ;  /* 0x001c400601007387 */ /* 0x004fe20000100a00 */
[----:B---3--:R-:W-:Y:S02]  /*3ee90*/  STL.64 [R1+0x1c38], R4 ;  /* 0x001c380401007387 */ /* 0x008fe40000100a00 */
[----:B-----5:R-:W-:Y:S02]  /*3eea0*/  STL.64 [R1+0x1bd0], R18 ;  /* 0x001bd01201007387 */ /* 0x020fe40000100a00 */
[----:B----4-:R0:W-:Y:S02]  /*3eeb0*/  STL.64 [R1+0x1bc8], R16 ;  /* 0x001bc81001007387 */ /* 0x0101e40000100a00 */
        /* <DEDUP_REMOVED lines=8> */
[----:B------:R-:W3:Y:S02]  /*3ef40*/  LDL.LU R18, [R1+0x3c8] ;  /* 0x0003c80001127983 */ /* 0x000ee40000300800 */
[----:B------:R-:W3:Y:S01]  /*3ef50*/  LDL.LU R19, [R1+0x3cc] ;  /* 0x0003cc0001137983 */ /* 0x000ee20000300800 */
[----:B------:R-:W4:Y:S01]  /*3ef60*/  LDL.LU R24, [R1+0x580] ;  /* 0x0005800001187983 */ /* 0x000f220000300800 */
[----:B------:R-:W4:Y:S02]  /*3ef70*/  LDL.LU R25, [R1+0x584] ;  /* 0x0005840001197983 */ /* 0x000f240000300800 */
[----:B------:R-:W5:Y:S02]  /*3ef80*/  LDL.LU R26, [R1+0x588] ;  /* 0x00058800011a7983 */ /* 0x000f640000300800 */
[----:B------:R-:W5:Y:S01]  /*3ef90*/  LDL.LU R27, [R1+0x58c] ;  /* 0x00058c00011b7983 */ /* 0x000f620000300800 */
[----:B------:R-:W2:Y:S01]  /*3efa0*/  LDL.LU R8, [R1+0x5a0] ;  /* 0x0005a00001087983 */ /* 0x000ea20000300800 */
[----:B------:R-:W2:Y:S02]  /*3efb0*/  LDL.LU R9, [R1+0x5a4] ;  /* 0x0005a40001097983 */ /* 0x000ea40000300800 */
[----:B------:R-:W2:Y:S02]  /*3efc0*/  LDL.LU R10, [R1+0x5a8] ;  /* 0x0005a800010a7983 */ /* 0x000ea40000300800 */
[----:B------:R-:W2:Y:S02]  /*3efd0*/  LDL.LU R11, [R1+0x5ac] ;  /* 0x0005ac00010b7983 */ /* 0x000ea40000300800 */
[----:B--2---:R-:W-:Y:S01]  /*3efe0*/  STL.64 [R1+0x1c90], R10 ;  /* 0x001c900a01007387 */ /* 0x004fe20000100a00 */
[----:B------:R0:W-:Y:S03]  /*3eff0*/  STL.64 [R1+0x1c88], R8 ;  /* 0x001c880801007387 */ /* 0x0001e60000100a00 */
[----:B0-----:R-:W2:Y:S01]  /*3f000*/  LDL.LU R8, [R1+0x5b0] ;  /* 0x0005b00001087983 */ /* 0x001ea20000300800 */
[----:B------:R-:W2:Y:S02]  /*3f010*/  LDL.LU R9, [R1+0x5b4] ;  /* 0x0005b40001097983 */ /* 0x000ea40000300800 */
[----:B------:R-:W2:Y:S02]  /*3f020*/  LDL.LU R10, [R1+0x5b8] ;  /* 0x0005b800010a7983 */ /* 0x000ea40000300800 */
[----:B------:R-:W2:Y:S01]  /*3f030*/  LDL.LU R11, [R1+0x5bc] ;  /* 0x0005bc00010b7983 */ /* 0x000ea20000300800 */
[----:B-----5:R-:W-:Y:S01]  /*3f040*/  STL.64 [R1+0x1c70], R26 ;  /* 0x001c701a01007387 */ /* 0x020fe20000100a00 */
[----:B----4-:R0:W-:Y:S03]  /*3f050*/  STL.64 [R1+0x1c68], R24 ;  /* 0x001c681801007387 */ /* 0x0101e60000100a00 */
[----:B0-----:R-:W4:Y:S01]  /*3f060*/  LDL.LU R24, [R1+0x590] ;  /* 0x0005900001187983 */ /* 0x001f220000300800 */
[----:B------:R-:W4:Y:S02]  /*3f070*/  LDL.LU R25, [R1+0x594] ;  /* 0x0005940001197983 */ /* 0x000f240000300800 */
[----:B------:R-:W4:Y:S02]  /*3f080*/  LDL.LU R26, [R1+0x598] ;  /* 0x00059800011a7983 */ /* 0x000f240000300800 */
[----:B------:R-:W4:Y:S01]  /*3f090*/  LDL.LU R27, [R1+0x59c] ;  /* 0x00059c00011b7983 */ /* 0x000f220000300800 */
[----:B------:R-:W5:Y:S01]  /*3f0a0*/  LDL.LU R4, [R1+0x400] ;  /* 0x0004000001047983 */ /* 0x000f620000300800 */
[----:B------:R-:W5:Y:S02]  /*3f0b0*/  LDL.LU R5, [R1+0x404] ;  /* 0x0004040001057983 */ /* 0x000f640000300800 */
[----:B------:R-:W2:Y:S02]  /*3f0c0*/  LDL.LU R6, [R1+0x408] ;  /* 0x0004080001067983 */ /* 0x000ea40000300800 */
[----:B------:R-:W2:Y:S02]  /*3f0d0*/  LDL.LU R7, [R1+0x40c] ;  /* 0x00040c0001077983 */ /* 0x000ea40000300800 */
[----:B--2---:R-:W-:Y:S01]  /*3f0e0*/  STL.64 [R1+0x1c50], R6 ;  /* 0x001c500601007387 */ /* 0x004fe20000100a00 */
[----:B-----5:R0:W-:Y:S03]  /*3f0f0*/  STL.64 [R1+0x1c48], R4 ;  /* 0x001c480401007387 */ /* 0x0201e60000100a00 */
[----:B0-----:R-:W2:Y:S01]  /*3f100*/  LDL.LU R4, [R1+0x420] ;  /* 0x0004200001047983 */ /* 0x001ea20000300800 */
[----:B------:R-:W2:Y:S02]  /*3f110*/  LDL.LU R5, [R1+0x424] ;  /* 0x0004240001057983 */ /* 0x000ea40000300800 */
[----:B------:R-:W2:Y:S02]  /*3f120*/  LDL.LU R6, [R1+0x428] ;  /* 0x0004280001067983 */ /* 0x000ea40000300800 */
[----:B------:R-:W2:Y:S01]  /*3f130*/  LDL.LU R7, [R1+0x42c] ;  /* 0x00042c0001077983 */ /* 0x000ea20000300800 */
[----:B---3--:R-:W-:Y:S01]  /*3f140*/  STL.64 [R1+0x1c00], R18 ;  /* 0x001c001201007387 */ /* 0x008fe20000100a00 */
[----:B------:R0:W-:Y:S03]  /*3f150*/  STL.64 [R1+0x1bf8], R16 ;  /* 0x001bf81001007387 */ /* 0x0001e60000100a00 */
[----:B0-----:R-:W3:Y:S01]  /*3f160*/  LDL.LU R16, [R1+0x3d0] ;  /* 0x0003d00001107983 */ /* 0x001ee20000300800 */
[----:B------:R-:W3:Y:S02]  /*3f170*/  LDL.LU R17, [R1+0x3d4] ;  /* 0x0003d40001117983 */ /* 0x000ee40000300800 */
[----:B------:R-:W5:Y:S02]  /*3f180*/  LDL.LU R18, [R1+0x3d8] ;  /* 0x0003d80001127983 */ /* 0x000f640000300800 */
[----:B------:R-:W5:Y:S01]  /*3f190*/  LDL.LU R19, [R1+0x3dc] ;  /* 0x0003dc0001137983 */ /* 0x000f620000300800 */
[C---:B------:R-:W-:Y:S01]  /*3f1a0*/  HMMA.16816.F32.BF16 R8, R20.reuse, R12, R8 ;  /* 0x0000000c1408723c */ /* 0x040fe20000041808 */
[----:B-----5:R-:W-:Y:S01]  /*3f1b0*/  STL.64 [R1+0x1c20], R18 ;  /* 0x001c201201007387 */ /* 0x020fe20000100a00 */
[----:B---3--:R0:W-:Y:S03]  /*3f1c0*/  STL.64 [R1+0x1c18], R16 ;  /* 0x001c181001007387 */ /* 0x0081e60000100a00 */
[----:B0-----:R-:W3:Y:S01]  /*3f1d0*/  LDL.LU R16, [R1+0x3e0] ;  /* 0x0003e00001107983 */ /* 0x001ee20000300800 */
[----:B------:R-:W3:Y:S02]  /*3f1e0*/  LDL.LU R17, [R1+0x3e4] ;  /* 0x0003e40001117983 */ /* 0x000ee40000300800 */
[----:B------:R-:W5:Y:S02]  /*3f1f0*/  LDL.LU R18, [R1+0x3e8] ;  /* 0x0003e80001127983 */ /* 0x000f640000300800 */
[----:B------:R-:W5:Y:S02]  /*3f200*/  LDL.LU R19, [R1+0x3ec] ;  /* 0x0003ec0001137983 */ /* 0x000f640000300800 */
[----:B-----5:R-:W-:Y:S01]  /*3f210*/  STL.64 [R1+0x1c30], R18 ;  /* 0x001c301201007387 */ /* 0x020fe20000100a00 */
[----:B---3--:R0:W-:Y:S03]  /*3f220*/  STL.64 [R1+0x1c28], R16 ;  /* 0x001c281001007387 */ /* 0x0081e60000100a00 */
[----:B0-----:R-:W3:Y:S01]  /*3f230*/  LDL.LU R16, [R1+0x3f0] ;  /* 0x0003f00001107983 */ /* 0x001ee20000300800 */
[----:B------:R-:W3:Y:S02]  /*3f240*/  LDL.LU R17, [R1+0x3f4] ;  /* 0x0003f40001117983 */ /* 0x000ee40000300800 */
[----:B------:R-:W3:Y:S02]  /*3f250*/  LDL.LU R18, [R1+0x3f8] ;  /* 0x0003f80001127983 */ /* 0x000ee40000300800 */
[----:B------:R-:W3:Y:S02]  /*3f260*/  LDL.LU R19, [R1+0x3fc] ;  /* 0x0003fc0001137983 */ /* 0x000ee40000300800 */
[----:B------:R-:W-:Y:S01]  /*3f270*/  STL.64 [R1+0x5b0], R8 ;  /* 0x0005b00801007387 */ /* 0x000fe20000100a00 */
[----:B------:R0:W-:Y:S03]  /*3f280*/  STL.64 [R1+0x5b8], R10 ;  /* 0x0005b80a01007387 */ /* 0x0001e60000100a00 */
[----:B0-----:R-:W5:Y:S01]  /*3f290*/  LDL.LU.64 R10, [R1+0x1c90] ;  /* 0x001c9000010a7983 */ /* 0x001f620000300a00 */
[----:B------:R-:W5:Y:S02]  /*3f2a0*/  LDL.LU.64 R8, [R1+0x1c88] ;  /* 0x001c880001087983 */ /* 0x000f640000300a00 */
[C---:B-----5:R-:W-:Y:S11]  /*3f2b0*/  HMMA.16816.F32.BF16 R8, R20.reuse, R14, R8 ;  /* 0x0000000e1408723c */ /* 0x060ff60000041808 */
[----:B------:R-:W-:Y:S11]  /*3f2c0*/  @!UPT UIADD3 URZ, URZ, URZ, URZ ;  /* 0x0000003f3f3ff290 */ /* 0x000ff6000fffe03f */
[----:B------:R-:W-:Y:S01]  /*3f2d0*/  @!UPT UIADD3 URZ, URZ, URZ, URZ ;  /* 0x0000003f3f3ff290 */ /* 0x000fe2000fffe03f */
[----:B------:R-:W-:Y:S01]  /*3f2e0*/  STL.64 [R1+0x5a0], R8 ;  /* 0x0005a00801007387 */ /* 0x000fe20000100a00 */
[----:B------:R0:W-:Y:S03]  /*3f2f0*/  STL.64 [R1+0x5a8], R10 ;  /* 0x0005a80a01007387 */ /* 0x0001e60000100a00 */
[----:B0-----:R-:W5:Y:S01]  /*3f300*/  LDL.LU.64 R10, [R1+0x1c80] ;  /* 0x001c8000010a7983 */ /* 0x001f620000300a00 */
[----:B------:R-:W4:Y:S02]  /*3f310*/  LDL.LU.64 R8, [R1+0x1c78] ;  /* 0x001c780001087983 */ /* 0x000f240000300a00 */
[C---:B----4-:R-:W-:Y:S11]  /*3f320*/  HMMA.16816.F32.BF16 R24, R20.reuse, R8, R24 ;  /* 0x000000081418723c */ /* 0x050ff60000041818 */
[----:B------:R-:W-:Y:S11]  /*3f330*/  @!UPT UIADD3 URZ, URZ, URZ, URZ ;  /* 0x0000003f3f3ff290 */ /* 0x000ff6000fffe03f */
[----:B------:R-:W-:Y:S01]  /*3f340*/  @!UPT UIADD3 URZ, URZ, URZ, URZ ;  /* 0x0000003f3f3ff290 */ /* 0x000fe2000fffe03f */
[----:B------:R-:W-:Y:S01]  /*3f350*/  STL.64 [R1+0x590], R24 ;  /* 0x0005901801007387 */ /* 0x000fe20000100a00 */
[----:B------:R0:W-:Y:S03]  /*3f360*/  STL.64 [R1+0x598], R26 ;  /* 0x0005981a01007387 */ /* 0x0001e60000100a00 */
[----:B0-----:R-:W5:Y:S01]  /*3f370*/  LDL.LU.64 R26, [R1+0x1c70] ;  /* 0x001c7000011a7983 */ /* 0x001f620000300a00 */
[----:B------:R-:W5:Y:S02]  /*3f380*/  LDL.LU.64 R24, [R1+0x1c68] ;  /* 0x001c680001187983 */ /* 0x000f640000300a00 */
[----:B-----5:R-:W-:Y:S01]  /*3f390*/  HMMA.16816.F32.BF16 R20, R20, R10, R24 ;  /* 0x0000000a1414723c */ /* 0x020fe20000041818 */
[----:B------:R-:W2:Y:S01]  /*3f3a0*/  LDL.LU.64 R26, [R1+0x1c60] ;  /* 0x001c6000011a7983 */ /* 0x000ea20000300a00 */
[----:B------:R-:W2:Y:S11]  /*3f3b0*/  LDL.LU.64 R24, [R1+0x1c58] ;  /* 0x001c580001187983 */ /* 0x000eb60000300a00 */
[----:B------:R-:W-:Y:S10]  /*3f3c0*/  @!UPT UIADD3 URZ, URZ, URZ, URZ ;  /* 0x0000003f3f3ff290 */ /* 0x000ff4000fffe03f */
[----:B------:R0:W-:Y:S01]  /*3f3d0*/  STL.64 [R1+0x580], R20 ;  /* 0x0005801401007387 */ /* 0x0001e20000100a00 */
[----:B------:R1:W-:Y:S03]  /*3f3e0*/  STL.64 [R1+0x588], R22 ;  /* 0x0005881601007387 */ /* 0x0003e60000100a00 */
[----:B0-----:R-:W2:Y:S04]  /*3f3f0*/  LDL.64 R20, [R1+0x40] ;  /* 0x0000400001147983 */ /* 0x001ea80000100a00 */
[----:B-1----:R-:W4:Y:S01]  /*3f400*/  LDL.64 R22, [R1+0x48] ;  /* 0x0000480001167983 */ /* 0x002f220000100a00 */
[----:B------:R-:W-:Y:S02]  /*3f410*/  STL.64 [R1+0x1b68], R10 ;  /* 0x001b680a01007387 */ /* 0x000fe40000100a00 */
[----:B------:R0:W-:Y:S02]  /*3f420*/  STL.64 [R1+0x1b60], R8 ;  /* 0x001b600801007387 */ /* 0x0001e40000100a00 */
[----:B0-----:R-:W5:Y:S01]  /*3f430*/  LDL.LU R8, [R1+0x370] ;  /* 0x0003700001087983 */ /* 0x001f620000300800 */
[----:B------:R-:W5:Y:S02]  /*3f440*/  LDL.LU R9, [R1+0x374] ;  /* 0x0003740001097983 */ /* 0x000f640000300800 */
[----:B------:R-:W5:Y:S02]  /*3f450*/  LDL.LU R10, [R1+0x378] ;  /* 0x00037800010a7983 */ /* 0x000f640000300800 */
[----:B------:R-:W5:Y:S01]  /*3f460*/  LDL.LU R11, [R1+0x37c] ;  /* 0x00037c00010b7983 */ /* 0x000f620000300800 */
[C---:B--2---:R-:W-:Y:S11]  /*3f470*/  HMMA.16816.F32.BF16 R4, R24.reuse, R20, R4 ;  /* 0x000000141804723c */ /* 0x044ff60000041804 */
[----:B------:R-:W-:Y:S11]  /*3f480*/  @!UPT UIADD3 URZ, URZ, URZ, URZ ;  /* 0x0000003f3f3ff290 */ /* 0x000ff6000fffe03f */
[----:B------:R-:W-:Y:S01]  /*3f490*/  @!UPT UIADD3 URZ, URZ, URZ, URZ ;  /* 0x0000003f3f3ff290 */ /* 0x000fe2000fffe03f */
[----:B------:R-:W-:Y:S01]  /*3f4a0*/  STL.64 [R1+0x420], R4 ;  /* 0x0004200401007387 */ /* 0x000fe20000100a00 */
[----:B------:R0:W-:Y:S03]  /*3f4b0*/  STL.64 [R1+0x428], R6 ;  /* 0x0004280601007387 */ /* 0x0001e60000100a00 */
[----:B0-----:R-:W4:Y:S01]  /*3f4c0*/  LDL.LU.64 R6, [R1+0x1c50] ;  /* 0x001c500001067983 */ /* 0x001f220000300a00 */
[----:B------:R-:W4:Y:S02]  /*3f4d0*/  LDL.LU.64 R4, [R1+0x1c48] ;  /* 0x001c480001047983 */ /* 0x000f240000300a00 */
[C---:B----4-:R-:W-:Y:S11]  /*3f4e0*/  HMMA.16816.F32.BF16 R4, R24.reuse, R22, R4 ;  /* 0x000000161804723c */ /* 0x050ff60000041804 */
[----:B------:R-:W-:Y:S11]  /*3f4f0*/  @!UPT UIADD3 URZ, URZ, URZ, URZ ;  /* 0x0000003f3f3ff290 */ /* 0x000ff6000fffe03f */
[----:B------:R-:W-:Y:S01]  /*3f500*/  @!UPT UIADD3 URZ, URZ, URZ, URZ ;  /* 0x0000003f3f3ff290 */ /* 0x000fe2000fffe03f */
[----:B------:R-:W-:Y:S01]  /*3f510*/  STL.64 [R1+0x400], R4 ;  /* 0x0004000401007387 */ /* 0x000fe20000100a00 */
[----:B------:R0:W-:Y:S03]  /*3f520*/  STL.64 [R1+0x408], R6 ;  /* 0x0004080601007387 */ /* 0x0001e60000100a00 */
[----:B0-----:R-:W2:Y:S01]  /*3f530*/  LDL.LU.64 R6, [R1+0x1c40] ;  /* 0x001c400001067983 */ /* 0x001ea20000300a00 */
[----:B------:R-:W3:Y:S02]  /*3f540*/  LDL.LU.64 R4, [R1+0x1c38] ;  /* 0x001c380001047983 */ /* 0x000ee40000300a00 */
[----:B------:R-:W4:Y:S02]  /*3f550*/  LDL.LU R20, [R1+0x350] ;  /* 0x0003500001147983 */ /* 0x000f240000300800 */
[----:B------:R-:W4:Y:S01]  /*3f560*/  LDL.LU R21, [R1+0x354] ;  /* 0x0003540001157983 */ /* 0x000f220000300800 */
[----:B------:R-:W-:Y:S01]  /*3f570*/  MOV R29, R23 ;  /* 0x00000017001d7202 */ /* 0x000fe20000000f00 */
[----:B------:R-:W4:Y:S01]  /*3f580*/  LDL.LU R22, [R1+0x358] ;  /* 0x0003580001167983 */ /* 0x000f220000300800 */
[----:B------:R-:W4:Y:S01]  /*3f590*/  LDL.LU R23, [R1+0x35c] ;  /* 0x00035c0001177983 */ /* 0x000f220000300800 */
[C---:B---3--:R-:W-:Y:S11]  /*3f5a0*/  HMMA.16816.F32.BF16 R16, R24.reuse, R4, R16 ;  /* 0x000000041810723c */ /* 0x048ff60000041810 */
[----:B------:R-:W-:Y:S11]  /*3f5b0*/  @!UPT UIADD3 URZ, URZ, URZ, URZ ;  /* 0x0000003f3f3ff290 */ /* 0x000ff6000fffe03f */
[----:B------:R-:W-:Y:S01]  /*3f5c0*/  @!UPT UIADD3 URZ, URZ, URZ, URZ ;  /* 0x0000003f3f3ff290 */ /* 0x000fe2000fffe03f */
[----:B------:R-:W-:Y:S01]  /*3f5d0*/  STL.64 [R1+0x3f0], R16 ;  /* 0x0003f01001007387 */ /* 0x000fe20000100a00 */
[----:B------:R0:W-:Y:S03]  /*3f5e0*/  STL.64 [R1+0x3f8], R18 ;  /* 0x0003f81201007387 */ /* 0x0001e60000100a00 */
[----:B0-----:R-:W3:Y:S01]  /*3f5f0*/  LDL.LU.64 R18, [R1+0x1c30] ;  /* 0x001c300001127983 */ /* 0x001ee20000300a00 */
[----:B------:R-:W3:Y:S01]  /*3f600*/  LDL.LU.64 R16, [R1+0x1c28] ;  /* 0x001c280001107983 */ /* 0x000ee20000300a00 */
[----:B--2---:R-:W-:Y:S02]  /*3f610*/  MOV R2, R6 ;  /* 0x0000000600027202 */ /* 0x004fe40000000f00 */
[----:B------:R-:W-:Y:S02]  /*3f620*/  MOV R0, R7 ;  /* 0x0000000700007202 */ /* 0x000fe40000000f00 */
[----:B------:R-:W-:Y:S01]  /*3f630*/  MOV R28, R4 ;  /* 0x00000004001c7202 */ /* 0x000fe20000000f00 */
[----:B------:R-:W-:Y:S01]  /*3f640*/  IMAD.MOV.U32 R3, RZ, RZ, R5 ;  /* 0x000000ffff037224 */ /* 0x000fe200078e0005 */
[C---:B---3--:R-:W-:Y:S11]  /*3f650*/  HMMA.16816.F32.BF16 R16, R24.reuse, R6, R16 ;  /* 0x000000061810723c */ /* 0x048ff60000041810 */
[----:B------:R-:W-:Y:S11]  /*3f660*/  @!UPT UIADD3 URZ, URZ, URZ, URZ ;  /* 0x0000003f3f3ff290 */ /* 0x000ff6000fffe03f */
[----:B------:R-:W-:Y:S01]  /*3f670*/  @!UPT UIADD3 URZ, URZ, URZ, URZ ;  /* 0x0000003f3f3ff290 */ /* 0x000fe2000fffe03f */
[----:B------:R-:W-:Y:S01]  /*3f680*/  STL.64 [R1+0x3e0], R16 ;  /* 0x0003e01001007387 */ /* 0x000fe20000100a00 */
[----:B------:R0:W-:Y:S03]  /*3f690*/  STL.64 [R1+0x3e8], R18 ;  /* 0x0003e81201007387 */ /* 0x0001e60000100a00 */
[----:B0-----:R-:W2:Y:S01]  /*3f6a0*/  LDL.LU.64 R18, [R1+0x1c20] ;  /* 0x001c200001127983 */ /* 0x001ea20000300a00 */
[----:B------:R-:W2:Y:S02]  /*3f6b0*/  LDL.LU.64 R16, [R1+0x1c18] ;  /* 0x001c180001107983 */ /* 0x000ea40000300a00 */
[----:B------:R-:W3:Y:S02]  /*3f6c0*/  LDL.LU.64 R6, [R1+0x1c10] ;  /* 0x001c100001067983 */ /* 0x000ee40000300a00 */
[----:B------:R-:W2:Y:S02]  /*3f6d0*/  LDL.LU.64 R4, [R1+0x1c08] ;  /* 0x001c080001047983 */ /* 0x000ea40000300a00 */
[C---:B--2---:R-:W-:Y:S11]  /*3f6e0*/  HMMA.16816.F32.BF16 R16, R24.reuse, R4, R16 ;  /* 0x000000041810723c */ /* 0x044ff60000041810 */
[----:B------:R-:W-:Y:S11]  /*3f6f0*/  @!UPT UIADD3 URZ, URZ, URZ, URZ ;  /* 0x0000003f3f3ff290 */ /* 0x000ff6000fffe03f */
[----:B------:R-:W-:Y:S01]  /*3f700*/  @!UPT UIADD3 URZ, URZ, URZ, URZ ;  /* 0x0000003f3f3ff290 */ /* 0x000fe2000fffe03f */
[----:B------:R-:W-:Y:S01]  /*3f710*/  STL.64 [R1+0x3d0], R16 ;  /* 0x0003d01001007387 */ /* 0x000fe20000100a00 */
[----:B------:R0:W-:Y:S03]  /*3f720*/  STL.64 [R1+0x3d8], R18 ;  /* 0x0003d81201007387 */ /* 0x0001e60000100a00 */
[----:B0-----:R-:W3:Y:S01]  /*3f730*/  LDL.LU.64 R18, [R1+0x1c00] ;  /* 0x001c000001127983 */ /* 0x001ee20000300a00 */
[----:B------:R-:W3:Y:S02]  /*3f740*/  LDL.LU.64 R16, [R1+0x1bf8] ;  /* 0x001bf80001107983 */ /* 0x000ee40000300a00 */
[C---:B---3--:R-:W-:Y:S01]  /*3f750*/  HMMA.16816.F32.BF16 R4, R24.reuse, R6, R16 ;  /* 0x000000061804723c */ /* 0x048fe20000041810 */
[----:B------:R-:W2:Y:S01]  /*3f760*/  LDL.LU.64 R18, [R1+0x1bf0] ;  /* 0x001bf00001127983 */ /* 0x000ea20000300a00 */
[----:B------:R-:W2:Y:S11]  /*3f770*/  LDL.LU.64 R16, [R1+0x1be8] ;  /* 0x001be80001107983 */ /* 0x000eb60000300a00 */
[----:B------:R-:W-:Y:S10]  /*3f780*/  @!UPT UIADD3 URZ, URZ, URZ, URZ ;  /* 0x0000003f3f3ff290 */ /* 0x000ff4000fffe03f */
[----:B------:R-:W-:Y:S01]  /*3f790*/  STL.64 [R1+0x3c0], R4 ;  /* 0x0003c00401007387 */ /* 0x000fe20000100a00 */
[----:B------:R0:W-:Y:S03]  /*3f7a0*/  STL.64 [R1+0x3c8], R6 ;  /* 0x0003c80601007387 */ /* 0x0001e60000100a00 */
[----:B0-----:R-:W3:Y:S01]  /*3f7b0*/  LDL.LU.64 R6, [R1+0x1be0] ;  /* 0x001be00001067983 */ /* 0x001ee20000300a00 */
        /* <DEDUP_REMOVED lines=25> */
[----:B------:R-:W5:Y:S11]  /*3f950*/  LDL.LU.64 R16, [R1+0x1b88] ;  /* 0x001b880001107983 */ /* 0x000f760000300a00 */
[----:B------:R-:W-:Y:S10]  /*3f960*/  @!UPT UIADD3 URZ, URZ, URZ, URZ ;  /* 0x0000003f3f3ff290 */ /* 0x000ff4000fffe03f */
[----:B------:R-:W-:Y:S01]  /*3f970*/  STL.64 [R1+0x380], R4 ;  /* 0x0003800401007387 */ /* 0x000fe20000100a00 */
[----:B------:R0:W-:Y:S03]  /*3f980*/  STL.64 [R1+0x388], R6 ;  /* 0x0003880601007387 */ /* 0x0001e60000100a00 */
[----:B0-----:R-:W2:Y:S01]  /*3f990*/  LDL.LU.64 R6, [R1+0x1b80] ;  /* 0x001b800001067983 */ /* 0x001ea20000300a00 */
[----:B------:R-:W2:Y:S01]  /*3f9a0*/  LDL.LU.64 R4, [R1+0x1b78] ;  /* 0x001b780001047983 */ /* 0x000ea20000300a00 */
[C---:B-----5:R-:W-:Y:S08]  /*3f9b0*/  HMMA.16816.F32.BF16 R8, R24.reuse, R16, R8 ;  /* 0x000000101808723c */ /* 0x060ff00000041808 */
[C---:B--2---:R-:W-:Y:S11]  /*3f9c0*/  HMMA.16816.F32.BF16 R4, R24.reuse, R18, R4 ;  /* 0x000000121804723c */ /* 0x044ff60000041804 */
[----:B------:R-:W-:Y:S04]  /*3f9d0*/  @!UPT UIADD3 URZ, URZ, URZ, URZ ;  /* 0x0000003f3f3ff290 */ /* 0x000fe8000fffe03f */
[----:B------:R0:W-:Y:S01]  /*3f9e0*/  STL.64 [R1+0x370], R8 ;  /* 0x0003700801007387 */ /* 0x0001e20000100a00 */
[----:B------:R1:W-:Y:S03]  /*3f9f0*/  STL.64 [R1+0x378], R10 ;  /* 0x0003780a01007387 */ /* 0x0003e60000100a00 */
[----:B0-----:R-:W2:Y:S04]  /*3fa00*/  LDL.LU R8, [R1+0x340] ;  /* 0x0003400001087983 */ /* 0x001ea80000300800 */
[----:B------:R0:W-:Y:S01]  /*3fa10*/  STL.64 [R1+0x360], R4 ;  /* 0x0003600401007387 */ /* 0x0001e20000100a00 */
[----:B------:R3:W-:Y:S02]  /*3fa20*/  STL.64 [R1+0x368], R6 ;  /* 0x0003680601007387 */ /* 0x0007e40000100a00 */
[----:B------:R-:W2:Y:S02]  /*3fa30*/  LDL.LU R9, [R1+0x344] ;  /* 0x0003440001097983 */ /* 0x000ea40000300800 */
[----:B-1----:R-:W2:Y:S01]  /*3fa40*/  LDL.LU R10, [R1+0x348] ;  /* 0x00034800010a7983 */ /* 0x002ea20000300800 */
[----:B------:R-:W2:Y:S04]  /*3fa50*/  LDL.LU R11, [R1+0x34c] ;  /* 0x00034c00010b7983 */ /* 0x000ea80000300800 */
[----:B0-----:R-:W5:Y:S01]  /*3fa60*/  LDL.LU R4, [R1+0x320] ;  /* 0x0003200001047983 */ /* 0x001f620000300800 */
[----:B------:R-:W5:Y:S02]  /*3fa70*/  LDL.LU R5, [R1+0x324] ;  /* 0x0003240001057983 */ /* 0x000f640000300800 */
[----:B---3--:R-:W3:Y:S02]  /*3fa80*/  LDL.LU R6, [R1+0x328] ;  /* 0x0003280001067983 */ /* 0x008ee40000300800 */
[----:B------:R-:W3:Y:S01]  /*3fa90*/  LDL.LU R7, [R1+0x32c] ;  /* 0x00032c0001077983 */ /* 0x000ee20000300800 */
[C---:B----4-:R-:W-:Y:S01]  /*3faa0*/  HMMA.16816.F32.BF16 R20, R24.reuse, R12, R20 ;  /* 0x0000000c1814723c */ /* 0x050fe20000041814 */
[----:B---3--:R-:W-:Y:S01]  /*3fab0*/  STL.64 [R1+0x1b58], R6 ;  /* 0x001b580601007387 */ /* 0x008fe20000100a00 */
[----:B-----5:R0:W-:Y:S03]  /*3fac0*/  STL.64 [R1+0x1b50], R4 ;  /* 0x001b500401007387 */ /* 0x0201e60000100a00 */
[----:B0-----:R-:W3:Y:S01]  /*3fad0*/  LDL.LU R4, [R1+0x330] ;  /* 0x0003300001047983 */ /* 0x001ee20000300800 */
[----:B------:R-:W3:Y:S02]  /*3fae0*/  LDL.LU R5, [R1+0x334] ;  /* 0x0003340001057983 */ /* 0x000ee40000300800 */
[----:B------:R-:W3:Y:S02]  /*3faf0*/  LDL.LU R6, [R1+0x338] ;  /* 0x0003380001067983 */ /* 0x000ee40000300800 */
[----:B------:R-:W3:Y:S01]  /*3fb00*/  LDL.LU R7, [R1+0x33c] ;  /* 0x00033c0001077983 */ /* 0x000ee20000300800 */
[----:B------:R0:W-:Y:S01]  /*3fb10*/  STL.64 [R1+0x1ac8], R18 ;  /* 0x001ac81201007387 */ /* 0x0001e20000100a00 */
[----:B------:R1:W-:Y:S03]  /*3fb20*/  STL.64 [R1+0x1ac0], R16 ;  /* 0x001ac01001007387 */ /* 0x0003e60000100a00 */
[----:B0-----:R-:W4:Y:S04]  /*3fb30*/  LDL.64 R18, [R1+0x28] ;  /* 0x0000280001127983 */ /* 0x001f280000100a00 */
[----:B-1----:R-:W5:Y:S01]  /*3fb40*/  LDL.64 R16, [R1+0x20] ;  /* 0x0000200001107983 */ /* 0x002f620000100a00 */
[----:B--2---:R-:W-:Y:S03]  /*3fb50*/  HMMA.16816.F32.BF16 R8, R24, R14, R8 ;  /* 0x0000000e1808723c */ /* 0x004fe60000041808 */
[----:B----4-:R-:W-:Y:S01]  /*3fb60*/  STL.64 [R1+0x1b18], R18 ;  /* 0x001b181201007387 */ /* 0x010fe20000100a00 */
[----:B-----5:R0:W-:Y:S03]  /*3fb70*/  STL.64 [R1+0x1b10], R16 ;  /* 0x001b101001007387 */ /* 0x0201e60000100a00 */
[----:B0-----:R-:W2:Y:S01]  /*3fb80*/  LDL.LU R16, [R1+0xf0] ;  /* 0x0000f00001107983 */ /* 0x001ea20000300800 */
[----:B------:R0:W-:Y:S02]  /*3fb90*/  STL.64 [R1+0x350], R20 ;  /* 0x0003501401007387 */ /* 0x0001e40000100a00 */
[----:B------:R1:W-:Y:S02]  /*3fba0*/  STL.64 [R1+0x358], R22 ;  /* 0x0003581601007387 */ /* 0x0003e40000100a00 */
[----:B------:R-:W2:Y:S01]  /*3fbb0*/  LDL.LU R17, [R1+0xf4] ;  /* 0x0000f40001117983 */ /* 0x000ea20000300800 */
[----:B------:R-:W4:Y:S01]  /*3fbc0*/  LDL.LU R18, [R1+0xf8] ;  /* 0x0000f80001127983 */ /* 0x000f220000300800 */
[----:B------:R-:W4:Y:S03]  /*3fbd0*/  LDL.LU R19, [R1+0xfc] ;  /* 0x0000fc0001137983 */ /* 0x000f260000300800 */
[----:B0-----:R-:W5:Y:S01]  /*3fbe0*/  LDL.LU R20, [R1+0xa0] ;  /* 0x0000a00001147983 */ /* 0x001f620000300800 */
[----:B------:R-:W5:Y:S02]  /*3fbf0*/  LDL.LU R21, [R1+0xa4] ;  /* 0x0000a40001157983 */ /* 0x000f640000300800 */
[----:B-1----:R-:W5:Y:S02]  /*3fc00*/  LDL.LU R22, [R1+0xa8] ;  /* 0x0000a80001167983 */ /* 0x002f640000300800 */
[----:B------:R-:W5:Y:S01]  /*3fc10*/  LDL.LU R23, [R1+0xac] ;  /* 0x0000ac0001177983 */ /* 0x000f620000300800 */
[----:B----4-:R0:W-:Y:S01]  /*3fc20*/  STL.64 [R1+0x1b28], R18 ;  /* 0x001b281201007387 */ /* 0x0101e20000100a00 */
[----:B--2---:R1:W-:Y:S03]  /*3fc30*/  STL.64 [R1+0x1b20], R16 ;  /* 0x001b201001007387 */ /* 0x0043e60000100a00 */
[----:B0-----:R-:W2:Y:S04]  /*3fc40*/  LDL R18, [R1+0x48] ;  /* 0x0000480001127983 */ /* 0x001ea80000100800 */
[----:B-1----:R-:W5:Y:S04]  /*3fc50*/  LDL R16, [R1+0x40] ;  /* 0x0000400001107983 */ /* 0x002f680000100800 */
[----:B------:R-:W5:Y:S01]  /*3fc60*/  LDL R17, [R1+0x44] ;  /* 0x0000440001117983 */ /* 0x000f620000100800 */
[----:B------:R-:W-:-:S02]  /*3fc70*/  MOV R19, R29 ;  /* 0x0000001d00137202 */ /* 0x000fc40000000f00 */
[----:B------:R-:W4:Y:S02]  /*3fc80*/  LDL.LU R29, [R1+0x1b70] ;  /* 0x001b7000011d7983 */ /* 0x000f240000300800 */
[----:B------:R-:W-:Y:S01]  /*3fc90*/  STL.64 [R1+0x340], R8 ;  /* 0x0003400801007387 */ /* 0x000fe20000100a00 */
[----:B------:R0:W-:Y:S04]  /*3fca0*/  STL.64 [R1+0x348], R10 ;  /* 0x0003480a01007387 */ /* 0x0001e80000100a00 */
        /* <DEDUP_REMOVED lines=8> */
[C---:B---3--:R-:W-:Y:S01]  /*3fd30*/  HMMA.16816.F32.BF16 R4, R24.reuse, R8, R4 ;  /* 0x000000081804723c */ /* 0x048fe20000041804 */
[----:B--2---:R-:W-:Y:S01]  /*3fd40*/  STL.64 [R1+0x1b38], R14 ;  /* 0x001b380e01007387 */ /* 0x004fe20000100a00 */
[----:B------:R0:W-:Y:S03]  /*3fd50*/  STL.64 [R1+0x1b30], R12 ;  /* 0x001b300c01007387 */ /* 0x0001e60000100a00 */
[----:B0-----:R-:W2:Y:S01]  /*3fd60*/  LDL.LU R12, [R1+0x100] ;  /* 0x00010000010c7983 */ /* 0x001ea20000300800 */
[----:B------:R-:W2:Y:S02]  /*3fd70*/  LDL.LU R13, [R1+0x104] ;  /* 0x00010400010d7983 */ /* 0x000ea40000300800 */
[----:B------:R-:W2:Y:S02]  /*3fd80*/  LDL.LU R14, [R1+0x108] ;  /* 0x00010800010e7983 */ /* 0x000ea40000300800 */
[----:B------:R-:W2:Y:S11]  /*3fd90*/  LDL.LU R15, [R1+0x10c] ;  /* 0x00010c00010f7983 */ /* 0x000eb60000300800 */
[----:B------:R-:W-:Y:S02]  /*3fda0*/  @!UPT UIADD3 URZ, URZ, URZ, URZ ;  /* 0x0000003f3f3ff290 */ /* 0x000fe4000fffe03f */
[----:B------:R-:W-:Y:S01]  /*3fdb0*/  STL.64 [R1+0x330], R4 ;  /* 0x0003300401007387 */ /* 0x000fe20000100a00 */
[----:B------:R0:W-:Y:S03]  /*3fdc0*/  STL.64 [R1+0x338], R6 ;  /* 0x0003380601007387 */ /* 0x0001e60000100a00 */
[----:B0-----:R-:W3:Y:S01]  /*3fdd0*/  LDL.LU.64 R6, [R1+0x1b58] ;  /* 0x001b580001067983 */ /* 0x001ee20000300a00 */
[----:B------:R-:W3:Y:S02]  /*3fde0*/  LDL.LU.64 R4, [R1+0x1b50] ;  /* 0x001b500001047983 */ /* 0x000ee40000300a00 */
[----:B---3--:R-:W-:Y:S01]  /*3fdf0*/  HMMA.16816.F32.BF16 R24, R24, R10, R4 ;  /* 0x0000000a1818723c */ /* 0x008fe20000041804 */
[----:B------:R-:W5:Y:S01]  /*3fe00*/  LDL.LU.64 R6, [R1+0x1b48] ;  /* 0x001b480001067983 */ /* 0x000f620000300a00 */
[----:B------:R-:W5:Y:S11]  /*3fe10*/  LDL.LU.64 R4, [R1+0x1b40] ;  /* 0x001b400001047983 */ /* 0x000f760000300a00 */
[----:B------:R-:W-:Y:S10]  /*3fe20*/  @!UPT UIADD3 URZ, URZ, URZ, URZ ;  /* 0x0000003f3f3ff290 */ /* 0x000ff4000fffe03f */
[----:B------:R0:W-:Y:S01]  /*3fe30*/  STL.64 [R1+0x320], R24 ;  /* 0x0003201801007387 */ /* 0x0001e20000100a00 */
[----:B------:R1:W-:Y:S03]  /*3fe40*/  STL.64 [R1+0x328], R26 ;  /* 0x0003281a01007387 */ /* 0x0003e60000100a00 */
[----:B0-----:R-:W3:Y:S01]  /*3fe50*/  LDL.LU R24, [R1+0xd0] ;  /* 0x0000d00001187983 */ /* 0x001ee20000300800 */
[----:B------:R-:W3:Y:S02]  /*3fe60*/  LDL.LU R25, [R1+0xd4] ;  /* 0x0000d40001197983 */ /* 0x000ee40000300800 */
[----:B-1----:R-:W3:Y:S02]  /*3fe70*/  LDL.LU R26, [R1+0xd8] ;  /* 0x0000d800011a7983 */ /* 0x002ee40000300800 */
[----:B------:R-:W3:Y:S01]  /*3fe80*/  LDL.LU R27, [R1+0xdc] ;  /* 0x0000dc00011b7983 */ /* 0x000ee20000300800 */
[----:B------:R-:W-:Y:S01]  /*3fe90*/  STL.64 [R1+0x1a88], R10 ;  /* 0x001a880a01007387 */ /* 0x000fe20000100a00 */
[----:B------:R-:W-:Y:S01]  /*3fea0*/  STL.64 [R1+0x1a80], R8 ;  /* 0x001a800801007387 */ /* 0x000fe20000100a00 */
[C---:B-----5:R-:W-:Y:S11]  /*3feb0*/  HMMA.16816.F32.BF16 R20, R4.reuse, R16, R20 ;  /* 0x000000100414723c */ /* 0x060ff60000041814 */
[----:B------:R-:W-:Y:S11]  /*3fec0*/  @!UPT UIADD3 URZ, URZ, URZ, URZ ;  /* 0x0000003f3f3ff290 */ /* 0x000ff6000fffe03f */
[----:B------:R-:W-:Y:S01]  /*3fed0*/  @!UPT UIADD3 URZ, URZ, URZ, URZ ;  /* 0x0000003f3f3ff290 */ /* 0x000fe2000fffe03f */
[----:B------:R-:W-:Y:S01]  /*3fee0*/  STL.64 [R1+0x6e0], R20 ;  /* 0x0006e01401007387 */ /* 0x000fe20000100a00 */
[----:B------:R-:W-:Y:S02]  /*3fef0*/  STL.64 [R1+0x6e8], R22 ;  /* 0x0006e81601007387 */ /* 0x000fe40000100a00 */
[----:B----4-:R-:W0:Y:S01]  /*3ff00*/  LDSM.16.M88.4 R20, [R29+0x24800] ;  /* 0x024800001d14783b */ /* 0x010e220000000200 */
[----:B--2---:R-:W-:Y:S01]  /*3ff10*/  HMMA.16816.F32.BF16 R16, R4, R18, R12 ;  /* 0x000000120410723c */ /* 0x004fe2000004180c */
[----:B0-----:R0:W-:Y:S02]  /*3ff20*/  STL [R1+0x1a6c], R20 ;  /* 0x001a6c1401007387 */ /* 0x0011e40000100800 */
[----:B------:R1:W-:Y:S02]  /*3ff30*/  STL [R1+0x1a68], R21 ;  /* 0x001a681501007387 */ /* 0x0003e40000100800 */
[----:B------:R2:W-:Y:S02]  /*3ff40*/  STL [R1+0x1a64], R22 ;  /* 0x001a641601007387 */ /* 0x0005e40000100800 */
[----:B------:R4:W-:Y:S01]  /*3ff50*/  STL [R1+0x1a60], R23 ;  /* 0x001a601701007387 */ /* 0x0009e20000100800 */
[----:B0-----:R-:W5:Y:S01]  /*3ff60*/  LDL.LU R20, [R1+0xe0] ;  /* 0x0000e00001147983 */ /* 0x001f620000300800 */
[----:B-1----:R-:W5:Y:S02]  /*3ff70*/  LDL.LU R21, [R1+0xe4] ;  /* 0x0000e40001157983 */ /* 0x002f640000300800 */
[----:B--2---:R-:W5:Y:S02]  /*3ff80*/  LDL.LU R22, [R1+0xe8] ;  /* 0x0000e80001167983 */ /* 0x004f640000300800 */
[----:B----4-:R-:W5:Y:S01]  /*3ff90*/  LDL.LU R23, [R1+0xec] ;  /* 0x0000ec0001177983 */ /* 0x010f620000300800 */
[----:B------:R-:W2:Y:S01]  /*3ffa0*/  LDL.LU.64 R14, [R1+0x1b38] ;  /* 0x001b3800010e7983 */ /* 0x000ea20000300a00 */
[----:B------:R-:W2:Y:S08]  /*3ffb0*/  LDL.LU.64 R12, [R1+0x1b30] ;  /* 0x001b3000010c7983 */ /* 0x000eb00000300a00 */
[----:B------:R-:W-:Y:S02]  /*3ffc0*/  STL.64 [R1+0x100], R16 ;  /* 0x0001001001007387 */ /* 0x000fe40000100a00 */
[----:B------:R0:W-:Y:S02]  /*3ffd0*/  STL.64 [R1+0x108], R18 ;  /* 0x0001081201007387 */ /* 0x0001e40000100a00 */
[----:B0-----:R-:W4:Y:S01]  /*3ffe0*/  LDL.LU.64 R18, [R1+0x1b28] ;  /* 0x001b280001127983 */ /* 0x001f220000300a00 */
[----:B------:R-:W4:Y:S02]  /*3fff0*/  LDL.LU.64 R16, [R1+0x1b20] ;  /* 0x001b200001107983 */ /* 0x000f240000300a00 */
[----:B------:R-:W-:Y:S01]  /*40000*/  IMAD.MOV.U32 R8, RZ, RZ, R28 ;  /* 0x000000ffff087224 */ /* 0x000fe200078e001c */
[----:B------:R-:W-:-:S07]  /*40010*/  MOV R9, R3 ;  /* 0x0000000300097202 */ /* 0x000fce0000000f00 */
[----:B----4-:R-:W-:Y:S11]  /*40020*/  HMMA.16816.F32.BF16 R16, R4, R8, R16 ;  /* 0x000000080410723c */ /* 0x010ff60000041810 */
[----:B------:R-:W-:Y:S11]  /*40030*/  @!UPT UIADD3 URZ, URZ, URZ, URZ ;  /* 0x0000003f3f3ff290 */ /* 0x000ff6000fffe03f */
[----:B------:R-:W-:Y:S01]  /*40040*/  @!UPT UIADD3 URZ, URZ, URZ, URZ ;  /* 0x0000003f3f3ff290 */ /* 0x000fe2000fffe03f */
[----:B------:R-:W-:Y:S01]  /*40050*/  STL.64 [R1+0xf0], R16 ;  /* 0x0000f01001007387 */ /* 0x000fe20000100a00 */
[----:B------:R0:W-:Y:S03]  /*40060*/  STL.64 [R1+0xf8], R18 ;  /* 0x0000f81201007387 */ /* 0x0001e60000100a00 */
[----:B0-----:R-:W2:Y:S01]  /*40070*/  LDL.LU.64 R18, [R1+0x1b18] ;  /* 0x001b180001127983 */ /* 0x001ea20000300a00 */
[----:B------:R-:W3:Y:S01]  /*40080*/  LDL.LU.64 R16, [R1+0x1b10] ;  /* 0x001b100001107983 */ /* 0x000ee20000300a00 */
[----:B------:R-:W-:Y:S02]  /*40090*/  MOV R10, R2 ;  /* 0x00000002000a7202 */ /* 0x000fe40000000f00 */
[----:B------:R-:W-:-:S07]  /*400a0*/  MOV R11, R0 ;  /* 0x00000000000b7202 */ /* 0x000fce0000000f00 */
[C---:B-----5:R-:W-:Y:S11]  /*400b0*/  HMMA.16816.F32.BF16 R20, R4.reuse, R10, R20 ;  /* 0x0000000a0414723c */ /* 0x060ff60000041814 */
[----:B------:R-:W-:Y:S11]  /*400c0*/  @!UPT UIADD3 URZ, URZ, URZ, URZ ;  /* 0x0000003f3f3ff290 */ /* 0x000ff6000fffe03f */
[----:B------:R-:W-:Y:S01]  /*400d0*/  @!UPT UIADD3 URZ, URZ, URZ, URZ ;  /* 0x0000003f3f3ff290 */ /* 0x000fe2000fffe03f */
[----:B------:R-:W-:Y:S01]  /*400e0*/  STL.64 [R1+0xe0], R20 ;  /* 0x0000e01401007387 */ /* 0x000fe20000100a00 */
[----:B------:R-:W-:Y:S01]  /*400f0*/  STL.64 [R1+0xe8], R22 ;  /* 0x0000e81601007387 */ /* 0x000fe20000100a00 */
[C---:B---3--:R-:W-:Y:S01]  /*40100*/  HMMA.16816.F32.BF16 R8, R4.reuse, R16, R24 ;  /* 0x000000100408723c */ /* 0x048fe20000041818 */
[----:B------:R-:W-:Y:S01]  /*40110*/  MOV R3, R17 ;  /* 0x0000001100037202 */ /* 0x000fe20000000f00 */
[----:B------:R-:W-:Y:S11]  /*40120*/  IMAD.MOV.U32 R28, RZ, RZ, R16 ;  /* 0x000000ffff1c7224 */ /* 0x000ff600078e0010 */
[----:B------:R-:W-:Y:S10]  /*40130*/  @!UPT UIADD3 URZ, URZ, URZ, URZ ;  /* 0x0000003f3f3ff290 */ /* 0x000ff4000fffe03f */
[----:B------:R-:W-:Y:S01]  /*40140*/  STL.64 [R1+0xd0], R8 ;  /* 0x0000d00801007387 */ /* 0x000fe20000100a00 */
[----:B------:R2:W-:Y:S02]  /*40150*/  STL.64 [R1+0xd8], R10 ;  /* 0x0000d80a01007387 */ /* 0x0005e40000100a00 */
[C---:B--2---:R-:W-:Y:S01]  /*40160*/  HMMA.16816.F32.BF16 R8, R4.reuse, R18, R12 ;  /* 0x000000120408723c */ /* 0x044fe2000004180c */
[----:B------:R-:W-:Y:S01]  /*40170*/  STL [R1+0x1a74], R3 ;  /* 0x001a740301007387 */ /* 0x000fe20000100800 */
[----:B------:R-:W-:Y:S01]  /*40180*/  STL [R1+0x1a70], R28 ;  /* 0x001a701c01007387 */ /* 0x000fe20000100800 */
[----:B------:R-:W-:Y:S02]  /*40190*/  MOV R2, R18 ;  /* 0x0000001200027202 */ /* 0x000fe40000000f00 */
[----:B------:R-:W-:Y:S11]  /*401a0*/  MOV R0, R19 ;  /* 0x0000001300007202 */ /* 0x000ff60000000f00 */
[----:B------:R-:W-:Y:S07]  /*401b0*/  @!UPT UIADD3 URZ, URZ, URZ, URZ ;  /* 0x0000003f3f3ff290 */ /* 0x000fee000fffe03f */
[----:B------:R-:W-:Y:S01]  /*401c0*/  STL.64 [R1+0x6d0], R8 ;  /* 0x0006d00801007387 */ /* 0x000fe20000100a00 */
[----:B------:R-:W-:Y:S02]  /*401d0*/  STL.64 [R1+0x6d8], R10 ;  /* 0x0006d80a01007387 */ /* 0x000fe40000100a00 */
[----:B------:R-:W2:Y:S02]  /*401e0*/  LDL.LU R12, [R1+0x2d0] ;  /* 0x0002d000010c7983 */ /* 0x000ea40000300800 */
[----:B------:R-:W2:Y:S01]  /*401f0*/  LDL.LU R13, [R1+0x2d4] ;  /* 0x0002d400010d7983 */ /* 0x000ea20000300800 */
[----:B------:R-:W3:Y:S01]  /*40200*/  LDL.LU R14, [R1+0x2d8] ;  /* 0x0002d800010e7983 */ /* 0x000ee20000300800 */
[----:B------:R-:W3:Y:S02]  /*40210*/  LDL.LU R15, [R1+0x2dc] ;  /* 0x0002dc00010f7983 */ /* 0x000ee40000300800 */
[----:B------:R-:W4:Y:S02]  /*40220*/  LDL.64 R18, [R1+0x8] ;  /* 0x0000080001127983 */ /* 0x000f240000100a00 */
[----:B------:R-:W5:Y:S01]  /*40230*/  LDL.64 R16, [R1] ;  /* 0x0000000001107983 */ /* 0x000f620000100a00 */
[----:B----4-:R0:W-:Y:S01]  /*40240*/  STL.64 [R1+0x1af8], R18 ;  /* 0x001af81201007387 */ /* 0x0101e20000100a00 */
[----:B-----5:R1:W-:Y:S03]  /*40250*/  STL.64 [R1+0x1af0], R16 ;  /* 0x001af01001007387 */ /* 0x0203e60000100a00 */
[----:B0-----:R-:W4:Y:S04]  /*40260*/  LDL.64 R18, [R1+0x18] ;  /* 0x0000180001127983 */ /* 0x001f280000100a00 */
[----:B-1----:R-:W5:Y:S01]  /*40270*/  LDL.64 R16, [R1+0x10] ;  /* 0x0000100001107983 */ /* 0x002f620000100a00 */
[----:B---3--:R-:W-:Y:S02]  /*40280*/  STL.64 [R1+0x1ab8], R14 ;  /* 0x001ab80e01007387 */ /* 0x008fe40000100a00 */
[----:B--2---:R0:W-:Y:S02]  /*40290*/  STL.64 [R1+0x1ab0], R12 ;  /* 0x001ab00c01007387 */ /* 0x0041e40000100a00 */
[----:B0-----:R-:W2:Y:S01]  /*402a0*/  LDL.LU R12, [R1+0x2e0] ;  /* 0x0002e000010c7983 */ /* 0x001ea20000300800 */
[----:B------:R-:W2:Y:S02]  /*402b0*/  LDL.LU R13, [R1+0x2e4] ;  /* 0x0002e400010d7983 */ /* 0x000ea40000300800 */
[----:B------:R-:W3:Y:S02]  /*402c0*/  LDL.LU R14, [R1+0x2e8] ;  /* 0x0002e800010e7983 */ /* 0x000ee40000300800 */
[----:B------:R-:W3:Y:S01]  /*402d0*/  LDL.LU R15, [R1+0x2ec] ;  /* 0x0002ec00010f7983 */ /* 0x000ee20000300800 */
[----:B------:R-:W5:Y:S01]  /*402e0*/  LDL.LU R24, [R1+0xb0] ;  /* 0x0000b00001187983 */ /* 0x000f620000300800 */
[----:B------:R-:W5:Y:S02]  /*402f0*/  LDL.LU R25, [R1+0xb4] ;  /* 0x0000b40001197983 */ /* 0x000f640000300800 */
[----:B------:R-:W5:Y:S02]  /*40300*/  LDL.LU R26, [R1+0xb8] ;  /* 0x0000b800011a7983 */ /* 0x000f640000300800 */
[----:B------:R-:W5:Y:S01]  /*40310*/  LDL.LU R27, [R1+0xbc] ;  /* 0x0000bc00011b7983 */ /* 0x000f620000300800 */
[----:B---3--:R-:W-:Y:S01]  /*40320*/  STL.64 [R1+0x1ad8], R14 ;  /* 0x001ad80e01007387 */ /* 0x008fe20000100a00 */
[----:B--2---:R0:W-:Y:S03]  /*40330*/  STL.64 [R1+0x1ad0], R12 ;  /* 0x001ad00c01007387 */ /* 0x0041e60000100a00 */
        /* <DEDUP_REMOVED lines=10> */
[----:B-----5:R-:W-:Y:S01]  /*403e0*/  HMMA.16816.F32.BF16 R24, R4, R16, R24 ;  /* 0x000000100418723c */ /* 0x020fe20000041818 */
        /* <DEDUP_REMOVED lines=8> */
[----:B------:R-:W5:Y:S02]  /*40470*/  LDL.LU R10, [R1+0x2b8] ;  /* 0x0002b800010a7983 */ /* 0x000f640000300800 */
[----:B------:R-:W5:Y:S01]  /*40480*/  LDL.LU R11, [R1+0x2bc] ;  /* 0x0002bc00010b7983 */ /* 0x000f620000300800 */
[----:B----4-:R-:W-:-:S02]  /*40490*/  MOV R22, R18 ;  /* 0x0000001200167202 */ /* 0x010fc40000000f00 */
[----:B------:R-:W-:Y:S01]  /*404a0*/  MOV R23, R19 ;  /* 0x0000001300177202 */ /* 0x000fe20000000f00 */
[----:B------:R-:W-:Y:S01]  /*404b0*/  IMAD.MOV.U32 R20, RZ, RZ, R16 ;  /* 0x000000ffff147224 */ /* 0x000fe200078e0010 */
[----:B------:R-:W-:Y:S01]  /*404c0*/  MOV R21, R17 ;  /* 0x0000001100157202 */ /* 0x000fe20000000f00 */
[----:B-----5:R-:W-:Y:S01]  /*404d0*/  STL.64 [R1+0x1a98], R10 ;  /* 0x001a980a01007387 */ /* 0x020fe20000100a00 */
[----:B---3--:R0:W-:Y:S03]  /*404e0*/  STL.64 [R1+0x1a90], R8 ;  /* 0x001a900801007387 */ /* 0x0081e60000100a00 */
[----:B0-----:R-:W3:Y:S01]  /*404f0*/  LDL.LU R8, [R1+0x2c0] ;  /* 0x0002c00001087983 */ /* 0x001ee20000300800 */
[----:B------:R-:W3:Y:S02]  /*40500*/  LDL.LU R9, [R1+0x2c4] ;  /* 0x0002c40001097983 */ /* 0x000ee40000300800 */
[----:B------:R-:W3:Y:S02]  /*40510*/  LDL.LU R10, [R1+0x2c8] ;  /* 0x0002c800010a7983 */ /* 0x000ee40000300800 */
[----:B------:R-:W3:Y:S01]  /*40520*/  LDL.LU R11, [R1+0x2cc] ;  /* 0x0002cc00010b7983 */ /* 0x000ee20000300800 */
[----:B------:R-:W-:Y:S01]  /*40530*/  STL [R1+0x1a7c], R0 ;  /* 0x001a7c0001007387 */ /* 0x000fe20000100800 */
[----:B------:R-:W-:Y:S02]  /*40540*/  STL [R1+0x1a78], R2 ;  /* 0x001a780201007387 */ /* 0x000fe40000100800 */
[----:B------:R-:W-:Y:S02]  /*40550*/  STL.64 [R1+0x6c0], R24 ;  /* 0x0006c01801007387 */ /* 0x000fe40000100a00 */
[----:B------:R-:W-:Y:S02]  /*40560*/  STL.64 [R1+0x6c8], R26 ;  /* 0x0006c81a01007387 */ /* 0x000fe40000100a00 */
[----:B------:R-:W0:Y:S01]  /*40570*/  LDSM.16.M88.4 R24, [R29+0x24a00] ;  /* 0x024a00001d18783b */ /* 0x000e220000000200 */
[C---:B--2---:R-:W-:Y:S03]  /*40580*/  HMMA.16816.F32.BF16 R12, R4.reuse, R18, R12 ;  /* 0x00000012040c723c */ /* 0x044fe6000004180c */
[----:B0-----:R-:W-:Y:S01]  /*40590*/  STL.64 [R1+0x1928], R26 ;  /* 0x0019281a01007387 */ /* 0x001fe20000100a00 */
[----:B------:R0:W-:Y:S03]  /*405a0*/  STL.64 [R1+0x1920], R24 ;  /* 0x0019201801007387 */ /* 0x0001e60000100a00 */
[----:B0-----:R-:W2:Y:S01]  /*405b0*/  LDL.LU R24, [R1+0x290] ;  /* 0x0002900001187983 */ /* 0x001ea20000300800 */
[----:B------:R-:W2:Y:S02]  /*405c0*/  LDL.LU R25, [R1+0x294] ;  /* 0x0002940001197983 */ /* 0x000ea40000300800 */
[----:B------:R-:W2:Y:S02]  /*405d0*/  LDL.LU R26, [R1+0x298] ;  /* 0x00029800011a7983 */ /* 0x000ea40000300800 */
[----:B------:R-:W2:Y:S11]  /*405e0*/  LDL.LU R27, [R1+0x29c] ;  /* 0x00029c00011b7983 */ /* 0x000eb60000300800 */
[----:B------:R-:W-:Y:S01]  /*405f0*/  STL.64 [R1+0x310], R12 ;  /* 0x0003100c01007387 */ /* 0x000fe20000100a00 */
[----:B------:R0:W-:Y:S03]  /*40600*/  STL.64 [R1+0x318], R14 ;  /* 0x0003180e01007387 */ /* 0x0001e60000100a00 */
[----:B0-----:R-:W4:Y:S01]  /*40610*/  LDL.LU.64 R14, [R1+0x1b08] ;  /* 0x001b0800010e7983 */ /* 0x001f220000300a00 */
[----:B------:R-:W4:Y:S02]  /*40620*/  LDL.LU.64 R12, [R1+0x1b00] ;  /* 0x001b0000010c7983 */ /* 0x000f240000300a00 */
[----:B------:R-:W5:Y:S02]  /*40630*/  LDL.LU.64 R18, [R1+0x1af8] ;  /* 0x001af80001127983 */ /* 0x000f640000300a00 */
[----:B------:R-:W4:Y:S02]  /*40640*/  LDL.LU.64 R16, [R1+0x1af0] ;  /* 0x001af00001107983 */ /* 0x000f240000300a00 */
[C---:B----4-:R-:W-:Y:S11]  /*40650*/  HMMA.16816.F32.BF16 R12, R4.reuse, R16, R12 ;  /* 0x00000010040c723c */ /* 0x050ff6000004180c */
[----:B------:R-:W-:Y:S11]  /*40660*/  @!UPT UIADD3 URZ, URZ, URZ, URZ ;  /* 0x0000003f3f3ff290 */ /* 0x000ff6000fffe03f */
[----:B------:R-:W-:Y:S01]  /*40670*/  @!UPT UIADD3 URZ, URZ, URZ, URZ ;  /* 0x0000003f3f3ff290 */ /* 0x000fe2000fffe03f */
[----:B------:R-:W-:Y:S01]  /*40680*/  STL.64 [R1+0x300], R12 ;  /* 0x0003000c01007387 */ /* 0x000fe20000100a00 */
[----:B------:R0:W-:Y:S03]  /*40690*/  STL.64 [R1+0x308], R14 ;  /* 0x0003080e01007387 */ /* 0x0001e60000100a00 */
[----:B0-----:R-:W4:Y:S01]  /*406a0*/  LDL.LU.64 R14, [R1+0x1ae8] ;  /* 0x001ae800010e7983 */ /* 0x001f220000300a00 */
[----:B------:R-:W4:Y:S01]  /*406b0*/  LDL.LU.64 R12, [R1+0x1ae0] ;  /* 0x001ae000010c7983 */ /* 0x000f220000300a00 */
[----:B-----5:R-:W-:Y:S02]  /*406c0*/  MOV R3, R18 ;  /* 0x0000001200037202 */ /* 0x020fe40000000f00 */
[----:B------:R-:W-:Y:S01]  /*406d0*/  MOV R28, R19 ;  /* 0x00000013001c7202 */ /* 0x000fe20000000f00 */
[----:B------:R-:W-:Y:S01]  /*406e0*/  IMAD.MOV.U32 R0, RZ, RZ, R16 ;  /* 0x000000ffff007224 */ /* 0x000fe200078e0010 */
[----:B------:R-:W-:Y:S01]  /*406f0*/  MOV R2, R17 ;  /* 0x0000001100027202 */ /* 0x000fe20000000f00 */
[C---:B----4-:R-:W-:Y:S11]  /*40700*/  HMMA.16816.F32.BF16 R12, R4.reuse, R18, R12 ;  /* 0x00000012040c723c */ /* 0x050ff6000004180c */
[----:B------:R-:W-:Y:S11]  /*40710*/  @!UPT UIADD3 URZ, URZ, URZ, URZ ;  /* 0x0000003f3f3ff290 */ /* 0x000ff6000fffe03f */
[----:B------:R-:W-:Y:S01]  /*40720*/  @!UPT UIADD3 URZ, URZ, URZ, URZ ;  /* 0x0000003f3f3ff290 */ /* 0x000fe2000fffe03f */
        /* <DEDUP_REMOVED lines=24> */
[----:B------:R-:W5:Y:S02]  /*408b0*/  LDL.LU R18, [R1+0x2a8] ;  /* 0x0002a80001127983 */ /* 0x000f640000300800 */
[----:B------:R-:W5:Y:S01]  /*408c0*/  LDL.LU R19, [R1+0x2ac] ;  /* 0x0002ac0001137983 */ /* 0x000f620000300800 */
[C---:B---3--:R-:W-:Y:S11]  /*408d0*/  HMMA.16816.F32.BF16 R8, R4.reuse, R12, R8 ;  /* 0x0000000c0408723c */ /* 0x048ff60000041808 */
        /* <DEDUP_REMOVED lines=12> */
[----:B------:R-:W5:Y:S02]  /*409a0*/  LDL.LU.64 R8, [R1+0x1a80] ;  /* 0x001a800001087983 */ /* 0x000f640000300a00 */
[----:B------:R-:W-:Y:S02]  /*409b0*/  STL.64 [R1+0x1968], R14 ;  /* 0x0019680e01007387 */ /* 0x000fe40000100a00 */
[----:B------:R5:W-:Y:S02]  /*409c0*/  STL.64 [R1+0x1960], R12 ;  /* 0x0019600c01007387 */ /* 0x000be40000100a00 */
[C---:B-----5:R-:W-:Y:S08]  /*409d0*/  HMMA.16816.F32.BF16 R12, R4.reuse, R8, R16 ;  /* 0x00000008040c723c */ /* 0x060ff00000041810 */
[----:B--2---:R-:W-:Y:S01]  /*409e0*/  HMMA.16816.F32.BF16 R4, R4, R10, R24 ;  /* 0x0000000a0404723c */ /* 0x004fe20000041818 */
[----:B------:R-:W-:Y:S11]  /*409f0*/  STL.64 [R1+0x1948], R10 ;  /* 0x0019480a01007387 */ /* 0x000ff60000100a00 */
[----:B------:R-:W-:Y:S03]  /*40a00*/  @!UPT UIADD3 URZ, URZ, URZ, URZ ;  /* 0x0000003f3f3ff290 */ /* 0x000fe6000fffe03f */
[----:B------:R-:W-:Y:S01]  /*40a10*/  STL.64 [R1+0x2a0], R12 ;  /* 0x0002a00c01007387 */ /* 0x000fe20000100a00 */
[----:B------:R-:W-:Y:S02]  /*40a20*/  STL.64 [R1+0x2a8], R14 ;  /* 0x0002a80e01007387 */ /* 0x000fe40000100a00 */
[----:B------:R-:W-:Y:S05]  /*40a30*/  STL.64 [R1+0x1940], R8 ;  /* 0x0019400801007387 */ /* 0x000fea0000100a00 */
[----:B------:R0:W-:Y:S01]  /*40a40*/  STL.64 [R1+0x290], R4 ;  /* 0x0002900401007387 */ /* 0x0001e20000100a00 */
[----:B------:R1:W-:Y:S04]  /*40a50*/  STL.64 [R1+0x298], R6 ;  /* 0x0002980601007387 */ /* 0x0003e80000100a00 */
[----:B0-----:R-:W2:Y:S04]  /*40a60*/  LDL R4, [R1+0x30] ;  /* 0x0000300001047983 */ /* 0x001ea80000100800 */
[----:B-1----:R-:W3:Y:S04]  /*40a70*/  LDL R6, [R1+0x38] ;  /* 0x0000380001067983 */ /* 0x002ee80000100800 */
[----:B------:R-:W3:Y:S04]  /*40a80*/  LDL R7, [R1+0x3c] ;  /* 0x00003c0001077983 */ /* 0x000ee80000100800 */
[----:B------:R-:W2:Y:S04]  /*40a90*/  LDL R5, [R1+0x34] ;  /* 0x0000340001057983 */ /* 0x000ea80000100800 */
[----:B---3--:R-:W-:Y:S01]  /*40aa0*/  STL.64 [R1+0x1a38], R6 ;  /* 0x001a380601007387 */ /* 0x008fe20000100a00 */
[----:B--2---:R-:W-:Y:S02]  /*40ab0*/  STL.64 [R1+0x1a30], R4 ;  /* 0x001a300401007387 */ /* 0x004fe40000100a00 */
[----:B------:R-:W2:Y:S02]  /*40ac0*/  LDL.LU R24, [R1+0x190] ;  /* 0x0001900001187983 */ /* 0x000ea40000300800 */
[----:B------:R-:W2:Y:S01]  /*40ad0*/  LDL.LU R25, [R1+0x194] ;  /* 0x0001940001197983 */ /* 0x000ea20000300800 */
[----:B------:R-:W3:Y:S01]  /*40ae0*/  LDL.LU R26, [R1+0x198] ;  /* 0x00019800011a7983 */ /* 0x000ee20000300800 */
[----:B------:R-:W3:Y:S02]  /*40af0*/  LDL.LU R27, [R1+0x19c] ;  /* 0x00019c00011b7983 */ /* 0x000ee40000300800 */
[----:B------:R-:W4:Y:S02]  /*40b00*/  LDL.LU R8, [R1+0x1b0] ;  /* 0x0001b00001087983 */ /* 0x000f240000300800 */
[----:B------:R-:W4:Y:S01]  /*40b10*/  LDL.LU R9, [R1+0x1b4] ;  /* 0x0001b40001097983 */ /* 0x000f220000300800 */
[----:B------:R-:W5:Y:S01]  /*40b20*/  LDL.LU R10, [R1+0x1b8] ;  /* 0x0001b800010a7983 */ /* 0x000f620000300800 */
[----:B------:R-:W5:Y:S02]  /*40b30*/  LDL.LU R11, [R1+0x1bc] ;  /* 0x0001bc00010b7983 */ /* 0x000f640000300800 */
[----:B------:R-:W2:Y:S02]  /*40b40*/  LDL.LU R12, [R1+0x1d0] ;  /* 0x0001d000010c7983 */ /* 0x000ea40000300800 */
[----:B------:R-:W2:Y:S01]  /*40b50*/  LDL.LU R13, [R1+0x1d4] ;  /* 0x0001d400010d7983 */ /* 0x000ea20000300800 */
[----:B------:R-:W2:Y:S01]  /*40b60*/  LDL.LU R14, [R1+0x1d8] ;  /* 0x0001d800010e7983 */ /* 0x000ea20000300800 */
[----:B------:R-:W2:Y:S03]  /*40b70*/  LDL.LU R15, [R1+0x1dc] ;  /* 0x0001dc00010f7983 */ /* 0x000ea60000300800 */
[----:B--2---:R-:W-:Y:S01]  /*40b80*/  STL.64 [R1+0x1978], R14 ;  /* 0x0019780e01007387 */ /* 0x004fe20000100a00 */
[----:B------:R0:W-:Y:S03]  /*40b90*/  STL.64 [R1+0x1970], R12 ;  /* 0x0019700c01007387 */ /* 0x0001e60000100a00 */
[----:B0-----:R-:W2:Y:S01]  /*40ba0*/  LDL.LU R12, [R1+0x1e0] ;  /* 0x0001e000010c7983 */ /* 0x001ea20000300800 */
[----:B------:R-:W2:Y:S02]  /*40bb0*/  LDL.LU R13, [R1+0x1e4] ;  /* 0x0001e400010d7983 */ /* 0x000ea40000300800 */
[----:B------:R-:W2:Y:S02]  /*40bc0*/  LDL.LU R14, [R1+0x1e8] ;  /* 0x0001e800010e7983 */ /* 0x000ea40000300800 */
[----:B------:R-:W2:Y:S02]  /*40bd0*/  LDL.LU R15, [R1+0x1ec] ;  /* 0x0001ec00010f7983 */ /* 0x000ea40000300800 */
[----:B------:R-:W-:Y:S01]  /*40be0*/  IMAD.MOV.U32 R16, RZ, RZ, R0 ;  /* 0x000000ffff107224 */ /* 0x000fe200078e0000 */
[----:B------:R-:W-:-:S02]  /*40bf0*/  MOV R18, R3 ;  /* 0x0000000300127202 */ /* 0x000fc40000000f00 */
[----:B------:R-:W-:Y:S02]  /*40c00*/  MOV R19, R28 ;  /* 0x0000001c00137202 */ /* 0x000fe40000000f00 */
[----:B------:R-:W-:Y:S01]  /*40c10*/  MOV R17, R2 ;  /* 0x0000000200117202 */ /* 0x000fe20000000f00 */
[----:B--2---:R-:W-:Y:S01]  /*40c20*/  STL.64 [R1+0x1998], R14 ;  /* 0x0019980e01007387 */ /* 0x004fe20000100a00 */
[----:B------:R0:W-:Y:S02]  /*40c30*/  STL.64 [R1+0x1990], R12 ;  /* 0x0019900c01007387 */ /* 0x0001e40000100a00 */
[----:B------:R-:W2:Y:S02]  /*40c40*/  LDL.LU R0, [R1+0x1a7c] ;  /* 0x001a7c0001007983 */ /* 0x000ea40000300800 */
[----:B------:R-:W2:Y:S01]  /*40c50*/  LDL.LU R2, [R1+0x1a78] ;  /* 0x001a780001027983 */ /* 0x000ea20000300800 */
[----:B------:R-:W2:Y:S01]  /*40c60*/  LDL.LU R3, [R1+0x1a74] ;  /* 0x001a740001037983 */ /* 0x000ea20000300800 */
[----:B------:R-:W2:Y:S02]  /*40c70*/  LDL.LU R28, [R1+0x1a70] ;  /* 0x001a7000011c7983 */ /* 0x000ea40000300800 */
[----:B------:R1:W-:Y:S02]  /*40c80*/  STL.64 [R1+0x19b8], R18 ;  /* 0x0019b81201007387 */ /* 0x0003e40000100a00 */
[----:B------:R3:W-:Y:S01]  /*40c90*/  STL.64 [R1+0x19b0], R16 ;  /* 0x0019b01001007387 */ /* 0x0007e20000100a00 */
[----:B0-----:R-:W2:Y:S01]  /*40ca0*/  LDL.LU R12, [R1+0x1f0] ;  /* 0x0001f000010c7983 */ /* 0x001ea20000300800 */
[----:B------:R-:W2:Y:S02]  /*40cb0*/  LDL.LU R13, [R1+0x1f4] ;  /* 0x0001f400010d7983 */ /* 0x000ea40000300800 */
[----:B------:R-:W2:Y:S02]  /*40cc0*/  LDL.LU R14, [R1+0x1f8] ;  /* 0x0001f800010e7983 */ /* 0x000ea40000300800 */
[----:B------:R-:W2:Y:S01]  /*40cd0*/  LDL.LU R15, [R1+0x1fc] ;  /* 0x0001fc00010f7983 */ /* 0x000ea20000300800 */
[----:B-1----:R-:W-:Y:S01]  /*40ce0*/  MOV R18, R22 ;  /* 0x0000001600127202 */ /* 0x002fe20000000f00 */
[----:B---3--:R-:W-:Y:S01]  /*40cf0*/  IMAD.MOV.U32 R16, RZ, RZ, R20 ;  /* 0x000000ffff107224 */ /* 0x008fe200078e0014 */
[----:B------:R-:W-:Y:S01]  /*40d00*/  MOV R19, R23 ;  /* 0x0000001700137202 */ /* 0x000fe20000000f00 */
[----:B------:R-:W3:Y:S01]  /*40d10*/  LDL.LU R20, [R1+0x1a6c] ;  /* 0x001a6c0001147983 */ /* 0x000ee20000300800 */
[----:B------:R-:W-:-:S02]  /*40d20*/  MOV R17, R21 ;  /* 0x0000001500117202 */ /* 0x000fc40000000f00 */
[----:B------:R-:W3:Y:S02]  /*40d30*/  LDL.LU R21, [R1+0x1a68] ;  /* 0x001a680001157983 */ /* 0x000ee40000300800 */
[----:B------:R-:W3:Y:S01]  /*40d40*/  LDL.LU R22, [R1+0x1a64] ;  /* 0x001a640001167983 */ /* 0x000ee20000300800 */
[----:B------:R-:W3:Y:S01]  /*40d50*/  LDL.LU R23, [R1+0x1a60] ;  /* 0x001a600001177983 */ /* 0x000ee20000300800 */
[----:B------:R-:W-:Y:S02]  /*40d60*/  STL.64 [R1+0x19e8], R18 ;  /* 0x0019e81201007387 */ /* 0x000fe40000100a00 */
[----:B------:R-:W-:Y:S01]  /*40d70*/  STL.64 [R1+0x19e0], R16 ;  /* 0x0019e01001007387 */ /* 0x000fe20000100a00 */
[----:B--2---:R-:W-:Y:S01]  /*40d80*/  STL.64 [R1+0x19a8], R14 ;  /* 0x0019a80e01007387 */ /* 0x004fe20000100a00 */
[----:B------:R0:W-:Y:S03]  /*40d90*/  STL.64 [R1+0x19a0], R12 ;  /* 0x0019a00c01007387 */ /* 0x0001e60000100a00 */
[----:B0-----:R-:W2:Y:S01]  /*40da0*/  LDL.LU R12, [R1+0x200] ;  /* 0x00020000010c7983 */ /* 0x001ea20000300800 */
[----:B------:R-:W2:Y:S02]  /*40db0*/  LDL.LU R13, [R1+0x204] ;  /* 0x00020400010d7983 */ /* 0x000ea40000300800 */
[----:B------:R-:W2:Y:S02]  /*40dc0*/  LDL.LU R14, [R1+0x208] ;  /* 0x00020800010e7983 */ /* 0x000ea40000300800 */
[----:B------:R-:W2:Y:S01]  /*40dd0*/  LDL.LU R15, [R1+0x20c] ;  /* 0x00020c00010f7983 */ /* 0x000ea20000300800 */
[----:B------:R-:W-:-:S02]  /*40de0*/  MOV R18, R2 ;  /* 0x0000000200127202 */ /* 0x000fc40000000f00 */
[----:B------:R-:W-:Y:S01]  /*40df0*/  MOV R19, R0 ;  /* 0x0000000000137202 */ /* 0x000fe20000000f00 */
[----:B--2---:R-:W-:Y:S01]  /*40e00*/  STL.64 [R1+0x19c8], R14 ;  /* 0x0019c80e01007387 */ /* 0x004fe20000100a00 */
[----:B------:R0:W-:Y:S03]  /*40e10*/  STL.64 [R1+0x19c0], R12 ;  /* 0x0019c00c01007387 */ /* 0x0001e60000100a00 */
[----:B0-----:R-:W2:Y:S01]  /*40e20*/  LDL.LU R12, [R1+0x210] ;  /* 0x00021000010c7983 */ /* 0x001ea20000300800 */
[----:B------:R-:W2:Y:S02]  /*40e30*/  LDL.LU R13, [R1+0x214] ;  /* 0x00021400010d7983 */ /* 0x000ea40000300800 */
[----:B------:R-:W2:Y:S02]  /*40e40*/  LDL.LU R14, [R1+0x218] ;  /* 0x00021800010e7983 */ /* 0x000ea40000300800 */
[----:B------:R-:W2:Y:S02]  /*40e50*/  LDL.LU R15, [R1+0x21c] ;  /* 0x00021c00010f7983 */ /* 0x000ea40000300800 */
[----:B------:R-:W-:Y:S01]  /*40e60*/  IMAD.MOV.U32 R16, RZ, RZ, R28 ;  /* 0x000000ffff107224 */ /* 0x000fe200078e001c */
[----:B------:R-:W-:Y:S01]  /*40e70*/  MOV R17, R3 ;  /* 0x0000000300117202 */ /* 0x000fe20000000f00 */
[----:B------:R-:W-:Y:S04]  /*40e80*/  STL.64 [R1+0x1a18], R18 ;  /* 0x001a181201007387 */ /* 0x000fe80000100a00 */
[----:B------:R-:W-:Y:S04]  /*40e90*/  STL.64 [R1+0x1a10], R16 ;  /* 0x001a101001007387 */ /* 0x000fe80000100a00 */
[----:B--2---:R-:W-:Y:S01]  /*40ea0*/  STL.64 [R1+0x19d8], R14 ;  /* 0x0019d80e01007387 */ /* 0x004fe20000100a00 */
[----:B------:R0:W-:Y:S03]  /*40eb0*/  STL.64 [R1+0x19d0], R12 ;  /* 0x0019d00c01007387 */ /* 0x0001e60000100a00 */
        /* <DEDUP_REMOVED lines=8> */
[----:B------:R-:W3:Y:S04]  /*40f40*/  LDL.64 R4, [R1+0x40] ;  /* 0x0000400001047983 */ /* 0x000ee80000100a00 */
[----:B------:R-:W3:Y:S04]  /*40f50*/  LDL.64 R6, [R1+0x48] ;  /* 0x0000480001067983 */ /* 0x000ee80000100a00 */
[----:B--2---:R-:W-:Y:S01]  /*40f60*/  STL.64 [R1+0x1a28], R18 ;  /* 0x001a281201007387 */ /* 0x004fe20000100a00 */
[----:B------:R0:W-:Y:S03]  /*40f70*/  STL.64 [R1+0x1a20], R16 ;  /* 0x001a201001007387 */ /* 0x0001e60000100a00 */
[----:B0-----:R-:W2:Y:S01]  /*40f80*/  LDL.LU R16, [R1+0x260] ;  /* 0x0002600001107983 */ /* 0x001ea20000300800 */
        /* <DEDUP_REMOVED lines=11> */
[----:B0-----:R-:W3:Y:S01]  /*41040*/  LDL.LU R16, [R1+0x280] ;  /* 0x0002800001107983 */ /* 0x001ee20000300800 */
[----:B------:R-:W3:Y:S02]  /*41050*/  LDL.LU R17, [R1+0x284] ;  /* 0x0002840001117983 */ /* 0x000ee40000300800 */
[----:B------:R-:W3:Y:S02]  /*41060*/  LDL.LU R18, [R1+0x288] ;  /* 0x0002880001127983 */ /* 0x000ee40000300800 */
[----:B------:R-:W3:Y:S01]  /*41070*/  LDL.LU R19, [R1+0x28c] ;  /* 0x00028c0001137983 */ /* 0x000ee20000300800 */
[----:B------:R-:W-:Y:S01]  /*41080*/  STL.64 [R1+0x19f8], R14 ;  /* 0x0019f80e01007387 */ /* 0x000fe20000100a00 */
[----:B------:R0:W-:Y:S03]  /*41090*/  STL.64 [R1+0x19f0], R12 ;  /* 0x0019f00c01007387 */ /* 0x0001e60000100a00 */
[----:B0-----:R-:W2:Y:S01]  /*410a0*/  LDL.LU R12, [R1+0x230] ;  /* 0x00023000010c7983 */ /* 0x001ea20000300800 */
[----:B------:R-:W2:Y:S02]  /*410b0*/  LDL.LU R13, [R1+0x234] ;  /* 0x00023400010d7983 */ /* 0x000ea40000300800 */
[----:B------:R-:W2:Y:S02]  /*410c0*/  LDL.LU R14, [R1+0x238] ;  /* 0x00023800010e7983 */ /* 0x000ea40000300800 */
[----:B------:R-:W2:Y:S01]  /*410d0*/  LDL.LU R15, [R1+0x23c] ;  /* 0x00023c00010f7983 */ /* 0x000ea20000300800 */
[----:B---3--:R-:W-:Y:S01]  /*410e0*/  HMMA.16816.F32.BF16 R16, R20, R4, R16 ;  /* 0x000000041410723c */ /* 0x008fe20000041810 */
        /* <DEDUP_REMOVED lines=8> */
[----:B0-----:R-:W3:Y:S01]  /*41170*/  LDL.LU R8, [R1+0x1c0] ;  /* 0x0001c00001087983 */ /* 0x001ee20000300800 */
[----:B------:R-:W3:Y:S02]  /*41180*/  LDL.LU R9, [R1+0x1c4] ;  /* 0x0001c40001097983 */ /* 0x000ee40000300800 */
[----:B------:R-:W3:Y:S02]  /*41190*/  LDL.LU R10, [R1+0x1c8] ;  /* 0x0001c800010a7983 */ /* 0x000ee40000300800 */
[----:B------:R-:W3:Y:S01]  /*411a0*/  LDL.LU R11, [R1+0x1cc] ;  /* 0x0001cc00010b7983 */ /* 0x000ee20000300800 */
[----:B------:R-:W-:Y:S01]  /*411b0*/  STL.64 [R1+0x1938], R26 ;  /* 0x0019381a01007387 */ /* 0x000fe20000100a00 */
[----:B------:R0:W-:Y:S03]  /*411c0*/  STL.64 [R1+0x1930], R24 ;  /* 0x0019301801007387 */ /* 0x0001e60000100a00 */
[----:B0-----:R-:W4:Y:S01]  /*411d0*/  LDL.LU R24, [R1+0x1a0] ;  /* 0x0001a00001187983 */ /* 0x001f220000300800 */
[----:B------:R-:W4:Y:S02]  /*411e0*/  LDL.LU R25, [R1+0x1a4] ;  /* 0x0001a40001197983 */ /* 0x000f240000300800 */
[----:B------:R-:W4:Y:S02]  /*411f0*/  LDL.LU R26, [R1+0x1a8] ;  /* 0x0001a800011a7983 */ /* 0x000f240000300800 */
[----:B------:R-:W4:Y:S01]  /*41200*/  LDL.LU R27, [R1+0x1ac] ;  /* 0x0001ac00011b7983 */ /* 0x000f220000300800 */
[----:B------:R-:W-:Y:S01]  /*41210*/  STL.64 [R1+0x280], R16 ;  /* 0x0002801001007387 */ /* 0x000fe20000100a00 */
[----:B------:R0:W-:Y:S03]  /*41220*/  STL.64 [R1+0x288], R18 ;  /* 0x0002881201007387 */ /* 0x0001e60000100a00 */
[----:B0-----:R-:W5:Y:S01]  /*41230*/  LDL.LU.64 R18, [R1+0x1a58] ;  /* 0x001a580001127983 */ /* 0x001f620000300a00 */
[----:B------:R-:W5:Y:S01]  /*41240*/  LDL.LU.64 R16, [R1+0x1a50] ;  /* 0x001a500001107983 */ /* 0x000f620000300a00 */
[----:B------:R-:W-:-:S02]  /*41250*/  MOV R2, R6 ;  /* 0x0000000600027202 */ /* 0x000fc40000000f00 */
[----:B------:R-:W-:Y:S01]  /*41260*/  MOV R0, R7 ;  /* 0x0000000700007202 */ /* 0x000fe20000000f00 */
[----:B------:R-:W-:Y:S01]  /*41270*/  IMAD.MOV.U32 R28, RZ, RZ, R4 ;  /* 0x000000ffff1c7224 */ /* 0x000fe200078e0004 */
[----:B------:R-:W-:Y:S01]  /*41280*/  MOV R3, R5 ;  /* 0x0000000500037202 */ /* 0x000fe20000000f00 */
[C---:B-----5:R-:W-:Y:S11]  /*41290*/  HMMA.16816.F32.BF16 R16, R20.reuse, R6, R16 ;  /* 0x000000061410723c */ /* 0x060ff60000041810 */
[----:B------:R-:W-:Y:S11]  /*412a0*/  @!UPT UIADD3 URZ, URZ, URZ, URZ ;  /* 0x0000003f3f3ff290 */ /* 0x000ff6000fffe03f */
[----:B------:R-:W-:Y:S01]  /*412b0*/  @!UPT UIADD3 URZ, URZ, URZ, URZ ;  /* 0x0000003f3f3ff290 */ /* 0x000fe2000fffe03f */
[----:B------:R-:W-:Y:S01]  /*412c0*/  STL.64 [R1+0x270], R16 ;  /* 0x0002701001007387 */ /* 0x000fe20000100a00 */
[----:B------:R0:W-:Y:S03]  /*412d0*/  STL.64 [R1+0x278], R18 ;  /* 0x0002781201007387 */ /* 0x0001e60000100a00 */
[----:B0-----:R-:W5:Y:S01]  /*412e0*/  LDL.LU.64 R18, [R1+0x1a48] ;  /* 0x001a480001127983 */ /* 0x001f620000300a00 */
[----:B------:R-:W5:Y:S02]  /*412f0*/  LDL.LU.64 R16, [R1+0x1a40] ;  /* 0x001a400001107983 */ /* 0x000f640000300a00 */
[----:B------:R-:W2:Y:S02]  /*41300*/  LDL.LU.64 R6, [R1+0x1a38] ;  /* 0x001a380001067983 */ /* 0x000ea40000300a00 */
[----:B------:R-:W5:Y:S02]  /*41310*/  LDL.LU.64 R4, [R1+0x1a30] ;  /* 0x001a300001047983 */ /* 0x000f640000300a00 */
[C---:B-----5:R-:W-:Y:S11]  /*41320*/  HMMA.16816.F32.BF16 R16, R20.reuse, R4, R16 ;  /* 0x000000041410723c */ /* 0x060ff60000041810 */
[----:B------:R-:W-:Y:S11]  /*41330*/  @!UPT UIADD3 URZ, URZ, URZ, URZ ;  /* 0x0000003f3f3ff290 */ /* 0x000ff6000fffe03f */
[----:B------:R-:W-:Y:S01]  /*41340*/  @!UPT UIADD3 URZ, URZ, URZ, URZ ;  /* 0x0000003f3f3ff290 */ /* 0x000fe2000fffe03f */
[----:B------:R-:W-:Y:S01]  /*41350*/  STL.64 [R1+0x260], R16 ;  /* 0x0002601001007387 */ /* 0x000fe20000100a00 */
[----:B------:R0:W-:Y:S03]  /*41360*/  STL.64 [R1+0x268], R18 ;  /* 0x0002681201007387 */ /* 0x0001e60000100a00 */
[----:B0-----:R-:W2:Y:S01]  /*41370*/  LDL.LU.64 R18, [R1+0x1a28] ;  /* 0x001a280001127983 */ /* 0x001ea20000300a00 */
[----:B------:R-:W2:Y:S02]  /*41380*/  LDL.LU.64 R16, [R1+0x1a20] ;  /* 0x001a200001107983 */ /* 0x000ea40000300a00 */
[C---:B--2---:R-:W-:Y:S11]  /*41390*/  HMMA.16816.F32.BF16 R16, R20.reuse, R6, R16 ;  /* 0x000000061410723c */ /* 0x044ff60000041810 */
        /* <DEDUP_REMOVED lines=8> */
[----:B0-----:R-:W2:Y:S01]  /*41420*/  LDL.LU R4, [R1+0x180] ;  /* 0x0001800001047983 */ /* 0x001ea20000300800 */
[----:B------:R-:W2:Y:S02]  /*41430*/  LDL.LU R5, [R1+0x184] ;  /* 0x0001840001057983 */ /* 0x000ea40000300800 */
[----:B------:R-:W2:Y:S02]  /*41440*/  LDL.LU R6, [R1+0x188] ;  /* 0x0001880001067983 */ /* 0x000ea40000300800 */
[----:B------:R-:W2:Y:S01]  /*41450*/  LDL.LU R7, [R1+0x18c] ;  /* 0x00018c0001077983 */ /* 0x000ea20000300800 */
[C---:B-----5:R-:W-:Y:S11]  /*41460*/  HMMA.16816.F32.BF16 R12, R20.reuse, R16, R12 ;  /* 0x00000010140c723c */ /* 0x060ff6000004180c */
[----:B------:R-:W-:Y:S11]  /*41470*/  @!UPT UIADD3 URZ, URZ, URZ, URZ ;  /* 0x0000003f3f3ff290 */ /* 0x000ff6000fffe03f */
[----:B------:R-:W-:Y:S01]  /*41480*/  @!UPT UIADD3 URZ, URZ, URZ, URZ ;  /* 0x0000003f3f3ff290 */ /* 0x000fe2000fffe03f */
[----:B------:R-:W-:Y:S01]  /*41490*/  STL.64 [R1+0x240], R12 ;  /* 0x0002400c01007387 */ /* 0x000fe20000100a00 */
[----:B------:R0:W-:Y:S03]  /*414a0*/  STL.64 [R1+0x248], R14 ;  /* 0x0002480e01007387 */ /* 0x0001e60000100a00 */
[----:B0-----:R-:W2:Y:S01]  /*414b0*/  LDL.LU.64 R14, [R1+0x1a08] ;  /* 0x001a0800010e7983 */ /* 0x001ea20000300a00 */
[----:B------:R-:W2:Y:S02]  /*414c0*/  LDL.LU.64 R12, [R1+0x1a00] ;  /* 0x001a0000010c7983 */ /* 0x000ea40000300a00 */
[C---:B--2---:R-:W-:Y:S01]  /*414d0*/  HMMA.16816.F32.BF16 R16, R20.reuse, R18, R12 ;  /* 0x000000121410723c */ /* 0x044fe2000004180c */
[----:B------:R-:W2:Y:S01]  /*414e0*/  LDL.LU.64 R14, [R1+0x19f8] ;  /* 0x0019f800010e7983 */ /* 0x000ea20000300a00 */
[----:B------:R-:W2:Y:S11]  /*414f0*/  LDL.LU.64 R12, [R1+0x19f0] ;  /* 0x0019f000010c7983 */ /* 0x000eb60000300a00 */
[----:B------:R-:W-:Y:S10]  /*41500*/  @!UPT UIADD3 URZ, URZ, URZ, URZ ;  /* 0x0000003f3f3ff290 */ /* 0x000ff4000fffe03f */
[----:B------:R-:W-:Y:S01]  /*41510*/  STL.64 [R1+0x230], R16 ;  /* 0x0002301001007387 */ /* 0x000fe20000100a00 */
[----:B------:R0:W-:Y:S03]  /*41520*/  STL.64 [R1+0x238], R18 ;  /* 0x0002381201007387 */ /* 0x0001e60000100a00 */
[----:B0-----:R-:W5:Y:S01]  /*41530*/  LDL.LU.64 R18, [R1+0x19e8] ;  /* 0x0019e80001127983 */ /* 0x001f620000300a00 */
[----:B------:R-:W2:Y:S02]  /*41540*/  LDL.LU.64 R16, [R1+0x19e0] ;  /* 0x0019e00001107983 */ /* 0x000ea40000300a00 */
[C---:B--2---:R-:W-:Y:S11]  /*41550*/  HMMA.16816.F32.BF16 R12, R20.reuse, R16, R12 ;  /* 0x00000010140c723c */ /* 0x044ff6000004180c */
[----:B------:R-:W-:Y:S11]  /*41560*/  @!UPT UIADD3 URZ, URZ, URZ, URZ ;  /* 0x0000003f3f3ff290 */ /* 0x000ff6000fffe03f */
[----:B------:R-:W-:Y:S01]  /*41570*/  @!UPT UIADD3 URZ, URZ, URZ, URZ ;  /* 0x0000003f3f3ff290 */ /* 0x000fe2000fffe03f */
[----:B------:R-:W-:Y:S01]  /*41580*/  STL.64 [R1+0x220], R12 ;  /* 0x0002200c01007387 */ /* 0x000fe20000100a00 */
[----:B------:R0:W-:Y:S03]  /*41590*/  STL.64 [R1+0x228], R14 ;  /* 0x0002280e01007387 */ /* 0x0001e60000100a00 */
[----:B0-----:R-:W5:Y:S01]  /*415a0*/  LDL.LU.64 R14, [R1+0x19d8] ;  /* 0x0019d800010e7983 */ /* 0x001f620000300a00 */
[----:B------:R-:W5:Y:S02]  /*415b0*/  LDL.LU.64 R12, [R1+0x19d0] ;  /* 0x0019d000010c7983 */ /* 0x000f640000300a00 */
[C---:B-----5:R-:W-:Y:S01]  /*415c0*/  HMMA.16816.F32.BF16 R16, R20.reuse, R18, R12 ;  /* 0x000000121410723c */ /* 0x060fe2000004180c */
        /* <DEDUP_REMOVED lines=55> */
[----:B------:R-:W4:Y:S02]  /*41940*/  LDL.LU.64 R8, [R1+0x1940] ;  /* 0x0019400001087983 */ /* 0x000f240000300a00 */
[----:B------:R-:W-:Y:S01]  /*41950*/  STL [R1+0x1878], R15 ;  /* 0x0018780f01007387 */ /* 0x000fe20000100800 */
[C---:B----4-:R-:W-:Y:S11]  /*41960*/  HMMA.16816.F32.BF16 R24, R20.reuse, R8, R24 ;  /* 0x000000081418723c */ /* 0x050ff60000041818 */
[----:B------:R-:W-:Y:S11]  /*41970*/  @!UPT UIADD3 URZ, URZ, URZ, URZ ;  /* 0x0000003f3f3ff290 */ /* 0x000ff6000fffe03f */
[----:B------:R-:W-:Y:S01]  /*41980*/  @!UPT UIADD3 URZ, URZ, URZ, URZ ;  /* 0x0000003f3f3ff290 */ /* 0x000fe2000fffe03f */
[----:B------:R-:W-:Y:S01]  /*41990*/  STL.64 [R1+0x1a0], R24 ;  /* 0x0001a01801007387 */ /* 0x000fe20000100a00 */
[----:B------:R0:W-:Y:S03]  /*419a0*/  STL.64 [R1+0x1a8], R26 ;  /* 0x0001a81a01007387 */ /* 0x0001e60000100a00 */
[----:B0-----:R-:W2:Y:S01]  /*419b0*/  LDL.LU.64 R26, [R1+0x1938] ;  /* 0x00193800011a7983 */ /* 0x001ea20000300a00 */
[----:B------:R-:W2:Y:S02]  /*419c0*/  LDL.LU.64 R24, [R1+0x1930] ;  /* 0x0019300001187983 */ /* 0x000ea40000300a00 */
[----:B--2---:R-:W-:Y:S01]  /*419d0*/  HMMA.16816.F32.BF16 R20, R20, R10, R24 ;  /* 0x0000000a1414723c */ /* 0x004fe20000041818 */
[----:B------:R-:W2:Y:S01]  /*419e0*/  LDL.LU.64 R26, [R1+0x1928] ;  /* 0x00192800011a7983 */ /* 0x000ea20000300a00 */
[----:B------:R-:W2:Y:S11]  /*419f0*/  LDL.LU.64 R24, [R1+0x1920] ;  /* 0x0019200001187983 */ /* 0x000eb60000300a00 */
        /* <DEDUP_REMOVED lines=8> */
[----:B------:R0:W-:Y:S02]  /*41a80*/  STL.64 [R1+0x1858], R8 ;  /* 0x0018580801007387 */ /* 0x0001e40000100a00 */
[----:B0-----:R-:W-:Y:S01]  /*41a90*/  IMAD.MOV.U32 R8, RZ, RZ, R28 ;  /* 0x000000ffff087224 */ /* 0x001fe200078e001c */
[----:B------:R-:W-:-:S03]  /*41aa0*/  MOV R9, R3 ;  /* 0x0000000300097202 */ /* 0x000fc60000000f00 */
[----:B------:R-:W-:-:S04]  /*41ab0*/  IMAD.MOV.U32 R15, RZ, RZ, R8 ;  /* 0x000000ffff0f7224 */ /* 0x000fc800078e0008 */
[----:B--2---:R-:W-:Y:S11]  /*41ac0*/  HMMA.16816.F32.BF16 R4, R24, R8, R4 ;  /* 0x000000081804723c */ /* 0x004ff60000041804 */
[----:B------:R-:W-:Y:S11]  /*41ad0*/  @!UPT UIADD3 URZ, URZ, URZ, URZ ;  /* 0x0000003f3f3ff290 */ /* 0x000ff6000fffe03f */
[----:B------:R-:W-:Y:S01]  /*41ae0*/  @!UPT UIADD3 URZ, URZ, URZ, URZ ;  /* 0x0000003f3f3ff290 */ /* 0x000fe2000fffe03f */
[----:B------:R-:W-:Y:S01]  /*41af0*/  STL.64 [R1+0x180], R4 ;  /* 0x0001800401007387 */ /* 0x000fe20000100a00 */
[----:B------:R0:W-:Y:S03]  /*41b00*/  STL.64 [R1+0x188], R6 ;  /* 0x0001880601007387 */ /* 0x0001e60000100a00 */
[----:B0-----:R-:W5:Y:S01]  /*41b10*/  LDL.LU.64 R6, [R1+0x1918] ;  /* 0x0019180001067983 */ /* 0x001f620000300a00 */
[----:B------:R-:W2:Y:S02]  /*41b20*/  LDL.LU.64 R4, [R1+0x1910] ;  /* 0x0019100001047983 */ /* 0x000ea40000300a00 */
[----:B------:R-:W-:Y:S02]  /*41b30*/  STL.64 [R1+0x1888], R14 ;  /* 0x0018880e01007387 */ /* 0x000fe40000100a00 */
[----:B------:R0:W-:Y:S02]  /*41b40*/  STL.64 [R1+0x1880], R12 ;  /* 0x0018800c01007387 */ /* 0x0001e40000100a00 */
[----:B0-----:R-:W4:Y:S01]  /*41b50*/  LDL.LU R12, [R1+0x170] ;  /* 0x00017000010c7983 */ /* 0x001f220000300800 */
[----:B------:R-:W4:Y:S02]  /*41b60*/  LDL.LU R13, [R1+0x174] ;  /* 0x00017400010d7983 */ /* 0x000f240000300800 */
[----:B------:R-:W4:Y:S02]  /*41b70*/  LDL.LU R14, [R1+0x178] ;  /* 0x00017800010e7983 */ /* 0x000f240000300800 */
[----:B------:R-:W4:Y:S01]  /*41b80*/  LDL.LU R15, [R1+0x17c] ;  /* 0x00017c00010f7983 */ /* 0x000f220000300800 */
[----:B------:R-:W-:-:S02]  /*41b90*/  MOV R10, R2 ;  /* 0x00000002000a7202 */ /* 0x000fc40000000f00 */
[----:B------:R-:W-:Y:S02]  /*41ba0*/  MOV R11, R0 ;  /* 0x00000000000b7202 */ /* 0x000fe40000000f00 */
[----:B--2---:R-:W-:-:S05]  /*41bb0*/  MOV R28, R4 ;  /* 0x00000004001c7202 */ /* 0x004fca0000000f00 */
[C---:B----4-:R-:W-:Y:S08]  /*41bc0*/  HMMA.16816.F32.BF16 R12, R24.reuse, R10, R12 ;  /* 0x0000000a180c723c */ /* 0x050ff0000004180c */
[C---:B---3--:R-:W-:Y:S08]  /*41bd0*/  HMMA.16816.F32.BF16 R8, R24.reuse, R4, R20 ;  /* 0x000000041808723c */ /* 0x048ff00000041814 */
[C---:B-----5:R-:W-:Y:S07]  /*41be0*/  HMMA.16816.F32.BF16 R4, R24.reuse, R6, R16 ;  /* 0x000000061804723c */ /* 0x060fee0000041810 */
[----:B------:R-:W-:Y:S01]  /*41bf0*/  STL.64 [R1+0x170], R12 ;  /* 0x0001700c01007387 */ /* 0x000fe20000100a00 */
[----:B------:R-:W-:Y:S07]  /*41c00*/  STL.64 [R1+0x178], R14 ;  /* 0x0001780e01007387 */ /* 0x000fee0000100a00 */
[----:B------:R0:W-:Y:S02]  /*41c10*/  STL.64 [R1+0x160], R8 ;  /* 0x0001600801007387 */ /* 0x0001e40000100a00 */
[----:B------:R1:W-:Y:S01]  /*41c20*/  STL.64 [R1+0x168], R10 ;  /* 0x0001680a01007387 */ /* 0x0003e20000100a00 */
[----:B0-----:R-:W2:Y:S05]  /*41c30*/  LDL.LU R8, [R1+0x450] ;  /* 0x0004500001087983 */ /* 0x001eaa0000300800 */
[----:B------:R-:W-:Y:S02]  /*41c40*/  STL.64 [R1+0x150], R4 ;  /* 0x0001500401007387 */ /* 0x000fe40000100a00 */
[----:B------:R-:W-:Y:S02]  /*41c50*/  STL.64 [R1+0x158], R6 ;  /* 0x0001580601007387 */ /* 0x000fe40000100a00 */
[----:B------:R-:W2:Y:S01]  /*41c60*/  LDL.LU R9, [R1+0x454] ;  /* 0x0004540001097983 */ /* 0x000ea20000300800 */
[----:B-1----:R-:W3:Y:S01]  /*41c70*/  LDL.LU R10, [R1+0x458] ;  /* 0x00045800010a7983 */ /* 0x002ee20000300800 */
[----:B------:R-:W3:Y:S02]  /*41c80*/  LDL.LU R11, [R1+0x45c] ;  /* 0x00045c00010b7983 */ /* 0x000ee40000300800 */
[----:B------:R-:W4:Y:S02]  /*41c90*/  LDL.LU R12, [R1+0x470] ;  /* 0x00047000010c7983 */ /* 0x000f240000300800 */
[----:B------:R-:W4:Y:S01]  /*41ca0*/  LDL.LU R13, [R1+0x474] ;  /* 0x00047400010d7983 */ /* 0x000f220000300800 */
[----:B------:R-:W5:Y:S01]  /*41cb0*/  LDL.LU R14, [R1+0x478] ;  /* 0x00047800010e7983 */ /* 0x000f620000300800 */
[----:B------:R-:W5:Y:S02]  /*41cc0*/  LDL.LU R15, [R1+0x47c] ;  /* 0x00047c00010f7983 */ /* 0x000f640000300800 */
[----:B------:R-:W2:Y:S02]  /*41cd0*/  LDL.64 R18, [R1+0x8] ;  /* 0x0000080001127983 */ /* 0x000ea40000100a00 */
[----:B------:R-:W3:Y:S01]  /*41ce0*/  LDL.64 R16, [R1] ;  /* 0x0000000001107983 */ /* 0x000ee20000100a00 */
[----:B--2---:R-:W-:Y:S01]  /*41cf0*/  STL.64 [R1+0x18d8], R18 ;  /* 0x0018d81201007387 */ /* 0x004fe20000100a00 */
[----:B---3--:R-:W-:Y:S02]  /*41d00*/  STL.64 [R1+0x18d0], R16 ;  /* 0x0018d01001007387 */ /* 0x008fe40000100a00 */
[----:B-----5:R-:W-:Y:S02]  /*41d10*/  STL.64 [R1+0x1898], R14 ;  /* 0x0018980e01007387 */ /* 0x020fe40000100a00 */
[----:B----4-:R0:W-:Y:S02]  /*41d20*/  STL.64 [R1+0x1890], R12 ;  /* 0x0018900c01007387 */ /* 0x0101e40000100a00 */
[----:B0-----:R-:W2:Y:S01]  /*41d30*/  LDL.LU R12, [R1+0x480] ;  /* 0x00048000010c7983 */ /* 0x001ea20000300800 */
[----:B------:R-:W2:Y:S02]  /*41d40*/  LDL.LU R13, [R1+0x484] ;  /* 0x00048400010d7983 */ /* 0x000ea40000300800 */
[----:B------:R-:W3:Y:S02]  /*41d50*/  LDL.LU R14, [R1+0x488] ;  /* 0x00048800010e7983 */ /* 0x000ee40000300800 */
[----:B------:R-:W3:Y:S01]  /*41d60*/  LDL.LU R15, [R1+0x48c] ;  /* 0x00048c00010f7983 */ /* 0x000ee20000300800 */
[----:B------:R-:W4:Y:S04]  /*41d70*/  LDL.64 R18, [R1+0x18] ;  /* 0x0000180001127983 */ /* 0x000f280000100a00 */
[----:B------:R-:W5:Y:S04]  /*41d80*/  LDL.64 R16, [R1+0x10] ;  /* 0x0000100001107983 */ /* 0x000f680000100a00 */
        /* <DEDUP_REMOVED lines=20> */
[----:B0-----:R-:W4:Y:S01]  /*41ed0*/  LDL.LU R4, [R1+0x130] ;  /* 0x0001300001047983 */ /* 0x001f220000300800 */
[----:B------:R-:W4:Y:S02]  /*41ee0*/  LDL.LU R5, [R1+0x134] ;  /* 0x0001340001057983 */ /* 0x000f240000300800 */
[----:B------:R-:W4:Y:S02]  /*41ef0*/  LDL.LU R6, [R1+0x138] ;  /* 0x0001380001067983 */ /* 0x000f240000300800 */
[----:B------:R-:W4:Y:S01]  /*41f00*/  LDL.LU R7, [R1+0x13c] ;  /* 0x00013c0001077983 */ /* 0x000f220000300800 */
[----:B------:R-:W2:Y:S01]  /*41f10*/  LDL.LU R0, [R1+0xa1c] ;  /* 0x000a1c0001007983 */ /* 0x000ea20000300800 */
[----:B------:R-:W2:Y:S02]  /*41f20*/  LDL R3, [R1+0x924] ;  /* 0x0009240001037983 */ /* 0x000ea40000100800 */
[----:B---3--:R-:W-:Y:S02]  /*41f30*/  STL.64 [R1+0x18c8], R14 ;  /* 0x0018c80e01007387 */ /* 0x008fe40000100a00 */
[----:B------:R0:W-:Y:S02]  /*41f40*/  STL.64 [R1+0x18c0], R12 ;  /* 0x0018c00c01007387 */ /* 0x0001e40000100a00 */
[----:B0-----:R-:W3:Y:S01]  /*41f50*/  LDL.LU R12, [R1+0x4a0] ;  /* 0x0004a000010c7983 */ /* 0x001ee20000300800 */
[----:B------:R-:W3:Y:S02]  /*41f60*/  LDL.LU R13, [R1+0x4a4] ;  /* 0x0004a400010d7983 */ /* 0x000ee40000300800 */
[----:B------:R-:W2:Y:S02]  /*41f70*/  LDL.LU R14, [R1+0x4a8] ;  /* 0x0004a800010e7983 */ /* 0x000ea40000300800 */
[----:B------:R-:W2:Y:S01]  /*41f80*/  LDL.LU R15, [R1+0x4ac] ;  /* 0x0004ac00010f7983 */ /* 0x000ea20000300800 */
[C---:B-----5:R-:W-:Y:S08]  /*41f90*/  HMMA.16816.F32.BF16 R20, R24.reuse, R16, R20 ;  /* 0x000000101814723c */ /* 0x060ff00000041814 */
[----:B----4-:R-:W-:Y:S01]  /*41fa0*/  HMMA.16816.F32.BF16 R4, R24, R18, R4 ;  /* 0x000000121804723c */ /* 0x010fe20000041804 */
[----:B--2---:R-:W-:Y:S01]  /*41fb0*/  STL.64 [R1+0x18e8], R14 ;  /* 0x0018e80e01007387 */ /* 0x004fe20000100a00 */
[----:B---3--:R0:W-:Y:S03]  /*41fc0*/  STL.64 [R1+0x18e0], R12 ;  /* 0x0018e00c01007387 */ /* 0x0081e60000100a00 */
[----:B0-----:R-:W2:Y:S01]  /*41fd0*/  LDL.LU R12, [R1+0x4b0] ;  /* 0x0004b000010c7983 */ /* 0x001ea20000300800 */
[----:B------:R-:W2:Y:S02]  /*41fe0*/  LDL.LU R13, [R1+0x4b4] ;  /* 0x0004b400010d7983 */ /* 0x000ea40000300800 */
[----:B------:R-:W2:Y:S02]  /*41ff0*/  LDL.LU R14, [R1+0x4b8] ;  /* 0x0004b800010e7983 */ /* 0x000ea40000300800 */
[----:B------:R-:W2:Y:S01]  /*42000*/  LDL.LU R15, [R1+0x4bc] ;  /* 0x0004bc00010f7983 */ /* 0x000ea20000300800 */
[----:B------:R-:W-:Y:S01]  /*42010*/  STL.64 [R1+0x1870], R10 ;  /* 0x0018700a01007387 */ /* 0x000fe20000100a00 */
[----:B------:R0:W-:Y:S03]  /*42020*/  STL.64 [R1+0x1868], R8 ;  /* 0x0018680801007387 */ /* 0x0001e60000100a00 */
[----:B0-----:R-:W3:Y:S01]  /*42030*/  LDL.LU R8, [R1+0x460] ;  /* 0x0004600001087983 */ /* 0x001ee20000300800 */
[----:B------:R-:W3:Y:S02]  /*42040*/  LDL.LU R9, [R1+0x464] ;  /* 0x0004640001097983 */ /* 0x000ee40000300800 */
[----:B------:R-:W3:Y:S02]  /*42050*/  LDL.LU R10, [R1+0x468] ;  /* 0x00046800010a7983 */ /* 0x000ee40000300800 */
[----:B------:R-:W3:Y:S01]  /*42060*/  LDL.LU R11, [R1+0x46c] ;  /* 0x00046c00010b7983 */ /* 0x000ee20000300800 */
[----:B------:R0:W-:Y:S01]  /*42070*/  STL.64 [R1+0x140], R20 ;  /* 0x0001401401007387 */ /* 0x0001e20000100a00 */
[----:B------:R-:W-:Y:S02]  /*42080*/  STL.64 [R1+0x148], R22 ;  /* 0x0001481601007387 */ /* 0x000fe40000100a00 */
[----:B------:R-:W-:Y:S02]  /*42090*/  STL.64 [R1+0x130], R4 ;  /* 0x0001300401007387 */ /* 0x000fe40000100a00 */
[----:B------:R1:W-:Y:S02]  /*420a0*/  STL.64 [R1+0x138], R6 ;  /* 0x0001380601007387 */ /* 0x0003e40000100a00 */
[----:B0-----:R-:W-:Y:S01]  /*420b0*/  IMAD.MOV.U32 R21, RZ, RZ, R18 ;  /* 0x000000ffff157224 */ /* 0x001fe200078e0012 */
[----:B------:R-:W-:Y:S01]  /*420c0*/  MOV R20, R19 ;  /* 0x0000001300147202 */ /* 0x000fe20000000f00 */
[----:B-1----:R-:W4:Y:S01]  /*420d0*/  LDL.LU.64 R6, [R1+0x1908] ;  /* 0x0019080001067983 */ /* 0x002f220000300a00 */
[----:B------:R-:W4:Y:S01]  /*420e0*/  LDL.LU.64 R4, [R1+0x1900] ;  /* 0x0019000001047983 */ /* 0x000f220000300a00 */
[----:B------:R-:W-:-:S02]  /*420f0*/  MOV R23, R16 ;  /* 0x0000001000177202 */ /* 0x000fc40000000f00 */
[----:B------:R-:W-:Y:S01]  /*42100*/  MOV R22, R17 ;  /* 0x0000001100167202 */ /* 0x000fe20000000f00 */
[----:B------:R-:W2:Y:S01]  /*42110*/  LDL.LU.64 R18, [R1+0x18f8] ;  /* 0x0018f80001127983 */ /* 0x000ea20000300a00 */
[----:B------:R-:W4:Y:S03]  /*42120*/  LDL.LU.64 R16, [R1+0x18f0] ;  /* 0x0018f00001107983 */ /* 0x000f260000300a00 */
[----:B------:R-:W-:Y:S01]  /*42130*/  STL.64 [R1+0x1850], R22 ;  /* 0x0018501601007387 */ /* 0x000fe20000100a00 */
[----:B------:R0:W-:Y:S03]  /*42140*/  STL.64 [R1+0x1848], R20 ;  /* 0x0018481401007387 */ /* 0x0001e60000100a00 */
[----:B0-----:R-:W5:Y:S01]  /*42150*/  LDL.LU R20, [R1+0x440] ;  /* 0x0004400001147983 */ /* 0x001f620000300800 */
[----:B------:R-:W5:Y:S02]  /*42160*/  LDL.LU R21, [R1+0x444] ;  /* 0x0004440001157983 */ /* 0x000f640000300800 */
[----:B------:R-:W5:Y:S02]  /*42170*/  LDL.LU R22, [R1+0x448] ;  /* 0x0004480001167983 */ /* 0x000f640000300800 */
[----:B------:R-:W5:Y:S01]  /*42180*/  LDL.LU R23, [R1+0x44c] ;  /* 0x00044c0001177983 */ /* 0x000f620000300800 */
[C---:B----4-:R-:W-:Y:S08]  /*42190*/  HMMA.16816.F32.BF16 R4, R24.reuse, R16, R4 ;  /* 0x000000101804723c */ /* 0x050ff00000041804 */
[----:B--2---:R-:W-:Y:S01]  /*421a0*/  HMMA.16816.F32.BF16 R12, R24, R18, R12 ;  /* 0x00000012180c723c */ /* 0x004fe2000004180c */
[----:B------:R-:W-:Y:S11]  /*421b0*/  MOV R2, R19 ;  /* 0x0000001300027202 */ /* 0x000ff60000000f00 */
[----:B------:R-:W-:Y:S03]  /*421c0*/  @!UPT UIADD3 URZ, URZ, URZ, URZ ;  /* 0x0000003f3f3ff290 */ /* 0x000fe6000fffe03f */
[----:B------:R-:W-:Y:S01]  /*421d0*/  STL.64 [R1+0x120], R4 ;  /* 0x0001200401007387 */ /* 0x000fe20000100a00 */
[----:B------:R-:W-:Y:S07]  /*421e0*/  STL.64 [R1+0x128], R6 ;  /* 0x0001280601007387 */ /* 0x000fee0000100a00 */
[----:B------:R-:W-:Y:S02]  /*421f0*/  STL.64 [R1+0x4b0], R12 ;  /* 0x0004b00c01007387 */ /* 0x000fe40000100a00 */
[----:B------:R-:W-:Y:S01]  /*42200*/  STL.64 [R1+0x4b8], R14 ;  /* 0x0004b80e01007387 */ /* 0x000fe20000100a00 */
[----:B------:R0:W1:Y:S02]  /*42210*/  LDSM.16.M88.4 R4, [R29+0x24c00] ;  /* 0x024c00001d04783b */ /* 0x0000640000000200 */
[----:B0-----:R-:W-:-:S02]  /*42220*/  MOV R29, R18 ;  /* 0x00000012001d7202 */ /* 0x001fc40000000f00 */
[----:B------:R-:W2:Y:S01]  /*42230*/  LDL.LU.64 R14, [R1+0x18e8] ;  /* 0x0018e800010e7983 */ /* 0x000ea20000300a00 */
[----:B------:R-:W2:Y:S02]  /*42240*/  LDL.LU.64 R12, [R1+0x18e0] ;  /* 0x0018e000010c7983 */ /* 0x000ea40000300a00 */
[----:B------:R-:W4:Y:S02]  /*42250*/  LDL.LU.64 R18, [R1+0x18d8] ;  /* 0x0018d80001127983 */ /* 0x000f240000300a00 */
[----:B------:R-:W2:Y:S01]  /*42260*/  LDL.LU.64 R16, [R1+0x18d0] ;  /* 0x0018d00001107983 */ /* 0x000ea20000300a00 */
[----:B------:R-:W-:Y:S01]  /*42270*/  STL [R1+0x1830], R29 ;  /* 0x0018301d01007387 */ /* 0x000fe20000100800 */
[----:B--2---:R-:W-:Y:S11]  /*42280*/  HMMA.16816.F32.BF16 R12, R24, R16, R12 ;  /* 0x00000010180c723c */ /* 0x004ff6000004180c */
[----:B------:R-:W-:Y:S11]  /*42290*/  @!UPT UIADD3 URZ, URZ, URZ, URZ ;  /* 0x0000003f3f3ff290 */ /* 0x000ff6000fffe03f */
[----:B------:R-:W-:Y:S01]  /*422a0*/  @!UPT UIADD3 URZ, URZ, URZ, URZ ;  /* 0x0000003f3f3ff290 */ /* 0x000fe2000fffe03f */
[----:B------:R-:W-:Y:S01]  /*422b0*/  STL.64 [R1+0x4a0], R12 ;  /* 0x0004a00c01007387 */ /* 0x000fe20000100a00 */
[----:B------:R0:W-:Y:S03]  /*422c0*/  STL.64 [R1+0x4a8], R14 ;  /* 0x0004a80e01007387 */ /* 0x0001e60000100a00 */
[----:B0-----:R-:W2:Y:S01]  /*422d0*/  LDL.LU.64 R14, [R1+0x18c8] ;  /* 0x0018c800010e7983 */ /* 0x001ea20000300a00 */
[----:B------:R-:W2:Y:S02]  /*422e0*/  LDL.LU.64 R12, [R1+0x18c0] ;  /* 0x0018c000010c7983 */ /* 0x000ea40000300a00 */
[----:B------:R-:W-:-:S04]  /*422f0*/  FADD R0, -R3, R0 ;  /* 0x0000000003007221 */ /* 0x000fc80000000100 */
[----:B------:R-:W-:Y:S02]  /*42300*/  FMUL R0, R0, 1.4426950216293334961 ;  /* 0x3fb8aa3b00007820 */ /* 0x000fe40000400000 */
[----:B----4-:R-:W-:Y:S02]  /*42310*/  IMAD.MOV.U32 R29, RZ, RZ, R18 ;  /* 0x000000ffff1d7224 */ /* 0x010fe400078e0012 */
[----:B------:R0:W4:Y:S02]  /*42320*/  MUFU.EX2 R3, R0 ;  /* 0x0000000000037308 */ /* 0x0001240000000800 */
[----:B0-----:R-:W-:Y:S01]  /*42330*/  MOV R0, R19 ;  /* 0x0000001300007202 */ /* 0x001fe20000000f00 */
[C---:B--2---:R-:W-:Y:S11]  /*42340*/  HMMA.16816.F32.BF16 R12, R24.reuse, R18, R12 ;  /* 0x00000012180c723c */ /* 0x044ff6000004180c */
[----:B------:R-:W-:Y:S11]  /*42350*/  @!UPT UIADD3 URZ, URZ, URZ, URZ ;  /* 0x0000003f3f3ff290 */ /* 0x000ff6000fffe03f */
[----:B------:R-:W-:Y:S01]  /*42360*/  @!UPT UIADD3 URZ, URZ, URZ, URZ ;  /* 0x0000003f3f3ff290 */ /* 0x000fe2000fffe03f */
[----:B------:R-:W-:Y:S01]  /*42370*/  STL.64 [R1+0x490], R12 ;  /* 0x0004900c01007387 */ /* 0x000fe20000100a00 */
[----:B------:R0:W-:Y:S03]  /*42380*/  STL.64 [R1+0x498], R14 ;  /* 0x0004980e01007387 */ /* 0x0001e60000100a00 */
[----:B0-----:R-:W2:Y:S01]  /*42390*/  LDL.LU.64 R14, [R1+0x18b8] ;  /* 0x0018b800010e7983 */ /* 0x001ea20000300a00 */
[----:B------:R-:W2:Y:S02]  /*423a0*/  LDL.LU.64 R12, [R1+0x18b0] ;  /* 0x0018b000010c7983 */ /* 0x000ea40000300a00 */
[----:B------:R-:W2:Y:S02]  /*423b0*/  LDL.LU.64 R18, [R1+0x18a8] ;  /* 0x0018a80001127983 */ /* 0x000ea40000300a00 */
[----:B------:R-:W2:Y:S02]  /*423c0*/  LDL.LU.64 R16, [R1+0x18a0] ;  /* 0x0018a00001107983 */ /* 0x000ea40000300a00 */
[C---:B--2---:R-:W-:Y:S11]  /*423d0*/  HMMA.16816.F32.BF16 R12, R24.reuse, R16, R12 ;  /* 0x00000010180c723c */ /* 0x044ff6000004180c */
[----:B------:R-:W-:Y:S11]  /*423e0*/  @!UPT UIADD3 URZ, URZ, URZ, URZ ;  /* 0x0000003f3f3ff290 */ /* 0x000ff6000fffe03f */
[----:B------:R-:W-:Y:S01]  /*423f0*/  @!UPT UIADD3 URZ, URZ, URZ, URZ ;  /* 0x0000003f3f3ff290 */ /* 0x000fe2000fffe03f */
[----:B------:R-:W-:Y:S01]  /*42400*/  STL.64 [R1+0x480], R12 ;  /* 0x0004800c01007387 */ /* 0x000fe20000100a00 */
[----:B------:R0:W-:Y:S03]  /*42410*/  STL.64 [R1+0x488], R14 ;  /* 0x0004880e01007387 */ /* 0x0001e60000100a00 */
[----:B0-----:R-:W2:Y:S01]  /*42420*/  LDL.LU.64 R14, [R1+0x1898] ;  /* 0x00189800010e7983 */ /* 0x001ea20000300a00 */
[----:B------:R-:W2:Y:S02]  /*42430*/  LDL.LU.64 R12, [R1+0x1890] ;  /* 0x00189000010c7983 */ /* 0x000ea40000300a00 */
[----:B------:R-:W-:Y:S01]  /*42440*/  STL [R1+0x17d8], R17 ;  /* 0x0017d81101007387 */ /* 0x000fe20000100800 */
[C---:B--2---:R-:W-:Y:S11]  /*42450*/  HMMA.16816.F32.BF16 R12, R24.reuse, R18, R12 ;  /* 0x00000012180c723c */ /* 0x044ff6000004180c */
[----:B------:R-:W-:Y:S11]  /*42460*/  @!UPT UIADD3 URZ, URZ, URZ, URZ ;  /* 0x0000003f3f3ff290 */ /* 0x000ff6000fffe03f */
[----:B------:R-:W-:Y:S01]  /*42470*/  @!UPT UIADD3 URZ, URZ, URZ, URZ ;  /* 0x0000003f3f3ff290 */ /* 0x000fe2000fffe03f */
[----:B------:R-:W-:Y:S01]  /*42480*/  STL.64 [R1+0x470], R12 ;  /* 0x0004700c01007387 */ /* 0x000fe20000100a00 */
[----:B------:R0:W-:Y:S03]  /*42490*/  STL.64 [R1+0x478], R14 ;  /* 0x0004780e01007387 */ /* 0x0001e60000100a00 */
[----:B0-----:R-:W2:Y:S01]  /*424a0*/  LDL.LU.64 R14, [R1+0x1888] ;  /* 0x00188800010e7983 */ /* 0x001ea20000300a00 */
[----:B------:R-:W3:Y:S02]  /*424b0*/  LDL.LU.64 R12, [R1+0x1880] ;  /* 0x00188000010c7983 */ /* 0x000ee40000300a00 */
[----:B------:R-:W-:Y:S02]  /*424c0*/  STL.64 [R1+0x1838], R18 ;  /* 0x0018381201007387 */ /* 0x000fe40000100a00 */
[----:B------:R2:W-:Y:S01]  /*424d0*/  STL [R1+0x1834], R16 ;  /* 0x0018341001007387 */ /* 0x0005e20000100800 */
[----:B---3--:R-:W-:Y:S01]  /*424e0*/  HMMA.16816.F32.BF16 R8, R24, R12, R8 ;  /* 0x0000000c1808723c */ /* 0x008fe20000041808 */
[----:B--2---:R-:W-:-:S02]  /*424f0*/  MOV R16, R15 ;  /* 0x0000000f00107202 */ /* 0x004fc40000000f00 */
[----:B------:R-:W2:Y:S01]  /*42500*/  LDL.LU R15, [R1+0x1878] ;  /* 0x00187800010f7983 */ /* 0x000ea20000300800 */
[----:B------:R-:W1:Y:S02]  /*42510*/  LDL R17, [R1+0x44] ;  /* 0x0000440001117983 */ /* 0x000e640000100800 */
[----:B------:R-:W3:Y:S02]  /*42520*/  LDL R18, [R1+0x48] ;  /* 0x0000480001127983 */ /* 0x000ee40000100800 */
[----:B------:R-:W3:Y:S11]  /*42530*/  LDL R19, [R1+0x4c] ;  /* 0x00004c0001137983 */ /* 0x000ef60000100800 */
[----:B------:R-:W-:Y:S04]  /*42540*/  @!UPT UIADD3 URZ, URZ, URZ, URZ ;  /* 0x0000003f3f3ff290 */ /* 0x000fe8000fffe03f */
        /* <DEDUP_REMOVED lines=22> */
[----:B0-----:R-:W5:Y:S01]  /*426b0*/  LDL.LU.64 R22, [R1+0x1850] ;  /* 0x0018500001167983 */ /* 0x001f620000300a00 */
[----:B------:R-:W3:Y:S01]  /*426c0*/  LDL.LU.64 R20, [R1+0x1848] ;  /* 0x0018480001147983 */ /* 0x000ee20000300a00 */
[----:B--2---:R-:W-:Y:S01]  /*426d0*/  HMMA.16816.F32.BF16 R12, R24, R10, R12 ;  /* 0x0000000a180c723c */ /* 0x004fe2000004180c */
[----:B------:R3:W-:Y:S01]  /*426e0*/  STL [R1+0x17c0], R11 ;  /* 0x0017c00b01007387 */ /* 0x0007e20000100800 */
[----:B------:R0:W-:Y:S11]  /*426f0*/  STL [R1+0x1818], R10 ;  /* 0x0018180a01007387 */ /* 0x0001f60000100800 */
[----:B------:R-:W-:Y:S10]  /*42700*/  @!UPT UIADD3 URZ, URZ, URZ, URZ ;  /* 0x0000003f3f3ff290 */ /* 0x000ff4000fffe03f */
[----:B------:R-:W-:Y:S01]  /*42710*/  STL.64 [R1+0x430], R12 ;  /* 0x0004300c01007387 */ /* 0x000fe20000100a00 */
[----:B------:R-:W-:Y:S02]  /*42720*/  STL.64 [R1+0x438], R14 ;  /* 0x0004380e01007387 */ /* 0x000fe40000100a00 */
[----:B------:R5:W-:Y:S01]  /*42730*/  STL.64 [R1+0x1810], R8 ;  /* 0x0018100801007387 */ /* 0x000be20000100a00 */
[----:B---3--:R-:W-:Y:S02]  /*42740*/  MOV R11, R20 ;  /* 0x00000014000b7202 */ /* 0x008fe40000000f00 */
[----:B0-----:R-:W-:Y:S01]  /*42750*/  MOV R10, R21 ;  /* 0x00000015000a7202 */ /* 0x001fe20000000f00 */
[----:B------:R-:W2:Y:S01]  /*42760*/  LDL.LU R20, [R1+0x890] ;  /* 0x0008900001147983 */ /* 0x000ea20000300800 */
[----:B-----5:R-:W-:Y:S02]  /*42770*/  IMAD.MOV.U32 R9, RZ, RZ, R22 ;  /* 0x000000ffff097224 */ /* 0x020fe400078e0016 */
[----:B------:R-:W3:Y:S01]  /*42780*/  LDL.LU R21, [R1+0x894] ;  /* 0x0008940001157983 */ /* 0x000ee20000300800 */
[----:B------:R-:W-:Y:S01]  /*42790*/  MOV R8, R23 ;  /* 0x0000001700087202 */ /* 0x000fe20000000f00 */
[----:B------:R-:W4:Y:S01]  /*427a0*/  LDL.LU R22, [R1+0x898] ;  /* 0x0008980001167983 */ /* 0x000f220000300800 */
[----:B------:R-:W5:Y:S02]  /*427b0*/  LDL.LU R23, [R1+0x89c] ;  /* 0x00089c0001177983 */ /* 0x000f640000300800 */
[----:B------:R-:W2:Y:S02]  /*427c0*/  LDL.LU R24, [R1+0x880] ;  /* 0x0008800001187983 */ /* 0x000ea40000300800 */
[----:B------:R-:W2:Y:S01]  /*427d0*/  LDL.LU R25, [R1+0x884] ;  /* 0x0008840001197983 */ /* 0x000ea20000300800 */
[----:B------:R-:W2:Y:S01]  /*427e0*/  LDL.LU R26, [R1+0x888] ;  /* 0x00088800011a7983 */ /* 0x000ea20000300800 */
[----:B------:R-:W2:Y:S02]  /*427f0*/  LDL.LU R27, [R1+0x88c] ;  /* 0x00088c00011b7983 */ /* 0x000ea40000300800 */
[----:B------:R-:W-:Y:S02]  /*42800*/  STL.64 [R1+0x1828], R10 ;  /* 0x0018280a01007387 */ /* 0x000fe40000100a00 */
[----:B------:R0:W-:Y:S02]  /*42810*/  STL.64 [R1+0x1820], R8 ;  /* 0x0018200801007387 */ /* 0x0001e40000100a00 */
[----:B0-----:R-:W-:-:S02]  /*42820*/  MOV R8, R28 ;  /* 0x0000001c00087202 */ /* 0x001fc40000000f00 */
[----:B------:R-:W2:Y:S01]  /*42830*/  LDL.LU R28, [R1+0x1840] ;  /* 0x00184000011c7983 */ /* 0x000ea20000300800 */
[----:B------:R-:W3:Y:S02]  /*42840*/  LDL R9, [R1+0x34] ;  /* 0x0000340001097983 */ /* 0x000ee40000100800 */
[----:B------:R-:W3:Y:S02]  /*42850*/  LDL R10, [R1+0x38] ;  /* 0x00003800010a7983 */ /* 0x000ee40000100800 */
[----:B------:R-:W3:Y:S01]  /*42860*/  LDL R11, [R1+0x3c] ;  /* 0x00003c00010b7983 */ /* 0x000ee20000100800 */
[----:B------:R-:W3:Y:S01]  /*42870*/  LDL.LU R15, [R1+0x87c] ;  /* 0x00087c00010f7983 */ /* 0x000ee20000300800 */
[----:B------:R-:W3:Y:S02]  /*42880*/  LDL.LU R14, [R1+0x860] ;  /* 0x00086000010e7983 */ /* 0x000ee40000300800 */
[----:B------:R-:W3:Y:S02]  /*42890*/  LDL.LU R13, [R1+0x864] ;  /* 0x00086400010d7983 */ /* 0x000ee40000300800 */
[----:B------:R-:W3:Y:S02]  /*428a0*/  LDL.LU R12, [R1+0x868] ;  /* 0x00086800010c7983 */ /* 0x000ee40000300800 */
[----:B----4-:R-:W-:-:S02]  /*428b0*/  FMUL R22, R3, R22 ;  /* 0x0000001603167220 */ /* 0x010fc40000400000 */
[----:B-----5:R-:W-:Y:S02]  /*428c0*/  FMUL R23, R3, R23 ;  /* 0x0000001703177220 */ /* 0x020fe40000400000 */
[C---:B--2---:R-:W-:Y:S02]  /*428d0*/  FMUL R20, R28.reuse, R20 ;  /* 0x000000141c147220 */ /* 0x044fe40000400000 */
[----:B---3--:R-:W-:-:S07]  /*428e0*/  FMUL R21, R28, R21 ;  /* 0x000000151c157220 */ /* 0x008fce0000400000 */
[----:B-1----:R-:W-:Y:S11]  /*428f0*/  HMMA.16816.F32.BF16 R20, R4, R16, R20 ;  /* 0x000000100414723c */ /* 0x002ff60000041814 */
[----:B------:R-:W-:Y:S11]  /*42900*/  @!UPT UIADD3 URZ, URZ, URZ, URZ ;  /* 0x0000003f3f3ff290 */ /* 0x000ff6000fffe03f */
[----:B------:R-:W-:Y:S01]  /*42910*/  @!UPT UIADD3 URZ, URZ, URZ, URZ ;  /* 0x0000003f3f3ff290 */ /* 0x000fe2000fffe03f */
[----:B------:R0:W-:Y:S01]  /*42920*/  STL.64 [R1+0x890], R20 ;  /* 0x0008901401007387 */ /* 0x0001e20000100a00 */
[----:B------:R1:W-:Y:S03]  /*42930*/  STL.64 [R1+0x898], R22 ;  /* 0x0008981601007387 */ /* 0x0003e60000100a00 */
[----:B0-----:R-:W2:Y:S01]  /*42940*/  LDL.LU R21, [R1+0x870] ;  /* 0x0008700001157983 */ /* 0x001ea20000300800 */
[----:B-1----:R-:W3:Y:S02]  /*42950*/  LDL.LU R22, [R1+0x874] ;  /* 0x0008740001167983 */ /* 0x002ee40000300800 */
[----:B------:R-:W4:Y:S02]  /*42960*/  LDL.LU R23, [R1+0x878] ;  /* 0x0008780001177983 */ /* 0x000f240000300800 */
[C---:B------:R-:W-:Y:S02]  /*42970*/  FMUL R24, R28.reuse, R24 ;  /* 0x000000181c187220 */ /* 0x040fe40000400000 */
[----:B------:R-:W-:-:S02]  /*42980*/  FMUL R25, R28, R25 ;  /* 0x000000191c197220 */ /* 0x000fc40000400000 */
[C---:B------:R-:W-:Y:S02]  /*42990*/  FMUL R26, R3.reuse, R26 ;  /* 0x0000001a031a7220 */ /* 0x040fe40000400000 */
[----:B------:R-:W-:-:S07]  /*429a0*/  FMUL R27, R3, R27 ;  /* 0x0000001b031b7220 */ /* 0x000fce0000400000 */
[----:B------:R-:W-:Y:S01]  /*429b0*/  HMMA.16816.F32.BF16 R24, R4, R18, R24 ;  /* 0x000000120418723c */ /* 0x000fe20000041818 */
[----:B------:R-:W5:Y:S01]  /*429c0*/  LDL.LU.64 R18, [R1+0x1838] ;  /* 0x0018380001127983 */ /* 0x000f620000300a00 */
[----:B------:R-:W5:Y:S11]  /*429d0*/  LDL.LU R16, [R1+0x1834] ;  /* 0x0018340001107983 */ /* 0x000f760000300800 */
[----:B------:R-:W-:Y:S10]  /*429e0*/  @!UPT UIADD3 URZ, URZ, URZ, URZ ;  /* 0x0000003f3f3ff290 */ /* 0x000ff4000fffe03f */
[----:B------:R0:W-:Y:S01]  /*429f0*/  STL.64 [R1+0x880], R24 ;  /* 0x0008801801007387 */ /* 0x0001e20000100a00 */
[----:B------:R1:W-:Y:S02]  /*42a00*/  STL.64 [R1+0x888], R26 ;  /* 0x0008881a01007387 */ /* 0x0003e40000100a00 */
[C---:B0-----:R-:W-:Y:S02]  /*42a10*/  FMUL R24, R28.reuse, R14 ;  /* 0x0000000e1c187220 */ /* 0x041fe40000400000 */
[C---:B------:R-:W-:Y:S02]  /*42a20*/  FMUL R25, R28.reuse, R13 ;  /* 0x0000000d1c197220 */ /* 0x040fe40000400000 */
[----:B-1----:R-:W-:Y:S01]  /*42a30*/  FMUL R26, R3, R12 ;  /* 0x0000000c031a7220 */ /* 0x002fe20000400000 */
[----:B------:R-:W5:Y:S01]  /*42a40*/  LDL.LU R27, [R1+0x86c] ;  /* 0x00086c00011b7983 */ /* 0x000f620000300800 */
[C---:B--2---:R-:W-:Y:S02]  /*42a50*/  FMUL R20, R28.reuse, R21 ;  /* 0x000000151c147220 */ /* 0x044fe40000400000 */
[----:B---3--:R-:W-:-:S02]  /*42a60*/  FMUL R21, R28, R22 ;  /* 0x000000161c157220 */ /* 0x008fc40000400000 */
[C---:B----4-:R-:W-:Y:S02]  /*42a70*/  FMUL R22, R3.reuse, R23 ;  /* 0x0000001703167220 */ /* 0x050fe40000400000 */
[----:B------:R-:W-:-:S07]  /*42a80*/  FMUL R23, R3, R15 ;  /* 0x0000000f03177220 */ /* 0x000fce0000400000 */
[----:B------:R-:W-:Y:S01]  /*42a90*/  HMMA.16816.F32.BF16 R12, R4, R8, R20 ;  /* 0x00000008040c723c */ /* 0x000fe20000041814 */
[----:B------:R-:W2:Y:S11]  /*42aa0*/  LDL.LU R20, [R1+0x850] ;  /* 0x0008500001147983 */ /* 0x000eb60000300800 */
[----:B------:R-:W-:Y:S11]  /*42ab0*/  @!UPT UIADD3 URZ, URZ, URZ, URZ ;  /* 0x0000003f3f3ff290 */ /* 0x000ff6000fffe03f */
[----:B------:R0:W-:Y:S01]  /*42ac0*/  STL.64 [R1+0x870], R12 ;  /* 0x0008700c01007387 */ /* 0x0001e20000100a00 */
[----:B------:R1:W-:Y:S02]  /*42ad0*/  STL.64 [R1+0x878], R14 ;  /* 0x0008780e01007387 */ /* 0x0003e40000100a00 */
[----:B------:R-:W3:Y:S02]  /*42ae0*/  LDL.LU R21, [R1+0x854] ;  /* 0x0008540001157983 */ /* 0x000ee40000300800 */
[----:B------:R-:W4:Y:S01]  /*42af0*/  LDL.LU R22, [R1+0x858] ;  /* 0x0008580001167983 */ /* 0x000f220000300800 */
[----:B0-----:R-:W2:Y:S04]  /*42b00*/  LDL R12, [R1] ;  /* 0x00000000010c7983 */ /* 0x001ea80000100800 */
[----:B------:R-:W2:Y:S01]  /*42b10*/  LDL R13, [R1+0x4] ;  /* 0x00000400010d7983 */ /* 0x000ea20000100800 */
[----:B-1----:R-:W-:-:S02]  /*42b20*/  IMAD.MOV.U32 R14, RZ, RZ, R29 ;  /* 0x000000ffff0e7224 */ /* 0x002fc400078e001d */
[----:B------:R-:W3:Y:S01]  /*42b30*/  LDL.LU R29, [R1+0x1830] ;  /* 0x00183000011d7983 */ /* 0x000ee20000300800 */
[----:B------:R-:W-:Y:S01]  /*42b40*/  MOV R15, R0 ;  /* 0x00000000000f7202 */ /* 0x000fe20000000f00 */
[----:B------:R-:W4:Y:S01]  /*42b50*/  LDL.LU R23, [R1+0x85c] ;  /* 0x00085c0001177983 */ /* 0x000f220000300800 */
[----:B-----5:R-:W-:Y:S02]  /*42b60*/  FMUL R27, R3, R27 ;  /* 0x0000001b031b7220 */ /* 0x020fe40000400000 */
[----:B------:R-:W5:Y:S02]  /*42b70*/  LDL.LU R17, [R1+0x844] ;  /* 0x0008440001117983 */ /* 0x000f640000300800 */
[----:B------:R-:W4:Y:S01]  /*42b80*/  LDL.LU R0, [R1+0x848] ;  /* 0x0008480001007983 */ /* 0x000f220000300800 */
[----:B------:R0:W-:Y:S02]  /*42b90*/  STL.64 [R1+0x1808], R14 ;  /* 0x0018080e01007387 */ /* 0x0001e40000100a00 */
[----:B------:R-:W-:Y:S01]  /*42ba0*/  HMMA.16816.F32.BF16 R24, R4, R10, R24 ;  /* 0x0000000a0418723c */ /* 0x000fe20000041818 */
[----:B0-----:R-:W-:Y:S01]  /*42bb0*/  MOV R15, R2 ;  /* 0x00000002000f7202 */ /* 0x001fe20000000f00 */
[----:B--2---:R0:W-:Y:S01]  /*42bc0*/  STL.64 [R1+0x1800], R12 ;  /* 0x0018000c01007387 */ /* 0x0041e20000100a00 */
[----:B---3--:R-:W-:-:S03]  /*42bd0*/  MOV R14, R29 ;  /* 0x0000001d000e7202 */ /* 0x008fc60000000f00 */
[----:B0-----:R-:W2:Y:S04]  /*42be0*/  LDL R12, [R1+0x10] ;  /* 0x00001000010c7983 */ /* 0x001ea80000100800 */
[----:B------:R-:W2:Y:S01]  /*42bf0*/  LDL R13, [R1+0x14] ;  /* 0x00001400010d7983 */ /* 0x000ea20000100800 */
[----:B------:R-:W3:Y:S02]  /*42c00*/  LDL.LU R29, [R1+0x834] ;  /* 0x00083400011d7983 */ /* 0x000ee40000300800 */
[----:B------:R-:W2:Y:S02]  /*42c10*/  LDL.LU R2, [R1+0x838] ;  /* 0x0008380001027983 */ /* 0x000ea40000300800 */
[----:B------:R-:W2:Y:S01]  /*42c20*/  LDL.LU.64 R10, [R1+0x1828] ;  /* 0x00182800010a7983 */ /* 0x000ea20000300a00 */
[----:B------:R-:W2:Y:S01]  /*42c30*/  LDL.LU.64 R8, [R1+0x1820] ;  /* 0x0018200001087983 */ /* 0x000ea20000300a00 */
[----:B------:R-:W-:-:S02]  /*42c40*/  FMUL R20, R28, R20 ;  /* 0x000000141c147220 */ /* 0x000fc40000400000 */
[C---:B------:R-:W-:Y:S02]  /*42c50*/  FMUL R21, R28.reuse, R21 ;  /* 0x000000151c157220 */ /* 0x040fe40000400000 */
[C---:B----4-:R-:W-:Y:S02]  /*42c60*/  FMUL R22, R3.reuse, R22 ;  /* 0x0000001603167220 */ /* 0x050fe40000400000 */
[C---:B------:R-:W-:Y:S01]  /*42c70*/  FMUL R23, R3.reuse, R23 ;  /* 0x0000001703177220 */ /* 0x040fe20000400000 */
[----:B------:R-:W-:Y:S01]  /*42c80*/  STL.64 [R1+0x860], R24 ;  /* 0x0008601801007387 */ /* 0x000fe20000100a00 */
[----:B------:R0:W-:Y:S03]  /*42c90*/  STL.64 [R1+0x868], R26 ;  /* 0x0008681a01007387 */ /* 0x0001e60000100a00 */
[----:B0-----:R-:W4:Y:S01]  /*42ca0*/  LDL.LU R26, [R1+0x840] ;  /* 0x00084000011a7983 */ /* 0x001f220000300800 */
[----:B------:R-:W3:Y:S02]  /*42cb0*/  LDL.LU R27, [R1+0x84c] ;  /* 0x00084c00011b7983 */ /* 0x000ee40000300800 */
[C---:B-----5:R-:W-:Y:S01]  /*42cc0*/  FMUL R25, R28.reuse, R17 ;  /* 0x000000111c197220 */ /* 0x060fe20000400000 */
[----:B--2---:R-:W-:Y:S11]  /*42cd0*/  HMMA.16816.F32.BF16 R20, R4, R8, R20 ;  /* 0x000000080414723c */ /* 0x004ff60000041814 */
[----:B------:R-:W-:Y:S11]  /*42ce0*/  @!UPT UIADD3 URZ, URZ, URZ, URZ ;  /* 0x0000003f3f3ff290 */ /* 0x000ff6000fffe03f */
[----:B------:R-:W-:Y:S01]  /*42cf0*/  @!UPT UIADD3 URZ, URZ, URZ, URZ ;  /* 0x0000003f3f3ff290 */ /* 0x000fe2000fffe03f */
[----:B------:R-:W-:Y:S01]  /*42d00*/  STL.64 [R1+0x850], R20 ;  /* 0x0008501401007387 */ /* 0x000fe20000100a00 */
[----:B------:R0:W-:Y:S03]  /*42d10*/  STL.64 [R1+0x858], R22 ;  /* 0x0008581601007387 */ /* 0x0001e60000100a00 */
[----:B0-----:R-:W2:Y:S01]  /*42d20*/  LDL.LU R22, [R1+0x830] ;  /* 0x0008300001167983 */ /* 0x001ea20000300800 */
[----:B------:R-:W5:Y:S02]  /*42d30*/  LDL.LU R23, [R1+0x83c] ;  /* 0x00083c0001177983 */ /* 0x000f640000300800 */
[----:B------:R-:W2:Y:S02]  /*42d40*/  LDL.LU R17, [R1+0xa20] ;  /* 0x000a200001117983 */ /* 0x000ea40000300800 */
[----:B----4-:R-:W-:Y:S02]  /*42d50*/  FMUL R24, R28, R26 ;  /* 0x0000001a1c187220 */ /* 0x010fe40000400000 */
[----:B------:R-:W-:-:S02]  /*42d60*/  FMUL R26, R3, R0 ;  /* 0x00000000031a7220 */ /* 0x000fc40000400000 */
[----:B---3--:R-:W-:-:S07]  /*42d70*/  FMUL R27, R3, R27 ;  /* 0x0000001b031b7220 */ /* 0x008fce0000400000 */
[----:B------:R-:W-:Y:S01]  /*42d80*/  HMMA.16816.F32.BF16 R24, R4, R10, R24 ;  /* 0x0000000a0418723c */ /* 0x000fe20000041818 */
[----:B------:R0:W-:Y:S04]  /*42d90*/  STL.64 [R1+0x17f8], R18 ;  /* 0x0017f81201007387 */ /* 0x0001e80000100a00 */
[----:B0-----:R-:W3:Y:S01]  /*42da0*/  LDL.LU R19, [R1+0x828] ;  /* 0x0008280001137983 */ /* 0x001ee20000300800 */
[----:B------:R-:W-:-:S03]  /*42db0*/  FMUL R21, R28, R29 ;  /* 0x0000001d1c157220 */ /* 0x000fc60000400000 */
[----:B--2---:R-:W-:Y:S01]  /*42dc0*/  STL.64 [R1+0x17f0], R16 ;  /* 0x0017f01001007387 */ /* 0x004fe20000100a00 */
[----:B------:R-:W2:Y:S02]  /*42dd0*/  LDL R0, [R1+0x920] ;  /* 0x0009200001007983 */ /* 0x000ea40000100800 */
[----:B------:R-:W4:Y:S02]  /*42de0*/  LDL.LU R10, [R1+0x1818] ;  /* 0x00181800010a7983 */ /* 0x000f240000300800 */
[----:B------:R-:W2:Y:S09]  /*42df0*/  LDL.LU.64 R8, [R1+0x1810] ;  /* 0x0018100001087983 */ /* 0x000eb20000300a00 */
[----:B------:R0:W-:Y:S01]  /*42e00*/  STL.64 [R1+0x840], R24 ;  /* 0x0008401801007387 */ /* 0x0001e20000100a00 */
[----:B------:R1:W-:Y:S03]  /*42e10*/  STL.64 [R1+0x848], R26 ;  /* 0x0008481a01007387 */ /* 0x0003e60000100a00 */
[----:B0-----:R-:W2:Y:S01]  /*42e20*/  LDL.LU R25, [R1+0x820] ;  /* 0x0008200001197983 */ /* 0x001ea20000300800 */
[----:B-1----:R-:W3:Y:S02]  /*42e30*/  LDL.LU R26, [R1+0x824] ;  /* 0x00082400011a7983 */ /* 0x002ee40000300800 */
[----:B------:R-:W4:Y:S02]  /*42e40*/  LDL.LU R27, [R1+0x82c] ;  /* 0x00082c00011b7983 */ /* 0x000f240000300800 */
[----:B------:R-:W-:-:S02]  /*42e50*/  FMUL R20, R28, R22 ;  /* 0x000000161c147220 */ /* 0x000fc40000400000 */
[C---:B------:R-:W-:Y:S02]  /*42e60*/  FMUL R22, R3.reuse, R2 ;  /* 0x0000000203167220 */ /* 0x040fe40000400000 */
[----:B-----5:R-:W-:Y:S01]  /*42e70*/  FMUL R23, R3, R23 ;  /* 0x0000001703177220 */ /* 0x020fe20000400000 */
[----:B------:R-:W5:Y:S01]  /*42e80*/  LDL.LU R18, [R1+0x81c] ;  /* 0x00081c0001127983 */ /* 0x000f620000300800 */
[----:B------:R-:W5:Y:S02]  /*42e90*/  LDL.LU R16, [R1+0x800] ;  /* 0x0008000001107983 */ /* 0x000f640000300800 */
[----:B------:R-:W5:Y:S02]  /*42ea0*/  LDL.LU R17, [R1+0x804] ;  /* 0x0008040001117983 */ /* 0x000f640000300800 */
[----:B------:R-:W5:Y:S01]  /*42eb0*/  LDL.LU R11, [R1+0x808] ;  /* 0x00080800010b7983 */ /* 0x000f620000300800 */
[----:B------:R-:W5:Y:S01]  /*42ec0*/  LDL.LU R2, [R1+0xa24] ;  /* 0x000a240001027983 */ /* 0x000f620000300800 */
[----:B------:R-:W5:Y:S01]  /*42ed0*/  LDL R29, [R1+0x91c] ;  /* 0x00091c00011d7983 */ /* 0x000f620000100800 */
[----:B------:R-:W-:Y:S11]  /*42ee0*/  HMMA.16816.F32.BF16 R20, R4, R12, R20 ;  /* 0x0000000c0414723c */ /* 0x000ff60000041814 */
[----:B------:R-:W-:Y:S11]  /*42ef0*/  @!UPT UIADD3 URZ, URZ, URZ, URZ ;  /* 0x0000003f3f3ff290 */ /* 0x000ff6000fffe03f */
[----:B------:R-:W-:Y:S01]  /*42f00*/  @!UPT UIADD3 URZ, URZ, URZ, URZ ;  /* 0x0000003f3f3ff290 */ /* 0x000fe2000fffe03f */
[----:B------:R0:W-:Y:S01]  /*42f10*/  STL.64 [R1+0x830], R20 ;  /* 0x0008301401007387 */ /* 0x0001e20000100a00 */
[----:B------:R1:W-:Y:S03]  /*42f20*/  STL.64 [R1+0x838], R22 ;  /* 0x0008381601007387 */ /* 0x0003e60000100a00 */
[----:B0-----:R-:W5:Y:S01]  /*42f30*/  LDL.LU R21, [R1+0x810] ;  /* 0x0008100001157983 */ /* 0x001f620000300800 */
[----:B-1----:R-:W5:Y:S02]  /*42f40*/  LDL.LU R22, [R1+0x814] ;  /* 0x0008140001167983 */ /* 0x002f640000300800 */
[----:B------:R-:W5:Y:S02]  /*42f50*/  LDL.LU R23, [R1+0x818] ;  /* 0x0008180001177983 */ /* 0x000f640000300800 */
[C---:B--2---:R-:W-:Y:S02]  /*42f60*/  FMUL R24, R28.reuse, R25 ;  /* 0x000000191c187220 */ /* 0x044fe40000400000 */
[----:B---3--:R-:W-:-:S02]  /*42f70*/  FMUL R25, R28, R26 ;  /* 0x0000001a1c197220 */ /* 0x008fc40000400000 */
[C---:B------:R-:W-:Y:S02]  /*42f80*/  FMUL R26, R3.reuse, R19 ;  /* 0x00000013031a7220 */ /* 0x040fe40000400000 */
[----:B----4-:R-:W-:Y:S01]  /*42f90*/  FMUL R27, R3, R27 ;  /* 0x0000001b031b7220 */ /* 0x010fe20000400000 */
[----:B------:R-:W2:Y:S06]  /*42fa0*/  LDL.LU R19, [R1+0x80c] ;  /* 0x00080c0001137983 */ /* 0x000eac0000300800 */
[----:B------:R-:W-:Y:S01]  /*42fb0*/  HMMA.16816.F32.BF16 R24, R4, R14, R24 ;  /* 0x0000000e0418723c */ /* 0x000fe20000041818 */
[----:B------:R-:W3:Y:S01]  /*42fc0*/  LDL.LU.64 R14, [R1+0x1808] ;  /* 0x00180800010e7983 */ /* 0x000ee20000300a00 */
[----:B------:R-:W4:Y:S02]  /*42fd0*/  LDL.LU.64 R12, [R1+0x1800] ;  /* 0x00180000010c7983 */ /* 0x000f240000300a00 */
[----:B-----5:R-:W-:-:S02]  /*42fe0*/  FMUL R16, R28, R16 ;  /* 0x000000101c107220 */ /* 0x020fc40000400000 */
[C---:B------:R-:W-:Y:S02]  /*42ff0*/  FMUL R17, R28.reuse, R17 ;  /* 0x000000111c117220 */ /* 0x040fe40000400000 */
[C---:B------:R-:W-:Y:S02]  /*43000*/  FMUL R20, R28.reuse, R21 ;  /* 0x000000151c147220 */ /* 0x040fe40000400000 */
[----:B------:R-:W-:Y:S02]  /*43010*/  FMUL R21, R28, R22 ;  /* 0x000000161c157220 */ /* 0x000fe40000400000 */
[C---:B------:R-:W-:Y:S02]  /*43020*/  FMUL R22, R3.reuse, R23 ;  /* 0x0000001703167220 */ /* 0x040fe40000400000 */
[----:B------:R-:W-:-:S09]  /*43030*/  FMUL R23, R3, R18 ;  /* 0x0000001203177220 */ /* 0x000fd20000400000 */
[----:B------:R0:W-:Y:S01]  /*43040*/  STL.64 [R1+0x820], R24 ;  /* 0x0008201801007387 */ /* 0x0001e20000100a00 */
[----:B------:R1:W-:Y:S02]  /*43050*/  STL.64 [R1+0x828], R26 ;  /* 0x0008281a01007387 */ /* 0x0003e40000100a00 */
[C---:B------:R-:W-:Y:S01]  /*43060*/  FMUL R18, R3.reuse, R11 ;  /* 0x0000000b03127220 */ /* 0x040fe20000400000 */
[----:B0-----:R-:W5:Y:S01]  /*43070*/  LDL.LU R24, [R1+0x7f0] ;  /* 0x0007f00001187983 */ /* 0x001f620000300800 */
[----:B------:R-:W5:Y:S02]  /*43080*/  LDL.LU R25, [R1+0x7f4] ;  /* 0x0007f40001197983 */ /* 0x000f640000300800 */
[----:B-1----:R-:W5:Y:S02]  /*43090*/  LDL.LU R26, [R1+0x7f8] ;  /* 0x0007f800011a7983 */ /* 0x002f640000300800 */
[----:B------:R-:W5:Y:S01]  /*430a0*/  LDL.LU R27, [R1+0x7fc] ;  /* 0x0007fc00011b7983 */ /* 0x000f620000300800 */
[----:B----4-:R-:W-:Y:S01]  /*430b0*/  HMMA.16816.F32.BF16 R20, R4, R12, R20 ;  /* 0x0000000c0414723c */ /* 0x010fe20000041814 */
[----:B--2---:R-:W-:-:S07]  /*430c0*/  FMUL R19, R3, R19 ;  /* 0x0000001303137220 */ /* 0x004fce0000400000 */
[----:B---3--:R-:W-:Y:S11]  /*430d0*/  HMMA.16816.F32.BF16 R12, R4, R14, R16 ;  /* 0x0000000e040c723c */ /* 0x008ff60000041810 */
[----:B------:R-:W-:Y:S04]  /*430e0*/  @!UPT UIADD3 URZ, URZ, URZ, URZ ;  /* 0x0000003f3f3ff290 */ /* 0x000fe8000fffe03f */
[----:B------:R0:W-:Y:S01]  /*430f0*/  STL.64 [R1+0x810], R20 ;  /* 0x0008101401007387 */ /* 0x0001e20000100a00 */
[----:B------:R1:W-:Y:S03]  /*43100*/  STL.64 [R1+0x818], R22 ;  /* 0x0008181601007387 */ /* 0x0003e60000100a00 */
[----:B0-----:R-:W2:Y:S01]  /*43110*/  LDL.LU R20, [R1+0x7e0] ;  /* 0x0007e00001147983 */ /* 0x001ea20000300800 */
[----:B------:R-:W3:Y:S02]  /*43120*/  LDL.LU R21, [R1+0x7e4] ;  /* 0x0007e40001157983 */ /* 0x000ee40000300800 */
[----:B-1----:R-:W4:Y:S02]  /*43130*/  LDL.LU R22, [R1+0x7e8] ;  /* 0x0007e80001167983 */ /* 0x002f240000300800 */
[----:B------:R-:W2:Y:S01]  /*43140*/  LDL.LU R23, [R1+0x7ec] ;  /* 0x0007ec0001177983 */ /* 0x000ea20000300800 */
[----:B------:R-:W2:Y:S01]  /*43150*/  LDL.LU R11, [R1+0x7d8] ;  /* 0x0007d800010b7983 */ /* 0x000ea20000300800 */
[----:B------:R-:W2:Y:S02]  /*43160*/  LDL.LU.64 R18, [R1+0x17f8] ;  /* 0x0017f80001127983 */ /* 0x000ea40000300a00 */
[----:B------:R-:W2:Y:S02]  /*43170*/  LDL.LU.64 R16, [R1+0x17f0] ;  /* 0x0017f00001107983 */ /* 0x000ea40000300a00 */
[----:B------:R-:W-:Y:S01]  /*43180*/  STL.64 [R1+0x800], R12 ;  /* 0x0008000c01007387 */ /* 0x000fe20000100a00 */
[----:B------:R0:W-:Y:S04]  /*43190*/  STL.64 [R1+0x808], R14 ;  /* 0x0008080e01007387 */ /* 0x0001e80000100a00 */
[----:B0-----:R-:W3:Y:S01]  /*431a0*/  LDL.LU.64 R14, [R1+0x17e8] ;  /* 0x0017e800010e7983 */ /* 0x001ee20000300a00 */
[----:B------:R-:W3:Y:S02]  /*431b0*/  LDL.LU.64 R12, [R1+0x17e0] ;  /* 0x0017e000010c7983 */ /* 0x000ee40000300a00 */
[----:B--2---:R-:W-:-:S02]  /*431c0*/  FADD R0, -R0, R17 ;  /* 0x0000001100007221 */ /* 0x004fc40000000100 */
[----:B------:R-:W2:Y:S01]  /*431d0*/  LDL.LU R17, [R1+0x17d8] ;  /* 0x0017d80001117983 */ /* 0x000ea20000300800 */
[C---:B-----5:R-:W-:Y:S02]  /*431e0*/  FMUL R24, R28.reuse, R24 ;  /* 0x000000181c187220 */ /* 0x060fe40000400000 */
[----:B------:R-:W-:Y:S02]  /*431f0*/  FMUL R25, R28, R25 ;  /* 0x000000191c197220 */ /* 0x000fe40000400000 */
[C---:B------:R-:W-:Y:S02]  /*43200*/  FMUL R26, R3.reuse, R26 ;  /* 0x0000001a031a7220 */ /* 0x040fe40000400000 */
[----:B------:R-:W-:-:S07]  /*43210*/  FMUL R27, R3, R27 ;  /* 0x0000001b031b7220 */ /* 0x000fce0000400000 */
[----:B--2---:R-:W-:Y:S11]  /*43220*/  HMMA.16816.F32.BF16 R24, R4, R16, R24 ;  /* 0x000000100418723c */ /* 0x004ff60000041818 */
[----:B------:R-:W-:Y:S11]  /*43230*/  @!UPT UIADD3 URZ, URZ, URZ, URZ ;  /* 0x0000003f3f3ff290 */ /* 0x000ff6000fffe03f */
[----:B------:R-:W-:Y:S01]  /*43240*/  @!UPT UIADD3 URZ, URZ, URZ, URZ ;  /* 0x0000003f3f3ff290 */ /* 0x000fe2000fffe03f */
[----:B------:R-:W-:Y:S01]  /*43250*/  STL.64 [R1+0x7f0], R24 ;  /* 0x0007f01801007387 */ /* 0x000fe20000100a00 */
[----:B------:R0:W-:Y:S03]  /*43260*/  STL.64 [R1+0x7f8], R26 ;  /* 0x0007f81a01007387 */ /* 0x0001e60000100a00 */
[----:B0-----:R-:W2:Y:S01]  /*43270*/  LDL.LU R26, [R1+0x7d0] ;  /* 0x0007d000011a7983 */ /* 0x001ea20000300800 */
[----:B------:R-:W5:Y:S02]  /*43280*/  LDL.LU R25, [R1+0x7d4] ;  /* 0x0007d40001197983 */ /* 0x000f640000300800 */
[C---:B------:R-:W-:Y:S02]  /*43290*/  FMUL R20, R28.reuse, R20 ;  /* 0x000000141c147220 */ /* 0x040fe40000400000 */
[----:B---3--:R-:W-:Y:S02]  /*432a0*/  FMUL R21, R28, R21 ;  /* 0x000000151c157220 */ /* 0x008fe40000400000 */
[----:B----4-:R-:W-:-:S02]  /*432b0*/  FMUL R22, R3, R22 ;  /* 0x0000001603167220 */ /* 0x010fc40000400000 */
[----:B------:R-:W-:Y:S01]  /*432c0*/  FMUL R23, R3, R23 ;  /* 0x0000001703177220 */ /* 0x000fe20000400000 */
[----:B------:R-:W3:Y:S01]  /*432d0*/  LDL R27, [R1+0x93c] ;  /* 0x00093c00011b7983 */ /* 0x000ee20000100800 */
[----:B------:R-:W-:Y:S02]  /*432e0*/  FADD R29, -R29, R2 ;  /* 0x000000021d1d7221 */ /* 0x000fe40000000100 */
[----:B------:R-:W4:Y:S02]  /*432f0*/  LDL.LU R24, [R1+0x7c0] ;  /* 0x0007c00001187983 */ /* 0x000f240000300800 */
[----:B------:R-:W3:Y:S01]  /*43300*/  LDL.LU R2, [R1+0x7cc] ;  /* 0x0007cc0001027983 */ /* 0x000ee20000300800 */
[----:B------:R-:W-:Y:S01]  /*43310*/  HMMA.16816.F32.BF16 R20, R4, R18, R20 ;  /* 0x000000120414723c */ /* 0x000fe20000041814 */
[----:B------:R-:W-:Y:S11]  /*43320*/  FMUL R11, R3, R11 ;  /* 0x0000000b030b7220 */ /* 0x000ff60000400000 */
[----:B------:R-:W-:Y:S11]  /*43330*/  @!UPT UIADD3 URZ, URZ, URZ, URZ ;  /* 0x0000003f3f3ff290 */ /* 0x000ff6000fffe03f */
[----:B------:R-:W-:Y:S01]  /*43340*/  STL.64 [R1+0x7e0], R20 ;  /* 0x0007e01401007387 */ /* 0x000fe20000100a00 */
[----:B------:R0:W-:Y:S03]  /*43350*/  STL.64 [R1+0x7e8], R22 ;  /* 0x0007e81601007387 */ /* 0x0001e60000100a00 */
[----:B0-----:R-:W3:Y:S01]  /*43360*/  LDL.LU R23, [R1+0x7dc] ;  /* 0x0007dc0001177983 */ /* 0x001ee20000300800 */
[----:B------:R-:W-:Y:S01]  /*43370*/  MOV R22, R11 ;  /* 0x0000000b00167202 */ /* 0x000fe20000000f00 */
[C---:B--2---:R-:W-:Y:S02]  /*43380*/  FMUL R26, R28.reuse, R26 ;  /* 0x0000001a1c1a7220 */ /* 0x044fe40000400000 */
[----:B-----5:R-:W-:Y:S02]  /*43390*/  FMUL R25, R28, R25 ;  /* 0x000000191c197220 */ /* 0x020fe40000400000 */
[----:B------:R-:W-:-:S03]  /*433a0*/  IMAD.MOV.U32 R20, RZ, RZ, R26 ;  /* 0x000000ffff147224 */ /* 0x000fc600078e001a */
[----:B------:R-:W-:Y:S02]  /*433b0*/  MOV R21, R25 ;  /* 0x0000001900157202 */ /* 0x000fe40000000f00 */
[----:B------:R-:W2:Y:S01]  /*433c0*/  LDL.LU R25, [R1+0x7c4] ;  /* 0x0007c40001197983 */ /* 0x000ea20000300800 */
[----:B------:R-:W5:Y:S02]  /*433d0*/  LDL.LU R26, [R1+0x7c8] ;  /* 0x0007c800011a7983 */ /* 0x000f640000300800 */
[----:B------:R-:W2:Y:S02]  /*433e0*/  LDL.LU R11, [R1+0x7b0] ;  /* 0x0007b000010b7983 */ /* 0x000ea40000300800 */
[----:B--2---:R0:W-:Y:S01]  /*433f0*/  STL.64 [R1+0x17d0], R10 ;  /* 0x0017d00a01007387 */ /* 0x0041e20000100a00 */
[----:B------:R1:W-:Y:S01]  /*43400*/  STL.64 [R1+0x17c8], R8 ;  /* 0x0017c80801007387 */ /* 0x0003e20000100a00 */
[----:B0-----:R-:W-:Y:S02]  /*43410*/  MOV R10, R22 ;  /* 0x00000016000a7202 */ /* 0x001fe40000000f00 */
[----:B-1----:R-:W-:Y:S01]  /*43420*/  MOV R8, R20 ;  /* 0x0000001400087202 */ /* 0x002fe20000000f00 */
[----:B------:R-:W-:-:S02]  /*43430*/  IMAD.MOV.U32 R9, RZ, RZ, R21 ;  /* 0x000000ffff097224 */ /* 0x000fc400078e0015 */
[C---:B---3--:R-:W-:Y:S02]  /*43440*/  FMUL R11, R3.reuse, R23 ;  /* 0x00000017030b7220 */ /* 0x048fe40000400000 */
[----:B------:R-:W0:Y:S04]  /*43450*/  LDSM.16.M88.4 R20, [R27+0x24e00] ;  /* 0x024e00001b14783b */ /* 0x000e280000000200 */
[----:B------:R1:W-:Y:S01]  /*43460*/  STL.64 [R1+0x1780], R18 ;  /* 0x0017801201007387 */ /* 0x0003e20000100a00 */
[----:B------:R-:W-:Y:S03]  /*43470*/  HMMA.16816.F32.BF16 R8, R4, R12, R8 ;  /* 0x0000000c0408723c */ /* 0x000fe60000041808 */
[----:B-1----:R-:W2:Y:S01]  /*43480*/  LDL.LU R18, [R1+0x7b4] ;  /* 0x0007b40001127983 */ /* 0x002ea20000300800 */
[----:B------:R-:W3:Y:S02]  /*43490*/  LDL.LU R19, [R1+0x7b8] ;  /* 0x0007b80001137983 */ /* 0x000ee40000300800 */
[----:B------:R-:W-:Y:S01]  /*434a0*/  STL.64 [R1+0x1778], R16 ;  /* 0x0017781001007387 */ /* 0x000fe20000100a00 */
[----:B0-----:R-:W-:Y:S01]  /*434b0*/  STL [R1+0x17bc], R22 ;  /* 0x0017bc1601007387 */ /* 0x001fe20000100800 */
[----:B------:R-:W-:Y:S11]  /*434c0*/  STL [R1+0x17b8], R23 ;  /* 0x0017b81701007387 */ /* 0x000ff60000100800 */
[----:B------:R-:W-:Y:S04]  /*434d0*/  @!UPT UIADD3 URZ, URZ, URZ, URZ ;  /* 0x0000003f3f3ff290 */ /* 0x000fe8000fffe03f */
[----:B------:R-:W-:Y:S02]  /*434e0*/  STL.64 [R1+0x7d0], R8 ;  /* 0x0007d00801007387 */ /* 0x000fe40000100a00 */
[----:B------:R0:W-:Y:S02]  /*434f0*/  STL.64 [R1+0x7d8], R10 ;  /* 0x0007d80a01007387 */ /* 0x0001e40000100a00 */
[----:B0-----:R-:W3:Y:S01]  /*43500*/  LDL.LU.64 R10, [R1+0x17d0] ;  /* 0x0017d000010a7983 */ /* 0x001ee20000300a00 */
[C---:B----4-:R-:W-:Y:S02]  /*43510*/  FMUL R24, R28.reuse, R24 ;  /* 0x000000181c187220 */ /* 0x050fe40000400000 */
[----:B------:R-:W-:Y:S02]  /*43520*/  FMUL R25, R28, R25 ;  /* 0x000000191c197220 */ /* 0x000fe40000400000 */
[C---:B-----5:R-:W-:Y:S02]  /*43530*/  FMUL R26, R3.reuse, R26 ;  /* 0x0000001a031a7220 */ /* 0x060fe40000400000 */
[----:B------:R-:W-:-:S02]  /*43540*/  FMUL R27, R3, R2 ;  /* 0x00000002031b7220 */ /* 0x000fc40000400000 */
[----:B------:R-:W-:Y:S01]  /*43550*/  FMUL R0, R0, 1.4426950216293334961 ;  /* 0x3fb8aa3b00007820 */ /* 0x000fe20000400000 */
[----:B------:R-:W4:Y:S03]  /*43560*/  LDL.LU.64 R8, [R1+0x17c8] ;  /* 0x0017c80001087983 */ /* 0x000f260000300a00 */
[----:B------:R0:W1:Y:S02]  /*43570*/  MUFU.EX2 R2, R0 ;  /* 0x0000000000027308 */ /* 0x0000640000000800 */
[----:B0-----:R-:W-:Y:S02]  /*43580*/  FMUL R0, R29, 1.4426950216293334961 ;  /* 0x3fb8aa3b1d007820 */ /* 0x001fe40000400000 */
[----:B------:R-:W5:Y:S01]  /*43590*/  LDL.LU R29, [R1+0x7ac] ;  /* 0x0007ac00011d7983 */ /* 0x000f620000300800 */
[----:B--2---:R-:W-:Y:S02]  /*435a0*/  FMUL R22, R28, R18 ;  /* 0x000000121c167220 */ /* 0x004fe40000400000 */
[----:B---3--:R-:W-:-:S02]  /*435b0*/  FMUL R23, R3, R19 ;  /* 0x0000001303177220 */ /* 0x008fc40000400000 */
[----:B------:R-:W-:Y:S01]  /*435c0*/  HMMA.16816.F32.BF16 R16, R4, R14, R24 ;  /* 0x0000000e0410723c */ /* 0x000fe20000041818 */
[----:B------:R-:W2:Y:S01]  /*435d0*/  LDL.LU R24, [R1+0x7bc] ;  /* 0x0007bc0001187983 */ /* 0x000ea20000300800 */
[----:B------:R-:W3:Y:S11]  /*435e0*/  LDL.LU R25, [R1+0x7a0] ;  /* 0x0007a00001197983 */ /* 0x000ef60000300800 */
[----:B------:R-:W-:Y:S10]  /*435f0*/  @!UPT UIADD3 URZ, URZ, URZ, URZ ;  /* 0x0000003f3f3ff290 */ /* 0x000ff4000fffe03f */
[----:B------:R-:W-:Y:S01]  /*43600*/  STL.64 [R1+0x7c0], R16 ;  /* 0x0007c01001007387 */ /* 0x000fe20000100a00 */
[----:B------:R0:W-:Y:S02]  /*43610*/  STL.64 [R1+0x7c8], R18 ;  /* 0x0007c81201007387 */ /* 0x0001e40000100a00 */
[----:B------:R-:W5:Y:S02]  /*43620*/  LDL.LU R26, [R1+0x7a4] ;  /* 0x0007a400011a7983 */ /* 0x000f640000300800 */
[----:B------:R-:W5:Y:S01]  /*43630*/  LDL.LU R27, [R1+0x7a8] ;  /* 0x0007a800011b7983 */ /* 0x000f620000300800 */
[----:B0-----:R-:W1:Y:S01]  /*43640*/  LDL.LU R19, [R1+0x790] ;  /* 0x0007900001137983 */ /* 0x001e620000300800 */
[----:B------:R-:W5:Y:S02]  /*43650*/  LDL.LU R18, [R1+0x794] ;  /* 0x0007940001127983 */ /* 0x000f640000300800 */
[----:B------:R-:W5:Y:S02]  /*43660*/  LDL.LU R17, [R1+0x798] ;  /* 0x0007980001117983 */ /* 0x000f640000300800 */
[----:B------:R-:W-:Y:S01]  /*43670*/  FMUL R11, R28, R11 ;  /* 0x0000000b1c0b7220 */ /* 0x000fe20000400000 */
[----:B------:R-:W5:Y:S01]  /*43680*/  LDL.LU R16, [R1+0x79c] ;  /* 0x00079c0001107983 */ /* 0x000f620000300800 */
[----:B------:R-:W-:Y:S02]  /*43690*/  STL.64 [R1+0x1790], R14 ;  /* 0x0017900e01007387 */ /* 0x000fe40000100a00 */
[----:B------:R0:W-:Y:S02]  /*436a0*/  STL.64 [R1+0x1788], R12 ;  /* 0x0017880c01007387 */ /* 0x0001e40000100a00 */
[----:B0-----:R-:W-:-:S02]  /*436b0*/  MOV R12, R11 ;  /* 0x0000000b000c7202 */ /* 0x001fc40000000f00 */
[----:B------:R-:W5:Y:S01]  /*436c0*/  LDL.LU R11, [R1+0x17c0] ;  /* 0x0017c000010b7983 */ /* 0x000f620000300800 */
[----:B------:R-:W-:Y:S01]  /*436d0*/  MOV R13, R22 ;  /* 0x00000016000d7202 */ /* 0x000fe20000000f00 */
[----:B------:R-:W-:Y:S02]  /*436e0*/  IMAD.MOV.U32 R14, RZ, RZ, R23 ;  /* 0x000000ffff0e7224 */ /* 0x000fe400078e0017 */
[----:B------:R-:W5:Y:S01]  /*436f0*/  LDL.LU R22, [R1+0x17bc] ;  /* 0x0017bc0001167983 */ /* 0x000f620000300800 */
[----:B------:R-:W5:Y:S01]  /*43700*/  LDL.LU R23, [R1+0x17b8] ;  /* 0x0017b80001177983 */ /* 0x000f620000300800 */
[----:B--2---:R-:W-:Y:S02]  /*43710*/  FMUL R15, R3, R24 ;  /* 0x00000018030f7220 */ /* 0x004fe40000400000 */
[----:B---3--:R-:W-:-:S05]  /*43720*/  FMUL R24, R28, R25 ;  /* 0x000000191c187220 */ /* 0x008fca0000400000 */
[C---:B----4-:R-:W-:Y:S01]  /*43730*/  HMMA.16816.F32.BF16 R12, R4.reuse, R8, R12 ;  /* 0x00000008040c723c */ /* 0x050fe2000004180c */
[----:B-----5:R-:W-:Y:S02]  /*43740*/  FMUL R25, R28, R26 ;  /* 0x0000001a1c197220 */ /* 0x020fe40000400000 */
[C---:B------:R-:W-:Y:S02]  /*43750*/  FMUL R26, R3.reuse, R27 ;  /* 0x0000001b031a7220 */ /* 0x040fe40000400000 */
[----:B------:R-:W-:Y:S11]  /*43760*/  FMUL R27, R3, R29 ;  /* 0x0000001d031b7220 */ /* 0x000ff60000400000 */
[----:B------:R-:W-:Y:S07]  /*43770*/  @!UPT UIADD3 URZ, URZ, URZ, URZ ;  /* 0x0000003f3f3ff290 */ /* 0x000fee000fffe03f */
[----:B------:R-:W-:Y:S01]  /*43780*/  STL.64 [R1+0x7b0], R12 ;  /* 0x0007b00c01007387 */ /* 0x000fe20000100a00 */
[----:B------:R-:W-:Y:S01]  /*43790*/  STL.64 [R1+0x7b8], R14 ;  /* 0x0007b80e01007387 */ /* 0x000fe20000100a00 */
[----:B------:R-:W-:Y:S02]  /*437a0*/  HMMA.16816.F32.BF16 R4, R4, R10, R24 ;  /* 0x0000000a0404723c */ /* 0x000fe40000041818 */
[----:B------:R-:W2:Y:S11]  /*437b0*/  LDL.LU R24, [R1+0x40] ;  /* 0x0000400001187983 */ /* 0x000eb60000300800 */
[----:B------:R-:W-:Y:S10]  /*437c0*/  @!UPT UIADD3 URZ, URZ, URZ, URZ ;  /* 0x0000003f3f3ff290 */ /* 0x000ff4000fffe03f */
[----:B------:R1:W-:Y:S01]  /*437d0*/  STL.64 [R1+0x7a0], R4 ;  /* 0x0007a00401007387 */ /* 0x0003e20000100a00 */
[----:B------:R0:W-:Y:S02]  /*437e0*/  STL.64 [R1+0x7a8], R6 ;  /* 0x0007a80601007387 */ /* 0x0001e40000100a00 */
[----:B------:R-:W2:Y:S01]  /*437f0*/  LDL.LU R25, [R1+0x44] ;  /* 0x0000440001197983 */ /* 0x000ea20000300800 */
[----:B------:R-:W0:Y:S01]  /*43800*/  MUFU.EX2 R0, R0 ;  /* 0x0000000000007308 */ /* 0x000e220000000800 */
[----:B------:R-:W3:Y:S01]  /*43810*/  LDL.LU R26, [R1+0x48] ;  /* 0x00004800011a7983 */ /* 0x000ee20000300800 */
[----:B------:R-:W3:Y:S02]  /*43820*/  LDL.LU R27, [R1+0x4c] ;  /* 0x00004c00011b7983 */ /* 0x000ee40000300800 */
[----:B------:R-:W-:Y:S02]  /*43830*/  STL.64 [R1+0x17a0], R10 ;  /* 0x0017a00a01007387 */ /* 0x000fe40000100a00 */
[----:B-1----:R-:W-:-:S02]  /*43840*/  FMUL R4, R2, R19 ;  /* 0x0000001302047220 */ /* 0x002fc40000400000 */
[----:B------:R-:W-:Y:S02]  /*43850*/  FMUL R5, R2, R18 ;  /* 0x0000001202057220 */ /* 0x000fe40000400000 */
[C---:B0-----:R-:W-:Y:S02]  /*43860*/  FMUL R6, R0.reuse, R17 ;  /* 0x0000001100067220 */ /* 0x041fe40000400000 */
[----:B------:R-:W-:Y:S01]  /*43870*/  FMUL R7, R0, R16 ;  /* 0x0000001000077220 */ /* 0x000fe20000400000 */
[----:B------:R2:W-:Y:S06]  /*43880*/  STL.64 [R1+0x1798], R8 ;  /* 0x0017980801007387 */ /* 0x0005ec0000100a00 */
[----:B--2---:R-:W-:Y:S01]  /*43890*/  HMMA.16816.F32.BF16 R8, R20, R24, R4 ;  /* 0x000000181408723c */ /* 0x004fe20000041804 */
[----:B------:R-:W2:Y:S01]  /*438a0*/  LDL.LU R6, [R1+0x780] ;  /* 0x0007800001067983 */ /* 0x000ea20000300800 */
[----:B------:R-:W4:Y:S11]  /*438b0*/  LDL.LU R7, [R1+0x784] ;  /* 0x0007840001077983 */ /* 0x000f360000300800 */
[----:B------:R-:W-:Y:S10]  /*438c0*/  @!UPT UIADD3 URZ, URZ, URZ, URZ ;  /* 0x0000003f3f3ff290 */ /* 0x000ff4000fffe03f */
[----:B------:R0:W-:Y:S01]  /*438d0*/  STL.64 [R1+0x790], R8 ;  /* 0x0007900801007387 */ /* 0x0001e20000100a00 */
[----:B------:R1:W-:Y:S02]  /*438e0*/  STL.64 [R1+0x798], R10 ;  /* 0x0007980a01007387 */ /* 0x0003e40000100a00 */
[----:B------:R-:W5:Y:S02]  /*438f0*/  LDL.LU R29, [R1+0x788] ;  /* 0x00078800011d7983 */ /* 0x000f640000300800 */
[----:B------:R-:W2:Y:S01]  /*43900*/  LDL.LU R28, [R1+0x78c] ;  /* 0x00078c00011c7983 */ /* 0x000ea20000300800 */
[----:B0-----:R-:W2:Y:S01]  /*43910*/  LDL.LU R8, [R1+0x20] ;  /* 0x0000200001087983 */ /* 0x001ea20000300800 */
[----:B------:R-:W2:Y:S02]  /*43920*/  LDL.LU R9, [R1+0x24] ;  /* 0x0000240001097983 */ /* 0x000ea40000300800 */
[----:B-1----:R-:W2:Y:S02]  /*43930*/  LDL.LU R10, [R1+0x28] ;  /* 0x00002800010a7983 */ /* 0x002ea40000300800 */
[----:B------:R-:W2:Y:S01]  /*43940*/  LDL.LU R11, [R1+0x2c] ;  /* 0x00002c00010b7983 */ /* 0x000ea20000300800 */
[----:B------:R-:W3:Y:S01]  /*43950*/  LDL.LU R19, [R1+0x770] ;  /* 0x0007700001137983 */ /* 0x000ee20000300800 */
[----:B------:R-:W3:Y:S02]  /*43960*/  LDL.LU R18, [R1+0x774] ;  /* 0x0007740001127983 */ /* 0x000ee40000300800 */
[----:B------:R-:W3:Y:S02]  /*43970*/  LDL.LU R17, [R1+0x778] ;  /* 0x0007780001117983 */ /* 0x000ee40000300800 */
[----:B------:R-:W3:Y:S01]  /*43980*/  LDL.LU R16, [R1+0x77c] ;  /* 0x00077c0001107983 */ /* 0x000ee20000300800 */
[----:B--2---:R-:W-:Y:S01]  /*43990*/  STL.64 [R1+0x17b0], R10 ;  /* 0x0017b00a01007387 */ /* 0x004fe20000100a00 */
[----:B------:R0:W-:Y:S03]  /*439a0*/  STL.64 [R1+0x17a8], R8 ;  /* 0x0017a80801007387 */ /* 0x0001e60000100a00 */
[----:B0-----:R-:W2:Y:S01]  /*439b0*/  LDL.LU R8, [R1+0x30] ;  /* 0x0000300001087983 */ /* 0x001ea20000300800 */
[----:B------:R-:W2:Y:S02]  /*439c0*/  LDL.LU R9, [R1+0x34] ;  /* 0x0000340001097983 */ /* 0x000ea40000300800 */
[----:B------:R-:W-:-:S02]  /*439d0*/  FMUL R4, R2, R6 ;  /* 0x0000000602047220 */ /* 0x000fc40000400000 */
[----:B----4-:R-:W-:Y:S02]  /*439e0*/  FMUL R5, R2, R7 ;  /* 0x0000000702057220 */ /* 0x010fe40000400000 */
[C---:B-----5:R-:W-:Y:S02]  /*439f0*/  FMUL R6, R0.reuse, R29 ;  /* 0x0000001d00067220 */ /* 0x060fe40000400000 */
[----:B------:R-:W-:Y:S01]  /*43a00*/  FMUL R7, R0, R28 ;  /* 0x0000001c00077220 */ /* 0x000fe20000400000 */
[----:B------:R-:W4:Y:S01]  /*43a10*/  LDL.LU R10, [R1+0x38] ;  /* 0x00003800010a7983 */ /* 0x000f220000300800 */
[----:B------:R-:W4:Y:S02]  /*43a20*/  LDL.LU R11, [R1+0x3c] ;  /* 0x00003c00010b7983 */ /* 0x000f240000300800 */
[----:B------:R-:W5:Y:S02]  /*43a30*/  LDL.LU R12, [R1+0x10] ;  /* 0x00001000010c7983 */ /* 0x000f640000300800 */
[----:B------:R-:W5:Y:S01]  /*43a40*/  LDL.LU R13, [R1+0x14] ;  /* 0x00001400010d7983 */ /* 0x000f620000300800 */
[----:B------:R-:W4:Y:S01]  /*43a50*/  LDL.LU R14, [R1+0x18] ;  /* 0x00001800010e7983 */ /* 0x000f220000300800 */
[----:B------:R-:W4:Y:S01]  /*43a60*/  LDL.LU R15, [R1+0x1c] ;  /* 0x00001c00010f7983 */ /* 0x000f220000300800 */
[----:B---3--:R-:W-:Y:S07]  /*43a70*/  HMMA.16816.F32.BF16 R24, R20, R26, R4 ;  /* 0x0000001a1418723c */ /* 0x008fee0000041804 */
[----:B------:R-:W-:-:S02]  /*43a80*/  FMUL R4, R2, R19 ;  /* 0x0000001302047220 */ /* 0x000fc40000400000 */
[----:B------:R-:W-:Y:S02]  /*43a90*/  FMUL R5, R2, R18 ;  /* 0x0000001202057220 */ /* 0x000fe40000400000 */
[C---:B------:R-:W-:Y:S02]  /*43aa0*/  FMUL R6, R0.reuse, R17 ;  /* 0x0000001100067220 */ /* 0x040fe40000400000 */
[----:B------:R-:W-:-:S10]  /*43ab0*/  FMUL R7, R0, R16 ;  /* 0x0000001000077220 */ /* 0x000fd40000400000 */
[----:B------:R-:W-:Y:S01]  /*43ac0*/  STL.64 [R1+0x780], R24 ;  /* 0x0007801801007387 */ /* 0x000fe20000100a00 */
[----:B------:R-:W-:Y:S01]  /*43ad0*/  STL.64 [R1+0x788], R26 ;  /* 0x0007881a01007387 */ /* 0x000fe20000100a00 */
[----:B--2---:R-:W-:Y:S02]  /*43ae0*/  HMMA.16816.F32.BF16 R16, R20, R8, R4 ;  /* 0x000000081410723c */ /* 0x004fe40000041804 */
[----:B------:R-:W2:Y:S01]  /*43af0*/  LDL.LU R4, [R1+0x760] ;  /* 0x0007600001047983 */ /* 0x000ea20000300800 */
[----:B------:R-:W3:Y:S11]  /*43b00*/  LDL.LU R5, [R1+0x764] ;  /* 0x0007640001057983 */ /* 0x000ef60000300800 */
[----:B------:R-:W-:Y:S09]  /*43b10*/  @!UPT UIADD3 URZ, URZ, URZ, URZ ;  /* 0x0000003f3f3ff290 */ /* 0x000ff2000fffe03f */
[----:B------:R0:W-:Y:S01]  /*43b20*/  STL.64 [R1+0x770], R16 ;  /* 0x0007701001007387 */ /* 0x0001e20000100a00 */
[----:B------:R1:W-:Y:S02]  /*43b30*/  STL.64 [R1+0x778], R18 ;  /* 0x0007781201007387 */ /* 0x0003e40000100a00 */
[----:B------:R-:W4:Y:S02]  /*43b40*/  LDL.LU R6, [R1+0x768] ;  /* 0x0007680001067983 */ /* 0x000f240000300800 */
[----:B------:R-:W5:Y:S01]  /*43b50*/  LDL.LU R7, [R1+0x76c] ;  /* 0x00076c0001077983 */ /* 0x000f620000300800 */
[----:B0-----:R-:W5:Y:S01]  /*43b60*/  LDL.LU R16, [R1] ;  /* 0x0000000001107983 */ /* 0x001f620000300800 */
[----:B------:R-:W5:Y:S02]  /*43b70*/  LDL.LU R17, [R1+0x4] ;  /* 0x0000040001117983 */ /* 0x000f640000300800 */
[----:B-1----:R-:W5:Y:S02]  /*43b80*/  LDL.LU R18, [R1+0x8] ;  /* 0x0000080001127983 */ /* 0x002f640000300800 */
[----:B------:R-:W5:Y:S01]  /*43b90*/  LDL.LU R19, [R1+0xc] ;  /* 0x00000c0001137983 */ /* 0x000f620000300800 */
[----:B------:R-:W5:Y:S01]  /*43ba0*/  LDL.LU R29, [R1+0x748] ;  /* 0x00074800011d7983 */ /* 0x000f620000300800 */
[----:B------:R-:W5:Y:S02]  /*43bb0*/  LDL.LU R28, [R1+0x74c] ;  /* 0x00074c00011c7983 */ /* 0x000f640000300800 */
[----:B------:R-:W5:Y:S02]  /*43bc0*/  LDL.LU R27, [R1+0x730] ;  /* 0x00073000011b7983 */ /* 0x000f640000300800 */
[----:B------:R-:W5:Y:S01]  /*43bd0*/  LDL.LU R26, [R1+0x734] ;  /* 0x00073400011a7983 */ /* 0x000f620000300800 */
[----:B------:R-:W5:Y:S01]  /*43be0*/  LDL.LU R25, [R1+0x738] ;  /* 0x0007380001197983 */ /* 0x000f620000300800 */
[----:B------:R-:W5:Y:S02]  /*43bf0*/  LDL.LU R24, [R1+0x73c] ;  /* 0x00073c0001187983 */ /* 0x000f640000300800 */
[----:B--2---:R-:W-:-:S02]  /*43c00*/  FMUL R4, R2, R4 ;  /* 0x0000000402047220 */ /* 0x004fc40000400000 */
[----:B---3--:R-:W-:Y:S02]  /*43c10*/  FMUL R5, R2, R5 ;  /* 0x0000000502057220 */ /* 0x008fe40000400000 */
[C---:B----4-:R-:W-:Y:S02]  /*43c20*/  FMUL R6, R0.reuse, R6 ;  /* 0x0000000600067220 */ /* 0x050fe40000400000 */
[----:B-----5:R-:W-:-:S07]  /*43c30*/  FMUL R7, R0, R7 ;  /* 0x0000000700077220 */ /* 0x020fce0000400000 */
[----:B------:R-:W-:Y:S01]  /*43c40*/  HMMA.16816.F32.BF16 R4, R20, R10, R4 ;  /* 0x0000000a1404723c */ /* 0x000fe20000041804 */
[----:B------:R-:W2:Y:S01]  /*43c50*/  LDL.LU.64 R10, [R1+0x17b0] ;  /* 0x0017b000010a7983 */ /* 0x000ea20000300a00 */
[----:B------:R-:W3:Y:S11]  /*43c60*/  LDL.LU.64 R8, [R1+0x17a8] ;  /* 0x0017a80001087983 */ /* 0x000ef60000300a00 */
[----:B------:R-:W-:Y:S10]  /*43c70*/  @!UPT UIADD3 URZ, URZ, URZ, URZ ;  /* 0x0000003f3f3ff290 */ /* 0x000ff4000fffe03f */
[----:B------:R0:W-:Y:S01]  /*43c80*/  STL.64 [R1+0x760], R4 ;  /* 0x0007600401007387 */ /* 0x0001e20000100a00 */
[----:B------:R1:W-:Y:S03]  /*43c90*/  STL.64 [R1+0x768], R6 ;  /* 0x0007680601007387 */ /* 0x0003e60000100a00 */
[----:B0-----:R-:W4:Y:S01]  /*43ca0*/  LDL.LU R4, [R1+0x750] ;  /* 0x0007500001047983 */ /* 0x001f220000300800 */
[----:B------:R-:W5:Y:S02]  /*43cb0*/  LDL.LU R5, [R1+0x754] ;  /* 0x0007540001057983 */ /* 0x000f640000300800 */
[----:B-1----:R-:W2:Y:S02]  /*43cc0*/  LDL.LU R6, [R1+0x758] ;  /* 0x0007580001067983 */ /* 0x002ea40000300800 */
[----:B------:R-:W3:Y:S02]  /*43cd0*/  LDL.LU R7, [R1+0x75c] ;  /* 0x00075c0001077983 */ /* 0x000ee40000300800 */
[----:B----4-:R-:W-:-:S02]  /*43ce0*/  FMUL R4, R2, R4 ;  /* 0x0000000402047220 */ /* 0x010fc40000400000 */
[----:B-----5:R-:W-:Y:S02]  /*43cf0*/  FMUL R5, R2, R5 ;  /* 0x0000000502057220 */ /* 0x020fe40000400000 */
[C---:B--2---:R-:W-:Y:S02]  /*43d00*/  FMUL R6, R0.reuse, R6 ;  /* 0x0000000600067220 */ /* 0x044fe40000400000 */
[----:B---3--:R-:W-:-:S07]  /*43d10*/  FMUL R7, R0, R7 ;  /* 0x0000000700077220 */ /* 0x008fce0000400000 */
[----:B------:R-:W-:Y:S11]  /*43d20*/  HMMA.16816.F32.BF16 R4, R20, R8, R4 ;  /* 0x000000081404723c */ /* 0x000ff60000041804 */
[----:B------:R-:W-:Y:S11]  /*43d30*/  @!UPT UIADD3 URZ, URZ, URZ, URZ ;  /* 0x0000003f3f3ff290 */ /* 0x000ff6000fffe03f */
[----:B------:R-:W-:Y:S01]  /*43d40*/  @!UPT UIADD3 URZ, URZ, URZ, URZ ;  /* 0x0000003f3f3ff290 */ /* 0x000fe2000fffe03f */
[----:B------:R-:W-:Y:S01]  /*43d50*/  STL.64 [R1+0x750], R4 ;  /* 0x0007500401007387 */ /* 0x000fe20000100a00 */
[----:B------:R0:W-:Y:S03]  /*43d60*/  STL.64 [R1+0x758], R6 ;  /* 0x0007580601007387 */ /* 0x0001e60000100a00 */
[----:B0-----:R-:W2:Y:S01]  /*43d70*/  LDL.LU R6, [R1+0x740] ;  /* 0x0007400001067983 */ /* 0x001ea20000300800 */
[----:B------:R-:W3:Y:S02]  /*43d80*/  LDL.LU R7, [R1+0x744] ;  /* 0x0007440001077983 */ /* 0x000ee40000300800 */
[C---:B--2---:R-:W-:Y:S02]  /*43d90*/  FMUL R4, R2.reuse, R6 ;  /* 0x0000000602047220 */ /* 0x044fe40000400000 */
[----:B---3--:R-:W-:Y:S02]  /*43da0*/  FMUL R5, R2, R7 ;  /* 0x0000000702057220 */ /* 0x008fe40000400000 */
[----:B------:R-:W-:-:S02]  /*43db0*/  FMUL R6, R0, R29 ;  /* 0x0000001d00067220 */ /* 0x000fc40000400000 */
[----:B------:R-:W-:-:S07]  /*43dc0*/  FMUL R7, R0, R28 ;  /* 0x0000001c00077220 */ /* 0x000fce0000400000 */
[----:B------:R-:W-:Y:S01]  /*43dd0*/  HMMA.16816.F32.BF16 R4, R20, R10, R4 ;  /* 0x0000000a1404723c */ /* 0x000fe20000041804 */
[----:B------:R-:W2:Y:S01]  /*43de0*/  LDL.LU.64 R10, [R1+0x17a0] ;  /* 0x0017a000010a7983 */ /* 0x000ea20000300a00 */
[----:B------:R-:W3:Y:S11]  /*43df0*/  LDL.LU.64 R8, [R1+0x1798] ;  /* 0x0017980001087983 */ /* 0x000ef60000300a00 */
[----:B------:R-:W-:Y:S10]  /*43e00*/  @!UPT UIADD3 URZ, URZ, URZ, URZ ;  /* 0x0000003f3f3ff290 */ /* 0x000ff4000fffe03f */
[----:B------:R0:W-:Y:S01]  /*43e10*/  STL.64 [R1+0x740], R4 ;  /* 0x0007400401007387 */ /* 0x0001e20000100a00 */
[----:B------:R1:W-:Y:S02]  /*43e20*/  STL.64 [R1+0x748], R6 ;  /* 0x0007480601007387 */ /* 0x0003e40000100a00 */
[C---:B0-----:R-:W-:Y:S02]  /*43e30*/  FMUL R4, R2.reuse, R27 ;  /* 0x0000001b02047220 */ /* 0x041fe40000400000 */
[----:B------:R-:W-:Y:S02]  /*43e40*/  FMUL R5, R2, R26 ;  /* 0x0000001a02057220 */ /* 0x000fe40000400000 */
[C---:B-1----:R-:W-:Y:S02]  /*43e50*/  FMUL R6, R0.reuse, R25 ;  /* 0x0000001900067220 */ /* 0x042fe40000400000 */
[----:B------:R-:W-:-:S07]  /*43e60*/  FMUL R7, R0, R24 ;  /* 0x0000001800077220 */ /* 0x000fce0000400000 */
[----:B------:R-:W-:Y:S01]  /*43e70*/  HMMA.16816.F32.BF16 R24, R20, R12, R4 ;  /* 0x0000000c1418723c */ /* 0x000fe20000041804 */
[----:B------:R-:W4:Y:S01]  /*43e80*/  LDL.LU R4, [R1+0x720] ;  /* 0x0007200001047983 */ /* 0x000f220000300800 */
[----:B------:R-:W5:Y:S11]  /*43e90*/  LDL.LU R5, [R1+0x724] ;  /* 0x0007240001057983 */ /* 0x000f760000300800 */
[----:B------:R-:W-:Y:S10]  /*43ea0*/  @!UPT UIADD3 URZ, URZ, URZ, URZ ;  /* 0x0000003f3f3ff290 */ /* 0x000ff4000fffe03f */
[----:B------:R0:W-:Y:S01]  /*43eb0*/  STL.64 [R1+0x730], R24 ;  /* 0x0007301801007387 */ /* 0x0001e20000100a00 */
[----:B------:R1:W-:Y:S02]  /*43ec0*/  STL.64 [R1+0x738], R26 ;  /* 0x0007381a01007387 */ /* 0x0003e40000100a00 */
[----:B------:R-:W2:Y:S02]  /*43ed0*/  LDL.LU R6, [R1+0x728] ;  /* 0x0007280001067983 */ /* 0x000ea40000300800 */
[----:B------:R-:W3:Y:S01]  /*43ee0*/  LDL.LU R7, [R1+0x72c] ;  /* 0x00072c0001077983 */ /* 0x000ee20000300800 */
[----:B------:R-:W3:Y:S04]  /*43ef0*/  LDL.LU R29, [R1+0x708] ;  /* 0x00070800011d7983 */ /* 0x000ee80000300800 */
[----:B0-----:R-:W3:Y:S01]  /*43f00*/  LDL.LU R24, [R1+0x70c] ;  /* 0x00070c0001187983 */ /* 0x001ee20000300800 */
[----:B------:R-:W3:Y:S02]  /*43f10*/  LDL.LU R28, [R1+0x6f0] ;  /* 0x0006f000011c7983 */ /* 0x000ee40000300800 */
[----:B-1----:R-:W3:Y:S02]  /*43f20*/  LDL.LU R27, [R1+0x6f4] ;  /* 0x0006f400011b7983 */ /* 0x002ee40000300800 */
[----:B------:R-:W3:Y:S01]  /*43f30*/  LDL.LU R26, [R1+0x6f8] ;  /* 0x0006f800011a7983 */ /* 0x000ee20000300800 */
[----:B------:R-:W3:Y:S01]  /*43f40*/  LDL.LU R25, [R1+0x6fc] ;  /* 0x0006fc0001197983 */ /* 0x000ee20000300800 */
[----:B----4-:R-:W-:-:S02]  /*43f50*/  FMUL R4, R2, R4 ;  /* 0x0000000402047220 */ /* 0x010fc40000400000 */
[----:B-----5:R-:W-:Y:S02]  /*43f60*/  FMUL R5, R2, R5 ;  /* 0x0000000502057220 */ /* 0x020fe40000400000 */
[C---:B--2---:R-:W-:Y:S02]  /*43f70*/  FMUL R6, R0.reuse, R6 ;  /* 0x0000000600067220 */ /* 0x044fe40000400000 */
[----:B---3--:R-:W-:-:S07]  /*43f80*/  FMUL R7, R0, R7 ;  /* 0x0000000700077220 */ /* 0x008fce0000400000 */
        /* <DEDUP_REMOVED lines=27> */
[----:B------:R-:W3:Y:S02]  /*44140*/  LDL.LU.64 R16, [R1+0x1778] ;  /* 0x0017780001107983 */ /* 0x000ee40000300a00 */
[----:B------:R-:W4:Y:S11]  /*44150*/  LDL.LU R24, [R1+0x8bc] ;  /* 0x0008bc0001187983 */ /* 0x000f360000300800 */
[----:B------:R-:W-:Y:S08]  /*44160*/  @!UPT UIADD3 URZ, URZ, URZ, URZ ;  /* 0x0000003f3f3ff290 */ /* 0x000ff0000fffe03f */
[----:B------:R0:W-:Y:S01]  /*44170*/  STL.64 [R1+0x700], R4 ;  /* 0x0007000401007387 */ /* 0x0001e20000100a00 */
[----:B------:R1:W-:Y:S02]  /*44180*/  STL.64 [R1+0x708], R6 ;  /* 0x0007080601007387 */ /* 0x0003e40000100a00 */
[C---:B0-----:R-:W-:Y:S02]  /*44190*/  FMUL R4, R2.reuse, R28 ;  /* 0x0000001c02047220 */ /* 0x041fe40000400000 */
[----:B------:R-:W-:Y:S02]  /*441a0*/  FMUL R5, R2, R27 ;  /* 0x0000001b02057220 */ /* 0x000fe40000400000 */
[C---:B-1----:R-:W-:Y:S02]  /*441b0*/  FMUL R6, R0.reuse, R26 ;  /* 0x0000001a00067220 */ /* 0x042fe40000400000 */
[----:B------:R-:W-:-:S07]  /*441c0*/  FMUL R7, R0, R25 ;  /* 0x0000001900077220 */ /* 0x000fce0000400000 */
[----:B---3--:R-:W-:Y:S11]  /*441d0*/  HMMA.16816.F32.BF16 R4, R20, R16, R4 ;  /* 0x000000101404723c */ /* 0x008ff60000041804 */
[----:B------:R-:W-:Y:S11]  /*441e0*/  @!UPT UIADD3 URZ, URZ, URZ, URZ ;  /* 0x0000003f3f3ff290 */ /* 0x000ff6000fffe03f */
[----:B------:R-:W-:Y:S01]  /*441f0*/  @!UPT UIADD3 URZ, URZ, URZ, URZ ;  /* 0x0000003f3f3ff290 */ /* 0x000fe2000fffe03f */
[----:B------:R0:W-:Y:S01]  /*44200*/  STL.64 [R1+0x6f0], R4 ;  /* 0x0006f00401007387 */ /* 0x0001e20000100a00 */
[----:B------:R1:W-:Y:S03]  /*44210*/  STL.64 [R1+0x6f8], R6 ;  /* 0x0006f80601007387 */ /* 0x0003e60000100a00 */
[----:B0-----:R-:W3:Y:S01]  /*44220*/  LDL.LU R4, [R1+0x8a0] ;  /* 0x0008a00001047983 */ /* 0x001ee20000300800 */
[----:B------:R-:W5:Y:S02]  /*44230*/  LDL.LU R5, [R1+0x8a4] ;  /* 0x0008a40001057983 */ /* 0x000f640000300800 */
[----:B-1----:R-:W2:Y:S02]  /*44240*/  LDL.LU R6, [R1+0x8a8] ;  /* 0x0008a80001067983 */ /* 0x002ea40000300800 */
        /* <DEDUP_REMOVED lines=8> */
[----:B---3--:R-:W-:-:S02]  /*442d0*/  FMUL R4, R2, R4 ;  /* 0x0000000402047220 */ /* 0x008fc40000400000 */
[----:B-----5:R-:W-:Y:S02]  /*442e0*/  FMUL R5, R2, R5 ;  /* 0x0000000502057220 */ /* 0x020fe40000400000 */
[C---:B--2---:R-:W-:Y:S02]  /*442f0*/  FMUL R6, R0.reuse, R6 ;  /* 0x0000000600067220 */ /* 0x044fe40000400000 */
[----:B----4-:R-:W-:-:S07]  /*44300*/  FMUL R7, R0, R7 ;  /* 0x0000000700077220 */ /* 0x010fce0000400000 */
[----:B------:R-:W-:Y:S11]  /*44310*/  HMMA.16816.F32.BF16 R4, R20, R18, R4 ;  /* 0x000000121404723c */ /* 0x000ff60000041804 */
[----:B------:R-:W-:Y:S11]  /*44320*/  @!UPT UIADD3 URZ, URZ, URZ, URZ ;  /* 0x0000003f3f3ff290 */ /* 0x000ff6000fffe03f */
[----:B------:R-:W-:Y:S01]  /*44330*/  @!UPT UIADD3 URZ, URZ, URZ, URZ ;  /* 0x0000003f3f3ff290 */ /* 0x000fe2000fffe03f */
[----:B------:R-:W-:Y:S01]  /*44340*/  STL.64 [R1+0x8a0], R4 ;  /* 0x0008a00401007387 */ /* 0x000fe20000100a00 */
[----:B------:R0:W-:Y:S03]  /*44350*/  STL.64 [R1+0x8a8], R6 ;  /* 0x0008a80601007387 */ /* 0x0001e60000100a00 */
[----:B0-----:R-:W2:Y:S01]  /*44360*/  LDL.LU R7, [R1+0x8b0] ;  /* 0x0008b00001077983 */ /* 0x001ea20000300800 */
[----:B------:R-:W-:Y:S02]  /*44370*/  FMUL R5, R2, R16 ;  /* 0x0000001002057220 */ /* 0x000fe40000400000 */
[----:B------:R-:W-:Y:S02]  /*44380*/  FMUL R6, R0, R17 ;  /* 0x0000001100067220 */ /* 0x000fe40000400000 */
[----:B--2---:R-:W-:Y:S02]  /*44390*/  FMUL R4, R2, R7 ;  /* 0x0000000702047220 */ /* 0x004fe40000400000 */
[----:B------:R-:W-:-:S07]  /*443a0*/  FMUL R7, R0, R24 ;  /* 0x0000001800077220 */ /* 0x000fce0000400000 */
[----:B------:R-:W-:Y:S01]  /*443b0*/  HMMA.16816.F32.BF16 R16, R20, R12, R4 ;  /* 0x0000000c1410723c */ /* 0x000fe20000041804 */
[----:B------:R-:W2:Y:S01]  /*443c0*/  LDL.LU R4, [R1+0x8c0] ;  /* 0x0008c00001047983 */ /* 0x000ea20000300800 */
[----:B------:R-:W3:Y:S11]  /*443d0*/  LDL.LU R5, [R1+0x8c4] ;  /* 0x0008c40001057983 */ /* 0x000ef60000300800 */
[----:B------:R-:W-:Y:S10]  /*443e0*/  @!UPT UIADD3 URZ, URZ, URZ, URZ ;  /* 0x0000003f3f3ff290 */ /* 0x000ff4000fffe03f */
[----:B------:R-:W-:Y:S01]  /*443f0*/  STL.64 [R1+0x8b0], R16 ;  /* 0x0008b01001007387 */ /* 0x000fe20000100a00 */
[----:B------:R0:W-:Y:S02]  /*44400*/  STL.64 [R1+0x8b8], R18 ;  /* 0x0008b81201007387 */ /* 0x0001e40000100a00 */
[----:B------:R-:W4:Y:S02]  /*44410*/  LDL.LU R6, [R1+0x8c8] ;  /* 0x0008c80001067983 */ /* 0x000f240000300800 */
[----:B------:R-:W5:Y:S01]  /*44420*/  LDL.LU R7, [R1+0x8cc] ;  /* 0x0008cc0001077983 */ /* 0x000f620000300800 */
[----:B------:R-:W5:Y:S01]  /*44430*/  LDL.LU R12, [R1+0x8e4] ;  /* 0x0008e400010c7983 */ /* 0x000f620000300800 */
[----:B------:R-:W5:Y:S02]  /*44440*/  LDL.LU R13, [R1+0x8e8] ;  /* 0x0008e800010d7983 */ /* 0x000f640000300800 */
[----:B------:R-:W5:Y:S01]  /*44450*/  LDL.LU R24, [R1+0x8ec] ;  /* 0x0008ec0001187983 */ /* 0x000f620000300800 */
[----:B0-----:R-:W5:Y:S01]  /*44460*/  LDL.LU R19, [R1+0xa70] ;  /* 0x000a700001137983 */ /* 0x001f620000300800 */
[----:B------:R-:W5:Y:S02]  /*44470*/  LDL.LU R18, [R1+0xa74] ;  /* 0x000a740001127983 */ /* 0x000f640000300800 */
[----:B------:R-:W5:Y:S02]  /*44480*/  LDL.LU R17, [R1+0xa78] ;  /* 0x000a780001117983 */ /* 0x000f640000300800 */
[----:B------:R-:W5:Y:S02]  /*44490*/  LDL.LU R16, [R1+0xa28] ;  /* 0x000a280001107983 */ /* 0x000f640000300800 */
[----:B--2---:R-:W-:-:S02]  /*444a0*/  FMUL R4, R2, R4 ;  /* 0x0000000402047220 */ /* 0x004fc40000400000 */
[----:B---3--:R-:W-:Y:S02]  /*444b0*/  FMUL R5, R2, R5 ;  /* 0x0000000502057220 */ /* 0x008fe40000400000 */
[C---:B----4-:R-:W-:Y:S02]  /*444c0*/  FMUL R6, R0.reuse, R6 ;  /* 0x0000000600067220 */ /* 0x050fe40000400000 */
[----:B-----5:R-:W-:-:S07]  /*444d0*/  FMUL R7, R0, R7 ;  /* 0x0000000700077220 */ /* 0x020fce0000400000 */
[----:B------:R-:W-:Y:S11]  /*444e0*/  HMMA.16816.F32.BF16 R4, R20, R14, R4 ;  /* 0x0000000e1404723c */ /* 0x000ff60000041804 */
[----:B------:R-:W-:Y:S11]  /*444f0*/  @!UPT UIADD3 URZ, URZ, URZ, URZ ;  /* 0x0000003f3f3ff290 */ /* 0x000ff6000fffe03f */
[----:B------:R-:W-:Y:S01]  /*44500*/  @!UPT UIADD3 URZ, URZ, URZ, URZ ;  /* 0x0000003f3f3ff290 */ /* 0x000fe2000fffe03f */
[----:B------:R0:W-:Y:S01]  /*44510*/  STL.64 [R1+0x8c0], R4 ;  /* 0x0008c00401007387 */ /* 0x0001e20000100a00 */
[----:B------:R1:W-:Y:S03]  /*44520*/  STL.64 [R1+0x8c8], R6 ;  /* 0x0008c80601007387 */ /* 0x0003e60000100a00 */
[----:B0-----:R-:W2:Y:S01]  /*44530*/  LDL.LU R4, [R1+0x8d0] ;  /* 0x0008d00001047983 */ /* 0x001ea20000300800 */
[----:B------:R-:W3:Y:S02]  /*44540*/  LDL.LU R5, [R1+0x8d4] ;  /* 0x0008d40001057983 */ /* 0x000ee40000300800 */
[----:B-1----:R-:W4:Y:S02]  /*44550*/  LDL.LU R6, [R1+0x8d8] ;  /* 0x0008d80001067983 */ /* 0x002f240000300800 */
[----:B------:R-:W5:Y:S01]  /*44560*/  LDL.LU R7, [R1+0x8dc] ;  /* 0x0008dc0001077983 */ /* 0x000f620000300800 */
[----:B------:R-:W5:Y:S01]  /*44570*/  LDL.LU R15, [R1+0x8e0] ;  /* 0x0008e000010f7983 */ /* 0x000f620000300800 */
[----:B------:R-:W-:Y:S01]  /*44580*/  FFMA R19, R3, R19, R27 ;  /* 0x0000001303137223 */ /* 0x000fe2000000001b */
[----:B------:R-:W-:Y:S01]  /*44590*/  IADD3 R16, R16, 0x10, RZ ;  /* 0x0000001010107810 */ /* 0x000fe20007ffe0ff */
[----:B------:R-:W-:-:S02]  /*445a0*/  FFMA R18, R2, R18, R28 ;  /* 0x0000001202127223 */ /* 0x000fc4000000001c */
[----:B------:R-:W-:Y:S02]  /*445b0*/  FFMA R17, R0, R17, R29 ;  /* 0x0000001100117223 */ /* 0x000fe4000000001d */
[C---:B--2---:R-:W-:Y:S02]  /*445c0*/  FMUL R4, R2.reuse, R4 ;  /* 0x0000000402047220 */ /* 0x044fe40000400000 */
[----:B---3--:R-:W-:Y:S02]  /*445d0*/  FMUL R5, R2, R5 ;  /* 0x0000000502057220 */ /* 0x008fe40000400000 */
[C---:B----4-:R-:W-:Y:S02]  /*445e0*/  FMUL R6, R0.reuse, R6 ;  /* 0x0000000600067220 */ /* 0x050fe40000400000 */
[----:B-----5:R-:W-:-:S07]  /*445f0*/  FMUL R7, R0, R7 ;  /* 0x0000000700077220 */ /* 0x020fce0000400000 */
[----:B------:R-:W-:Y:S07]  /*44600*/  HMMA.16816.F32.BF16 R4, R20, R8, R4 ;  /* 0x000000081404723c */ /* 0x000fee0000041804 */
[----:B------:R-:W-:Y:S11]  /*44610*/  MOV R8, 0x10 ;  /* 0x0000001000087802 */ /* 0x000ff60000000f00 */
[----:B------:R-:W-:Y:S05]  /*44620*/  @!UPT UIADD3 URZ, URZ, URZ, URZ ;  /* 0x0000003f3f3ff290 */ /* 0x000fea000fffe03f */
[----:B------:R0:W-:Y:S01]  /*44630*/  STL.64 [R1+0x8d0], R4 ;  /* 0x0008d00401007387 */ /* 0x0001e20000100a00 */
[----:B------:R1:W-:Y:S02]  /*44640*/  STL.64 [R1+0x8d8], R6 ;  /* 0x0008d80601007387 */ /* 0x0003e40000100a00 */
[C---:B0-----:R-:W-:Y:S02]  /*44650*/  FMUL R4, R2.reuse, R15 ;  /* 0x0000000f02047220 */ /* 0x041fe40000400000 */
[----:B------:R-:W-:Y:S02]  /*44660*/  FMUL R5, R2, R12 ;  /* 0x0000000c02057220 */ /* 0x000fe40000400000 */
[C---:B-1----:R-:W-:Y:S02]  /*44670*/  FMUL R6, R0.reuse, R13 ;  /* 0x0000000d00067220 */ /* 0x042fe40000400000 */
[----:B------:R-:W-:-:S07]  /*44680*/  FMUL R7, R0, R24 ;  /* 0x0000001800077220 */ /* 0x000fce0000400000 */
[----:B------:R-:W-:Y:S01]  /*44690*/  HMMA.16816.F32.BF16 R4, R20, R10, R4 ;  /* 0x0000000a1404723c */ /* 0x000fe20000041804 */
[C---:B------:R-:W-:Y:S02]  /*446a0*/  IMAD R25, R8.reuse, c[0x0][0x1a4], R25 ;  /* 0x0000690008197a24 */ /* 0x040fe400078e0219 */
[----:B------:R-:W-:-:S03]  /*446b0*/  IMAD R26, R8, c[0x0][0x1b4], R26 ;  /* 0x00006d00081a7a24 */ /* 0x000fc600078e021a */
[----:B------:R-:W-:Y:S02]  /*446c0*/  STL [R1+0x650], R25 ;  /* 0x0006501901007387 */ /* 0x000fe40000100800 */
[----:B------:R-:W-:Y:S02]  /*446d0*/  STL [R1+0x414], R26 ;  /* 0x0004141a01007387 */ /* 0x000fe40000100800 */
[----:B------:R-:W-:Y:S02]  /*446e0*/  STL [R1+0xa70], R19 ;  /* 0x000a701301007387 */ /* 0x000fe40000100800 */
[----:B------:R-:W-:Y:S01]  /*446f0*/  STL [R1+0xa28], R16 ;  /* 0x000a281001007387 */ /* 0x000fe20000100800 */
[----:B------:R-:W-:Y:S01]  /*44700*/  STL [R1+0xa74], R18 ;  /* 0x000a741201007387 */ /* 0x000fe20000100800 */
[----:B------:R-:W-:Y:S09]  /*44710*/  STL [R1+0xa78], R17 ;  /* 0x000a781101007387 */ /* 0x000ff20000100800 */
[----:B------:R-:W-:Y:S01]  /*44720*/  STL.64 [R1+0x8e0], R4 ;  /* 0x0008e00401007387 */ /* 0x000fe20000100a00 */
[----:B------:R-:W-:Y:S02]  /*44730*/  STL.64 [R1+0x8e8], R6 ;  /* 0x0008e80601007387 */ /* 0x000fe40000100a00 */
[----:B------:R-:W2:Y:S02]  /*44740*/  LDL R2, [R1+0x918] ;  /* 0x0009180001027983 */ /* 0x000ea40000100800 */
[----:B------:R-:W3:Y:S01]  /*44750*/  LDL R0, [R1+0x914] ;  /* 0x0009140001007983 */ /* 0x000ee20000100800 */
[----:B--2---:R0:W-:Y:S04]  /*44760*/  STL [R1+0x938], R2 ;  /* 0x0009380201007387 */ /* 0x0041e80000100800 */
[----:B0-----:R-:W2:Y:S01]  /*44770*/  LDL R2, [R1+0x910] ;  /* 0x0009100001027983 */ /* 0x001ea20000100800 */
[----:B---3--:R0:W-:Y:S03]  /*44780*/  STL [R1+0x9e8], R0 ;  /* 0x0009e80001007387 */ /* 0x0081e60000100800 */
[----:B0-----:R-:W3:Y:S04]  /*44790*/  LDL R0, [R1+0x90c] ;  /* 0x00090c0001007983 */ /* 0x001ee80000100800 */
        /* <DEDUP_REMOVED lines=23> */
[----:B0-----:R-:W3:Y:S01]  /*44910*/  LDL R0, [R1+0x91c] ;  /* 0x00091c0001007983 */ /* 0x001ee20000100800 */
[----:B------:R-:W-:-:S03]  /*44920*/  ISETP.GE.AND P2, PT, R16, c[0x0][0x1d0], PT ;  /* 0x0000740010007a0c */ /* 0x000fc60003f46270 */
[----:B--2---:R0:W-:Y:S04]  /*44930*/  STL [R1+0xa20], R2 ;  /* 0x000a200201007387 */ /* 0x0041e80000100800 */
[----:B---3--:R0:W-:Y:S06]  /*44940*/  STL [R1+0xa24], R0 ;  /* 0x000a240001007387 */ /* 0x0081ec0000100800 */
[----:B------:R-:W-:Y:S01]  /*44950*/  @P2 CALL.REL.NOINC `(.L_x_0) ;  /* 0x0000001000002944 */ /* 0x000fe20003c00000 */
[----:B------:R-:W-:Y:S05]  /*44960*/  BRA `(.L_x_1) ;  /* 0xfffd8f5000007947 */ /* 0x000fea000383ffff */
.L_x_0:
[----:B01----:R-:W2:Y:S04]  /*44970*/  LDL.LU R0, [R1+0x640] ;  /* 0x0006400001007983 */ /* 0x003ea80000300800 */
[----:B------:R-:W3:Y:S04]  /*44980*/  LDL.LU R2, [R1+0x644] ;  /* 0x0006440001027983 */ /* 0x000ee80000300800 */
[----:B--2---:R0:W-:Y:S04]  /*44990*/  STL [R1+0xb64], R0 ;  /* 0x000b640001007387 */ /* 0x0041e80000100800 */
[----:B0-----:R-:W2:Y:S04]  /*449a0*/  LDL.LU R0, [R1+0x648] ;  /* 0x0006480001007983 */ /* 0x001ea80000300800 */
[----:B---3--:R0:W-:Y:S04]  /*449b0*/  STL [R1+0xb60], R2 ;  /* 0x000b600201007387 */ /* 0x0081e80000100800 */
[----:B0-----:R-:W3:Y:S04]  /*449c0*/  LDL.LU R2, [R1+0x64c] ;  /* 0x00064c0001027983 */ /* 0x001ee80000300800 */
        /* <DEDUP_REMOVED lines=978> */
[----:B---3--:R-:W-:Y:S04]  /*486f0*/  STL [R1+0x6c], R2 ;  /* 0x00006c0201007387 */ /* 0x008fe80000100800 */
[----:B------:R-:W3:Y:S04]  /*48700*/  LDL.LU R8, [R1+0xa3c] ;  /* 0x000a3c0001087983 */ /* 0x000ee80000300800 */
[----:B--2---:R0:W-:Y:S04]  /*48710*/  STL [R1+0x1c], R0 ;  /* 0x00001c0001007387 */ /* 0x0041e80000100800 */
[----:B0-----:R-:W2:Y:S04]  /*48720*/  LDL.LU R0, [R1+0x8a4] ;  /* 0x0008a40001007983 */ /* 0x001ea80000300800 */
[----:B------:R-:W4:Y:S04]  /*48730*/  LDL.LU R2, [R1+0x8a8] ;  /* 0x0008a80001027983 */ /* 0x000f280000300800 */
[----:B--2---:R0:W-:Y:S04]  /*48740*/  STL [R1+0x20], R0 ;  /* 0x0000200001007387 */ /* 0x0041e80000100800 */
[----:B0-----:R-:W2:Y:S04]  /*48750*/  LDL.LU R0, [R1+0x8ac] ;  /* 0x0008ac0001007983 */ /* 0x001ea80000300800 */
[----:B----4-:R0:W-:Y:S04]  /*48760*/  STL [R1+0x24], R2 ;  /* 0x0000240201007387 */ /* 0x0101e80000100800 */
[----:B0-----:R-:W4:Y:S01]  /*48770*/  LDL.LU R2, [R1+0x8b0] ;  /* 0x0008b00001027983 */ /* 0x001f220000300800 */
[----:B---3--:R-:W-:-:S03]  /*48780*/  FSETP.GEU.AND P5, PT, R8, 1.175494350822287508e-38, PT ;  /* 0x008000000800780b */ /* 0x008fc60003fae000 */
[----:B--2---:R0:W-:Y:S02]  /*48790*/  STL [R1+0x28], R0 ;  /* 0x0000280001007387 */ /* 0x0041e40000100800 */
[----:B0-----:R-:W-:Y:S02]  /*487a0*/  FMUL R0, R8, 8388608 ;  /* 0x4b00000008007820 */ /* 0x001fe40000400000 */
[----:B----4-:R0:W-:Y:S04]  /*487b0*/  STL [R1+0x2c], R2 ;  /* 0x00002c0201007387 */ /* 0x0101e80000100800 */
[----:B------:R-:W2:Y:S04]  /*487c0*/  LDL.LU R7, [R1+0xa40] ;  /* 0x000a400001077983 */ /* 0x000ea80000300800 */
[----:B0-----:R-:W3:Y:S04]  /*487d0*/  LDL.LU R2, [R1+0x8b4] ;  /* 0x0008b40001027983 */ /* 0x001ee80000300800 */
[----:B------:R-:W4:Y:S04]  /*487e0*/  LDL.LU R3, [R1+0x8b8] ;  /* 0x0008b80001037983 */ /* 0x000f280000300800 */
[----:B---3--:R0:W-:Y:S04]  /*487f0*/  STL [R1+0x30], R2 ;  /* 0x0000300201007387 */ /* 0x0081e80000100800 */
[----:B------:R-:W-:Y:S04]  /*48800*/  STL [R1+0x19d4], R8 ;  /* 0x0019d40801007387 */ /* 0x000fe80000100800 */
[----:B----4-:R1:W-:Y:S01]  /*48810*/  STL [R1+0x34], R3 ;  /* 0x0000340301007387 */ /* 0x0103e20000100800 */
[----:B0-----:R-:W-:-:S03]  /*48820*/  FSEL R2, R0, R8, !P5 ;  /* 0x0000000800027208 */ /* 0x001fc60006800000 */
[----:B-1----:R-:W3:Y:S01]  /*48830*/  LDL.LU R3, [R1+0x8bc] ;  /* 0x0008bc0001037983 */ /* 0x002ee20000300800 */
[C---:B--2---:R-:W-:Y:S01]  /*48840*/  FMUL R0, R7.reuse, 8388608 ;  /* 0x4b00000007007820 */ /* 0x044fe20000400000 */
[----:B------:R-:W-:Y:S02]  /*48850*/  FSETP.GEU.AND P6, PT, R7, 1.175494350822287508e-38, PT ;  /* 0x008000000700780b */ /* 0x000fe40003fce000 */
[----:B------:R0:W-:Y:S02]  /*48860*/  STL [R1+0x18], R2 ;  /* 0x0000180201007387 */ /* 0x0001e40000100800 */
[----:B------:R-:W-:Y:S02]  /*48870*/  FSEL R0, R0, R7, !P6 ;  /* 0x0000000700007208 */ /* 0x000fe40007000000 */
[----:B0-----:R-:W-:Y:S01]  /*48880*/  IADD3 R2, R2, -0x3f3504f3, RZ ;  /* 0xc0cafb0d02027810 */ /* 0x001fe20007ffe0ff */
[----:B---3--:R0:W-:Y:S04]  /*48890*/  STL [R1+0x38], R3 ;  /* 0x0000380301007387 */ /* 0x0081e80000100800 */
[----:B------:R-:W2:Y:S04]  /*488a0*/  LDL.LU R6, [R1+0xa44] ;  /* 0x000a440001067983 */ /* 0x000ea80000300800 */
[----:B0-----:R-:W3:Y:S04]  /*488b0*/  LDL.LU R3, [R1+0x8c0] ;  /* 0x0008c00001037983 */ /* 0x001ee80000300800 */
[----:B------:R0:W-:Y:S04]  /*488c0*/  STL [R1+0x19fc], R7 ;  /* 0x0019fc0701007387 */ /* 0x0001e80000100800 */
[----:B---3--:R-:W-:Y:S04]  /*488d0*/  STL [R1+0x3c], R3 ;  /* 0x00003c0301007387 */ /* 0x008fe80000100800 */
[----:B------:R1:W-:Y:S04]  /*488e0*/  STL [R1+0x14], R0 ;  /* 0x0000140001007387 */ /* 0x0003e80000100800 */
[----:B0-----:R-:W3:Y:S01]  /*488f0*/  LDL R7, [R1+0x14] ;  /* 0x0000140001077983 */ /* 0x001ee20000100800 */
[----:B--2---:R-:W-:-:S02]  /*48900*/  FSETP.GEU.AND P0, PT, R6, 1.175494350822287508e-38, PT ;  /* 0x008000000600780b */ /* 0x004fc40003f0e000 */
[----:B-1----:R-:W-:Y:S01]  /*48910*/  LOP3.LUT R0, R2, 0xff800000, RZ, 0xc0, !PT ;  /* 0xff80000002007812 */ /* 0x002fe200078ec0ff */
[----:B------:R-:W-:-:S03]  /*48920*/  FMUL R2, R6, 8388608 ;  /* 0x4b00000006027820 */ /* 0x000fc60000400000 */
[----:B------:R0:W1:Y:S01]  /*48930*/  I2F R13, R0 ;  /* 0x00000000000d7306 */ /* 0x0000620000201400 */
[----:B---3--:R-:W-:Y:S01]  /*48940*/  STL [R1+0x1cb4], R7 ;  /* 0x001cb40701007387 */ /* 0x008fe20000100800 */
[----:B------:R-:W-:Y:S02]  /*48950*/  FSEL R11, RZ, -23, P5 ;  /* 0xc1b80000ff0b7808 */ /* 0x000fe40002800000 */
[----:B------:R-:W-:Y:S01]  /*48960*/  IADD3 R12, R7, -0x3f3504f3, RZ ;  /* 0xc0cafb0d070c7810 */ /* 0x000fe20007ffe0ff */
[----:B------:R0:W-:Y:S04]  /*48970*/  STL [R1+0x1cb8], R0 ;  /* 0x001cb80001007387 */ /* 0x0001e80000100800 */
[----:B------:R-:W2:Y:S04]  /*48980*/  LDL.LU R5, [R1+0xa48] ;  /* 0x000a480001057983 */ /* 0x000ea80000300800 */
[----:B------:R-:W3:Y:S01]  /*48990*/  LDL.LU R3, [R1+0x8c4] ;  /* 0x0008c40001037983 */ /* 0x000ee20000300800 */
[----:B------:R-:W-:-:S02]  /*489a0*/  FSEL R16, RZ, -23, P0 ;  /* 0xc1b80000ff107808 */ /* 0x000fc40000000000 */
[----:B0-----:R-:W-:Y:S01]  /*489b0*/  FSEL R0, R2, R6, !P0 ;  /* 0x0000000602007208 */ /* 0x001fe20004000000 */
[----:B------:R-:W-:Y:S01]  /*489c0*/  STL [R1+0x1a24], R6 ;  /* 0x001a240601007387 */ /* 0x000fe20000100800 */
[----:B------:R-:W-:-:S04]  /*489d0*/  LOP3.LUT R12, R12, 0xff800000, RZ, 0xc0, !PT ;  /* 0xff8000000c0c7812 */ /* 0x000fc800078ec0ff */
[----:B------:R-:W0:Y:S01]  /*489e0*/  I2F R14, R12 ;  /* 0x0000000c000e7306 */ /* 0x000e220000201400 */
[C---:B--2---:R-:W-:Y:S01]  /*489f0*/  FMUL R2, R5.reuse, 8388608 ;  /* 0x4b00000005027820 */ /* 0x044fe20000400000 */
[----:B------:R-:W-:Y:S01]  /*48a00*/  FSETP.GEU.AND P1, PT, R5, 1.175494350822287508e-38, PT ;  /* 0x008000000500780b */ /* 0x000fe20003f2e000 */
[----:B---3--:R2:W-:Y:S04]  /*48a10*/  STL [R1+0x40], R3 ;  /* 0x0000400301007387 */ /* 0x0085e80000100800 */
[----:B------:R3:W-:Y:S04]  /*48a20*/  STL [R1+0x10], R0 ;  /* 0x0000100001007387 */ /* 0x0007e80000100800 */
[----:B------:R-:W4:Y:S01]  /*48a30*/  LDL.LU R4, [R1+0xa4c] ;  /* 0x000a4c0001047983 */ /* 0x000f220000300800 */
[----:B--2---:R-:W-:-:S03]  /*48a40*/  IADD3 R3, R0, -0x3f3504f3, RZ ;  /* 0xc0cafb0d00037810 */ /* 0x004fc60007ffe0ff */
[----:B---3--:R-:W2:Y:S01]  /*48a50*/  LDL.LU R0, [R1+0x8c8] ;  /* 0x0008c80001007983 */ /* 0x008ea20000300800 */
[----:B------:R-:W-:-:S03]  /*48a60*/  FSEL R6, R2, R5, !P1 ;  /* 0x0000000502067208 */ /* 0x000fc60004800000 */
[----:B------:R-:W-:Y:S04]  /*48a70*/  STL [R1+0x1a4c], R5 ;  /* 0x001a4c0501007387 */ /* 0x000fe80000100800 */
[----:B--2---:R2:W-:Y:S04]  /*48a80*/  STL [R1+0x44], R0 ;  /* 0x0000440001007387 */ /* 0x0045e80000100800 */
[----:B------:R-:W-:Y:S01]  /*48a90*/  STL [R1+0xc], R6 ;  /* 0x00000c0601007387 */ /* 0x000fe20000100800 */
[----:B--2---:R-:W-:-:S05]  /*48aa0*/  LOP3.LUT R0, R3, 0xff800000, RZ, 0xc0, !PT ;  /* 0xff80000003007812 */ /* 0x004fca00078ec0ff */
[----:B------:R-:W-:Y:S04]  /*48ab0*/  STL [R1+0x45c], R0 ;  /* 0x00045c0001007387 */ /* 0x000fe80000100800 */
[----:B------:R-:W2:Y:S04]  /*48ac0*/  LDL.LU R10, [R1+0xa50] ;  /* 0x000a5000010a7983 */ /* 0x000ea80000300800 */
[----:B------:R-:W3:Y:S01]  /*48ad0*/  LDL.LU R8, [R1+0x8cc] ;  /* 0x0008cc0001087983 */ /* 0x000ee20000300800 */
[C---:B----4-:R-:W-:Y:S01]  /*48ae0*/  FMUL R2, R4.reuse, 8388608 ;  /* 0x4b00000004027820 */ /* 0x050fe20000400000 */
[----:B------:R-:W-:-:S02]  /*48af0*/  FSETP.GEU.AND P2, PT, R4, 1.175494350822287508e-38, PT ;  /* 0x008000000400780b */ /* 0x000fc40003f4e000 */
[----:B------:R-:W-:Y:S02]  /*48b00*/  IADD3 R3, R6, -0x3f3504f3, RZ ;  /* 0xc0cafb0d06037810 */ /* 0x000fe40007ffe0ff */
[----:B------:R-:W-:Y:S02]  /*48b10*/  FSEL R5, R2, R4, !P2 ;  /* 0x0000000402057208 */ /* 0x000fe40005000000 */
[----:B------:R-:W-:Y:S01]  /*48b20*/  LOP3.LUT R3, R3, 0xff800000, RZ, 0xc0, !PT ;  /* 0xff80000003037812 */ /* 0x000fe200078ec0ff */
[----:B---3--:R3:W-:Y:S04]  /*48b30*/  STL [R1+0x1c6c], R8 ;  /* 0x001c6c0801007387 */ /* 0x0087e80000100800 */
[----:B------:R-:W-:Y:S04]  /*48b40*/  STL [R1+0x1a74], R4 ;  /* 0x001a740401007387 */ /* 0x000fe80000100800 */
[----:B------:R-:W-:Y:S04]  /*48b50*/  STL [R1+0x8], R5 ;  /* 0x0000080501007387 */ /* 0x000fe80000100800 */
[----:B------:R-:W-:Y:S04]  /*48b60*/  STL [R1+0x450], R3 ;  /* 0x0004500301007387 */ /* 0x000fe80000100800 */
[----:B------:R-:W4:Y:S04]  /*48b70*/  LDL.LU R9, [R1+0xa54] ;  /* 0x000a540001097983 */ /* 0x000f280000300800 */
[----:B------:R-:W4:Y:S01]  /*48b80*/  LDL.LU R20, [R1+0xa58] ;  /* 0x000a580001147983 */ /* 0x000f220000300800 */
[C---:B--2---:R-:W-:Y:S01]  /*48b90*/  FMUL R2, R10.reuse, 8388608 ;  /* 0x4b0000000a027820 */ /* 0x044fe20000400000 */
[----:B------:R-:W-:-:S02]  /*48ba0*/  FSETP.GEU.AND P3, PT, R10, 1.175494350822287508e-38, PT ;  /* 0x008000000a00780b */ /* 0x000fc40003f6e000 */
[----:B------:R-:W-:Y:S02]  /*48bb0*/  IADD3 R27, R5, -0x3f3504f3, RZ ;  /* 0xc0cafb0d051b7810 */ /* 0x000fe40007ffe0ff */
[----:B---3--:R-:W-:Y:S02]  /*48bc0*/  FSEL R8, R2, R10, !P3 ;  /* 0x0000000a02087208 */ /* 0x008fe40005800000 */
[----:B------:R-:W-:Y:S01]  /*48bd0*/  LOP3.LUT R27, R27, 0xff800000, RZ, 0xc0, !PT ;  /* 0xff8000001b1b7812 */ /* 0x000fe200078ec0ff */
[----:B------:R-:W-:Y:S04]  /*48be0*/  STL [R1+0x1a9c], R10 ;  /* 0x001a9c0a01007387 */ /* 0x000fe80000100800 */
[----:B------:R-:W-:Y:S04]  /*48bf0*/  STL [R1+0x4], R8 ;  /* 0x0000040801007387 */ /* 0x000fe80000100800 */
[----:B------:R-:W-:Y:S04]  /*48c00*/  STL [R1+0x1cb0], R27 ;  /* 0x001cb01b01007387 */ /* 0x000fe80000100800 */
[----:B------:R-:W2:Y:S01]  /*48c10*/  LDL.LU R19, [R1+0xa5c] ;  /* 0x000a5c0001137983 */ /* 0x000ea20000300800 */
[C---:B----4-:R-:W-:Y:S01]  /*48c20*/  FMUL R2, R9.reuse, 8388608 ;  /* 0x4b00000009027820 */ /* 0x050fe20000400000 */
[----:B------:R-:W-:-:S04]  /*48c30*/  FSETP.GEU.AND P4, PT, R9, 1.175494350822287508e-38, PT ;  /* 0x008000000900780b */ /* 0x000fc80003f8e000 */
[----:B------:R-:W-:Y:S01]  /*48c40*/  FSEL R2, R2, R9, !P4 ;  /* 0x0000000902027208 */ /* 0x000fe20006000000 */
[----:B------:R-:W-:Y:S04]  /*48c50*/  STL [R1+0x1ac4], R9 ;  /* 0x001ac40901007387 */ /* 0x000fe80000100800 */
[----:B------:R3:W-:Y:S04]  /*48c60*/  STL [R1], R2 ;  /* 0x0000000201007387 */ /* 0x0007e80000100800 */
[----:B------:R-:W4:Y:S01]  /*48c70*/  LDL.LU R18, [R1+0xa60] ;  /* 0x000a600001127983 */ /* 0x000f220000300800 */
[----:B---3--:R-:W-:-:S04]  /*48c80*/  IADD3 R2, R2, -0x3f3504f3, RZ ;  /* 0xc0cafb0d02027810 */ /* 0x008fc80007ffe0ff */
[----:B------:R-:W-:Y:S01]  /*48c90*/  LOP3.LUT R5, R2, 0xff800000, RZ, 0xc0, !PT ;  /* 0xff80000002057812 */ /* 0x000fe200078ec0ff */
[----:B------:R-:W-:Y:S03]  /*48ca0*/  STL [R1+0x1aec], R20 ;  /* 0x001aec1401007387 */ /* 0x000fe60000100800 */
[----:B------:R3:W-:Y:S01]  /*48cb0*/  I2F R22, R5 ;  /* 0x0000000500167306 */ /* 0x0007e20000201400 */
[----:B------:R3:W-:Y:S04]  /*48cc0*/  STL [R1+0x44c], R5 ;  /* 0x00044c0501007387 */ /* 0x0007e80000100800 */
[----:B---3--:R-:W3:Y:S01]  /*48cd0*/  LDL.LU R5, [R1+0x8d0] ;  /* 0x0008d00001057983 */ /* 0x008ee20000300800 */
[C---:B------:R-:W-:Y:S01]  /*48ce0*/  FMUL R29, R20.reuse, 8388608 ;  /* 0x4b000000141d7820 */ /* 0x040fe20000400000 */
[----:B------:R-:W-:Y:S01]  /*48cf0*/  FSETP.GEU.AND P5, PT, R20, 1.175494350822287508e-38, PT ;  /* 0x008000001400780b */ /* 0x000fe20003fae000 */
[----:B------:R0:W1:Y:S01]  /*48d00*/  I2F R7, R3 ;  /* 0x0000000300077306 */ /* 0x0000620000201400 */
[----:B--2---:R-:W-:-:S02]  /*48d10*/  FMUL R28, R19, 8388608 ;  /* 0x4b000000131c7820 */ /* 0x004fc40000400000 */
[----:B------:R-:W-:Y:S02]  /*48d20*/  FSEL R29, R29, R20, !P5 ;  /* 0x000000141d1d7208 */ /* 0x000fe40006800000 */
[----:B0-----:R-:W-:Y:S02]  /*48d30*/  FSEL R3, RZ, -23, P6 ;  /* 0xc1b80000ff037808 */ /* 0x001fe40003000000 */
[----:B------:R-:W-:Y:S02]  /*48d40*/  FSETP.GEU.AND P6, PT, R19, 1.175494350822287508e-38, PT ;  /* 0x008000001300780b */ /* 0x000fe40003fce000 */
[----:B------:R-:W-:Y:S02]  /*48d50*/  IADD3 R2, R29, -0x3f3504f3, RZ ;  /* 0xc0cafb0d1d027810 */ /* 0x000fe40007ffe0ff */
[----:B------:R-:W-:Y:S01]  /*48d60*/  FSEL R28, R28, R19, !P6 ;  /* 0x000000131c1c7208 */ /* 0x000fe20007000000 */
[----:B---3--:R0:W-:Y:S02]  /*48d70*/  STL [R1+0x4c], R5 ;  /* 0x00004c0501007387 */ /* 0x0081e40000100800 */
[----:B0-----:R-:W-:-:S02]  /*48d80*/  LOP3.LUT R5, R2, 0xff800000, RZ, 0xc0, !PT ;  /* 0xff80000002057812 */ /* 0x001fc400078ec0ff */
[----:B------:R-:W-:Y:S02]  /*48d90*/  IADD3 R2, R28, -0x3f3504f3, RZ ;  /* 0xc0cafb0d1c027810 */ /* 0x000fe40007ffe0ff */
[----:B------:R0:W-:Y:S01]  /*48da0*/  I2F R25, R5 ;  /* 0x0000000500197306 */ /* 0x0001e20000201400 */
[----:B------:R-:W-:Y:S04]  /*48db0*/  STL [R1+0x1b14], R19 ;  /* 0x001b141301007387 */ /* 0x000fe80000100800 */
[----:B------:R-:W2:Y:S01]  /*48dc0*/  LDL.LU R17, [R1+0xa64] ;  /* 0x000a640001117983 */ /* 0x000ea20000300800 */
[----:B0-----:R-:W-:-:S03]  /*48dd0*/  LOP3.LUT R5, R2, 0xff800000, RZ, 0xc0, !PT ;  /* 0xff80000002057812 */ /* 0x001fc600078ec0ff */
[----:B----4-:R0:W-:Y:S01]  /*48de0*/  STL [R1+0x1b3c], R18 ;  /* 0x001b3c1201007387 */ /* 0x0101e20000100800 */
[----:B------:R3:W-:Y:S03]  /*48df0*/  I2F R21, R5 ;  /* 0x0000000500157306 */ /* 0x0007e60000201400 */
[----:B------:R-:W4:Y:S04]  /*48e00*/  LDL.LU R9, [R1+0x8d4] ;  /* 0x0008d40001097983 */ /* 0x000f280000300800 */
[----:B---3--:R-:W3:Y:S01]  /*48e10*/  LDL.LU R5, [R1+0x8d8] ;  /* 0x0008d80001057983 */ /* 0x008ee20000300800 */
[C---:B------:R-:W-:Y:S01]  /*48e20*/  FMUL R23, R18.reuse, 8388608 ;  /* 0x4b00000012177820 */ /* 0x040fe20000400000 */
[----:B------:R-:W-:-:S04]  /*48e30*/  FSETP.GEU.AND P0, PT, R18, 1.175494350822287508e-38, PT ;  /* 0x008000001200780b */ /* 0x000fc80003f0e000 */
[----:B------:R-:W-:Y:S01]  /*48e40*/  FSEL R23, R23, R18, !P0 ;  /* 0x0000001217177208 */ /* 0x000fe20004000000 */
[----:B----4-:R-:W-:Y:S04]  /*48e50*/  STL [R1+0x50], R9 ;  /* 0x0000500901007387 */ /* 0x010fe80000100800 */
[----:B---3--:R3:W-:Y:S04]  /*48e60*/  STL [R1+0x1c04], R5 ;  /* 0x001c040501007387 */ /* 0x0087e80000100800 */
[----:B--2---:R-:W-:Y:S04]  /*48e70*/  STL [R1+0x1b64], R17 ;  /* 0x001b641101007387 */ /* 0x004fe80000100800 */
[----:B0-----:R-:W2:Y:S04]  /*48e80*/  LDL.LU R18, [R1+0x8dc] ;  /* 0x0008dc0001127983 */ /* 0x001ea80000300800 */
[----:B---3--:R-:W3:Y:S01]  /*48e90*/  LDL.LU R5, [R1+0x8e0] ;  /* 0x0008e00001057983 */ /* 0x008ee20000300800 */
[----:B------:R-:W-:Y:S01]  /*48ea0*/  IADD3 R26, R8, -0x3f3504f3, RZ ;  /* 0xc0cafb0d081a7810 */ /* 0x000fe20007ffe0ff */
[----:B------:R-:W0:Y:S01]  /*48eb0*/  I2F R0, R0 ;  /* 0x0000000000007306 */ /* 0x000e220000201400 */
[----:B-1----:R-:W-:Y:S01]  /*48ec0*/  MOV R6, R13 ;  /* 0x0000000d00067202 */ /* 0x002fe20000000f00 */
[C---:B------:R-:W-:Y:S01]  /*48ed0*/  FMUL R24, R17.reuse, 8388608 ;  /* 0x4b00000011187820 */ /* 0x040fe20000400000 */
[----:B------:R-:W-:Y:S01]  /*48ee0*/  FSEL R13, RZ, -23, P1 ;  /* 0xc1b80000ff0d7808 */ /* 0x000fe20000800000 */
[----:B---3--:R1:W-:Y:S04]  /*48ef0*/  STL [R1+0x5c], R5 ;  /* 0x00005c0501007387 */ /* 0x0083e80000100800 */
[----:B-1----:R-:W3:Y:S01]  /*48f00*/  LDL.LU R5, [R1+0x8e4] ;  /* 0x0008e40001057983 */ /* 0x002ee20000300800 */
[----:B------:R-:W-:-:S02]  /*48f10*/  FSETP.GEU.AND P1, PT, R17, 1.175494350822287508e-38, PT ;  /* 0x008000001100780b */ /* 0x000fc40003f2e000 */
[----:B------:R-:W-:Y:S01]  /*48f20*/  LOP3.LUT R26, R26, 0xff800000, RZ, 0xc0, !PT ;  /* 0xff8000001a1a7812 */ /* 0x000fe200078ec0ff */
[----:B------:R-:W-:Y:S01]  /*48f30*/  I2F R10, R27 ;  /* 0x0000001b000a7306 */ /* 0x000fe20000201400 */
[----:B------:R-:W-:Y:S02]  /*48f40*/  IADD3 R2, R23, -0x3f3504f3, RZ ;  /* 0xc0cafb0d17027810 */ /* 0x000fe40007ffe0ff */
[----:B------:R-:W-:Y:S02]  /*48f50*/  FSEL R24, R24, R17, !P1 ;  /* 0x0000001118187208 */ /* 0x000fe40004800000 */
[----:B------:R-:W4:Y:S01]  /*48f60*/  LDL.LU R17, [R1+0x8e8] ;  /* 0x0008e80001117983 */ /* 0x000f220000300800 */
[----:B------:R-:W-:Y:S02]  /*48f70*/  LOP3.LUT R9, R2, 0xff800000, RZ, 0xc0, !PT ;  /* 0xff80000002097812 */ /* 0x000fe400078ec0ff */
[----:B------:R-:W1:Y:S01]  /*48f80*/  I2F R4, R26 ;  /* 0x0000001a00047306 */ /* 0x000e620000201400 */
[----:B------:R-:W-:Y:S01]  /*48f90*/  IADD3 R2, R24, -0x3f3504f3, RZ ;  /* 0xc0cafb0d18027810 */ /* 0x000fe20007ffe0ff */
[----:B------:R-:W-:-:S03]  /*48fa0*/  FFMA.FTZ R3, R14, 1.1920928955078125e-07, R3 ;  /* 0x340000000e037823 */ /* 0x000fc60000010003 */
[----:B------:R-:W-:-:S03]  /*48fb0*/  LOP3.LUT R2, R2, 0xff800000, RZ, 0xc0, !PT ;  /* 0xff80000002027812 */ /* 0x000fc600078ec0ff */
[----:B------:R0:W1:Y:S08]  /*48fc0*/  I2F R15, R9 ;  /* 0x00000009000f7306 */ /* 0x0000700000201400 */
[----:B------:R1:W2:Y:S01]  /*48fd0*/  I2F R14, R2 ;  /* 0x00000002000e7306 */ /* 0x0002a20000201400 */
[----:B0-----:R-:W-:Y:S01]  /*48fe0*/  FFMA.FTZ R9, R7, 1.1920928955078125e-07, R13 ;  /* 0x3400000007097823 */ /* 0x001fe2000001000d */
[----:B-1----:R-:W-:-:S05]  /*48ff0*/  FSEL R2, RZ, -23, P4 ;  /* 0xc1b80000ff027808 */ /* 0x002fca0002000000 */
[----:B------:R-:W-:Y:S01]  /*49000*/  FFMA.FTZ R2, R22, 1.1920928955078125e-07, R2 ;  /* 0x3400000016027823 */ /* 0x000fe20000010002 */
[----:B---3--:R0:W-:Y:S04]  /*49010*/  STL [R1+0x60], R5 ;  /* 0x0000600501007387 */ /* 0x0081e80000100800 */
[----:B------:R-:W3:Y:S01]  /*49020*/  LDL.LU R19, [R1+0x8ec] ;  /* 0x0008ec0001137983 */ /* 0x000ee20000300800 */
[----:B0-----:R-:W-:Y:S01]  /*49030*/  FFMA.FTZ R5, R6, 1.1920928955078125e-07, R11 ;  /* 0x3400000006057823 */ /* 0x001fe2000001000b */
[----:B------:R-:W-:-:S04]  /*49040*/  FSEL R11, RZ, -23, P2 ;  /* 0xc1b80000ff0b7808 */ /* 0x000fc80001000000 */
[----:B------:R0:W-:Y:S04]  /*49050*/  STL [R1+0x6c0], R5 ;  /* 0x0006c00501007387 */ /* 0x0001e80000100800 */
[----:B------:R1:W-:Y:S04]  /*49060*/  STL [R1+0x4bc], R3 ;  /* 0x0004bc0301007387 */ /* 0x0003e80000100800 */
[----:B------:R-:W3:Y:S01]  /*49070*/  LDL R6, [R1+0x18] ;  /* 0x0000180001067983 */ /* 0x000ee20000100800 */
[----:B0-----:R-:W-:-:S03]  /*49080*/  FFMA.FTZ R5, R0, 1.1920928955078125e-07, R16 ;  /* 0x3400000000057823 */ /* 0x001fc60000010010 */
[----:B------:R-:W3:Y:S01]  /*49090*/  LDL.LU R0, [R1+0x1cb8] ;  /* 0x001cb80001007983 */ /* 0x000ee20000300800 */
[----:B-1----:R-:W-:-:S03]  /*490a0*/  FSEL R3, RZ, -23, P3 ;  /* 0xc1b80000ff037808 */ /* 0x002fc60001800000 */
[----:B------:R-:W3:Y:S04]  /*490b0*/  LDL.LU R7, [R1+0x1cb4] ;  /* 0x001cb40001077983 */ /* 0x000ee80000300800 */
[----:B------:R0:W-:Y:S01]  /*490c0*/  STL [R1+0x4b8], R5 ;  /* 0x0004b80501007387 */ /* 0x0001e20000100800 */
[----:B------:R-:W-:-:S03]  /*490d0*/  FFMA.FTZ R3, R4, 1.1920928955078125e-07, R3 ;  /* 0x3400000004037823 */ /* 0x000fc60000010003 */
[----:B------:R-:W-:Y:S01]  /*490e0*/  STL [R1+0x4b4], R9 ;  /* 0x0004b40901007387 */ /* 0x000fe20000100800 */
[----:B0-----:R-:W-:-:S05]  /*490f0*/  FFMA.FTZ R5, R10, 1.1920928955078125e-07, R11 ;  /* 0x340000000a057823 */ /* 0x001fca000001000b */
[----:B------:R-:W-:Y:S04]  /*49100*/  STL [R1+0x4b0], R5 ;  /* 0x0004b00501007387 */ /* 0x000fe80000100800 */
[----:B------:R0:W-:Y:S04]  /*49110*/  STL [R1+0x4ac], R3 ;  /* 0x0004ac0301007387 */ /* 0x0001e80000100800 */
[----:B------:R1:W-:Y:S04]  /*49120*/  STL [R1+0x4a8], R2 ;  /* 0x0004a80201007387 */ /* 0x0003e80000100800 */
[----:B------:R-:W3:Y:S01]  /*49130*/  LDL.LU R16, [R1+0xa68] ;  /* 0x000a680001107983 */ /* 0x000ee20000300800 */
[----:B------:R-:W-:-:S02]  /*49140*/  FSEL R13, RZ, -23, P5 ;  /* 0xc1b80000ff0d7808 */ /* 0x000fc40002800000 */
[----:B------:R-:W-:Y:S02]  /*49150*/  FSEL R11, RZ, -23, P6 ;  /* 0xc1b80000ff0b7808 */ /* 0x000fe40003000000 */
[----:B0-----:R-:W-:Y:S02]  /*49160*/  FSEL R3, RZ, -23, P0 ;  /* 0xc1b80000ff037808 */ /* 0x001fe40000000000 */
[----:B-1----:R-:W-:Y:S01]  /*49170*/  FSEL R2, RZ, -23, P1 ;  /* 0xc1b80000ff027808 */ /* 0x002fe20000800000 */
[----:B------:R-:W-:Y:S02]  /*49180*/  FFMA.FTZ R9, R25, 1.1920928955078125e-07, R13 ;  /* 0x3400000019097823 */ /* 0x000fe4000001000d */
[----:B------:R-:W-:Y:S02]  /*49190*/  FFMA.FTZ R5, R21, 1.1920928955078125e-07, R11 ;  /* 0x3400000015057823 */ /* 0x000fe4000001000b */
[----:B------:R-:W-:Y:S02]  /*491a0*/  FFMA.FTZ R4, R15, 1.1920928955078125e-07, R3 ;  /* 0x340000000f047823 */ /* 0x000fe40000010003 */
[----:B--2---:R-:W-:Y:S01]  /*491b0*/  FFMA.FTZ R3, R14, 1.1920928955078125e-07, R2 ;  /* 0x340000000e037823 */ /* 0x004fe20000010002 */
[----:B------:R-:W-:Y:S04]  /*491c0*/  STL [R1+0x4a4], R9 ;  /* 0x0004a40901007387 */ /* 0x000fe80000100800 */
[----:B------:R-:W-:Y:S04]  /*491d0*/  STL [R1+0x4a0], R5 ;  /* 0x0004a00501007387 */ /* 0x000fe80000100800 */
[----:B------:R-:W-:Y:S04]  /*491e0*/  STL [R1+0x49c], R4 ;  /* 0x00049c0401007387 */ /* 0x000fe80000100800 */
[----:B------:R-:W-:Y:S04]  /*491f0*/  STL [R1+0x494], R3 ;  /* 0x0004940301007387 */ /* 0x000fe80000100800 */
[----:B------:R-:W2:Y:S04]  /*49200*/  LDL.LU R15, [R1+0xa6c] ;  /* 0x000a6c00010f7983 */ /* 0x000ea80000300800 */
[----:B------:R-:W4:Y:S04]  /*49210*/  LDL.LU R14, [R1+0xa70] ;  /* 0x000a7000010e7983 */ /* 0x000f280000300800 */
[----:B---3--:R0:W-:Y:S04]  /*49220*/  STL [R1+0x1b8c], R16 ;  /* 0x001b8c1001007387 */ /* 0x0081e80000100800 */
[----:B------:R-:W3:Y:S04]  /*49230*/  LDL.LU R13, [R1+0xa74] ;  /* 0x000a7400010d7983 */ /* 0x000ee80000300800 */
[----:B------:R-:W3:Y:S01]  /*49240*/  LDL.LU R11, [R1+0xa78] ;  /* 0x000a7800010b7983 */ /* 0x000ee20000300800 */
[----:B------:R-:W-:Y:S01]  /*49250*/  IADD3 R25, R6, -R0, RZ ;  /* 0x8000000006197210 */ /* 0x000fe20007ffe0ff */
[C---:B------:R-:W-:Y:S01]  /*49260*/  FMUL R2, R16.reuse, 8388608 ;  /* 0x4b00000010027820 */ /* 0x040fe20000400000 */
[----:B------:R-:W-:-:S03]  /*49270*/  FSETP.GEU.AND P0, PT, R16, 1.175494350822287508e-38, PT ;  /* 0x008000001000780b */ /* 0x000fc60003f0e000 */
[----:B------:R-:W-:Y:S01]  /*49280*/  FADD R25, R25, -1 ;  /* 0xbf80000019197421 */ /* 0x000fe20000000000 */
[----:B------:R-:W-:Y:S01]  /*49290*/  FSEL R2, R2, R16, !P0 ;  /* 0x0000001002027208 */ /* 0x000fe20004000000 */
[C---:B--2---:R-:W-:Y:S01]  /*492a0*/  FMUL R22, R15.reuse, 8388608 ;  /* 0x4b0000000f167820 */ /* 0x044fe20000400000 */
[----:B------:R-:W-:-:S04]  /*492b0*/  FSETP.GEU.AND P1, PT, R15, 1.175494350822287508e-38, PT ;  /* 0x008000000f00780b */ /* 0x000fc80003f2e000 */
[----:B------:R-:W-:Y:S01]  /*492c0*/  FSEL R22, R22, R15, !P1 ;  /* 0x0000000f16167208 */ /* 0x000fe20004800000 */
[----:B------:R1:W-:Y:S03]  /*492d0*/  STL [R1+0x1bb4], R15 ;  /* 0x001bb40f01007387 */ /* 0x0003e60000100800 */
[----:B------:R-:W-:-:S04]  /*492e0*/  IADD3 R0, R22, -0x3f3504f3, RZ ;  /* 0xc0cafb0d16007810 */ /* 0x000fc80007ffe0ff */
[----:B0-----:R-:W-:Y:S01]  /*492f0*/  LOP3.LUT R16, R0, 0xff800000, RZ, 0xc0, !PT ;  /* 0xff80000000107812 */ /* 0x001fe200078ec0ff */
[----:B-1----:R-:W-:-:S04]  /*49300*/  IMAD.MOV.U32 R15, RZ, RZ, 0x3dc6b27f ;  /* 0x3dc6b27fff0f7424 */ /* 0x002fc800078e00ff */
[----:B------:R-:W-:Y:S01]  /*49310*/  FFMA.FTZ R0, R25, R15, -0.16845393180847167969 ;  /* 0xbe2c7f3019007423 */ /* 0x000fe2000001000f */
[----:B------:R-:W-:-:S03]  /*49320*/  IADD3 R3, R2, -0x3f3504f3, RZ ;  /* 0xc0cafb0d02037810 */ /* 0x000fc60007ffe0ff */
[----:B------:R-:W-:Y:S01]  /*49330*/  FFMA.FTZ R4, R25, R0, 0.1716887056827545166 ;  /* 0x3e2fcf2a19047423 */ /* 0x000fe20000010000 */
[----:B------:R-:W-:Y:S01]  /*49340*/  IADD3 R0, R7, -R12, RZ ;  /* 0x8000000c07007210 */ /* 0x000fe20007ffe0ff */
[C---:B----4-:R-:W-:Y:S01]  /*49350*/  FMUL R21, R14.reuse, 8388608 ;  /* 0x4b0000000e157820 */ /* 0x050fe20000400000 */
[----:B------:R-:W-:Y:S01]  /*49360*/  FSETP.GEU.AND P2, PT, R14, 1.175494350822287508e-38, PT ;  /* 0x008000000e00780b */ /* 0x000fe20003f4e000 */
[----:B------:R-:W-:Y:S01]  /*49370*/  FFMA.FTZ R12, R25, R4, -0.17900948226451873779 ;  /* 0xbe374e43190c7423 */ /* 0x000fe20000010004 */
[----:B------:R-:W-:Y:S02]  /*49380*/  LOP3.LUT R20, R3, 0xff800000, RZ, 0xc0, !PT ;  /* 0xff80000003147812 */ /* 0x000fe400078ec0ff */
[----:B------:R-:W-:Y:S01]  /*49390*/  FSEL R21, R21, R14, !P2 ;  /* 0x0000000e15157208 */ /* 0x000fe20005000000 */
[----:B------:R-:W-:-:S03]  /*493a0*/  FFMA.FTZ R4, R25, R12, 0.20512372255325317383 ;  /* 0x3e520bf419047423 */ /* 0x000fc6000001000c */
[----:B------:R-:W-:Y:S01]  /*493b0*/  IADD3 R5, R21, -0x3f3504f3, RZ ;  /* 0xc0cafb0d15057810 */ /* 0x000fe20007ffe0ff */
[----:B------:R-:W-:Y:S01]  /*493c0*/  FADD R0, R0, -1 ;  /* 0xbf80000000007421 */ /* 0x000fe20000000000 */
[----:B------:R0:W-:Y:S02]  /*493d0*/  STL [R1+0x1bdc], R14 ;  /* 0x001bdc0e01007387 */ /* 0x0001e40000100800 */
[----:B0-----:R-:W-:Y:S01]  /*493e0*/  LOP3.LUT R14, R5, 0xff800000, RZ, 0xc0, !PT ;  /* 0xff800000050e7812 */ /* 0x001fe200078ec0ff */
[C---:B---3--:R-:W-:Y:S01]  /*493f0*/  FMUL R3, R13.reuse, 8388608 ;  /* 0x4b0000000d037820 */ /* 0x048fe20000400000 */
[----:B------:R-:W-:Y:S01]  /*49400*/  FSETP.GEU.AND P3, PT, R13, 1.175494350822287508e-38, PT ;  /* 0x008000000d00780b */ /* 0x000fe20003f6e000 */
[C---:B------:R-:W-:Y:S01]  /*49410*/  FMUL R6, R11.reuse, 8388608 ;  /* 0x4b0000000b067820 */ /* 0x040fe20000400000 */
[----:B------:R-:W-:Y:S02]  /*49420*/  FSETP.GEU.AND P4, PT, R11, 1.175494350822287508e-38, PT ;  /* 0x008000000b00780b */ /* 0x000fe40003f8e000 */
[----:B------:R-:W-:-:S02]  /*49430*/  FSEL R3, R3, R13, !P3 ;  /* 0x0000000d03037208 */ /* 0x000fc40005800000 */
[----:B------:R-:W-:Y:S01]  /*49440*/  FSEL R12, R6, R11, !P4 ;  /* 0x0000000b060c7208 */ /* 0x000fe20006000000 */
[----:B------:R-:W-:Y:S01]  /*49450*/  FFMA.FTZ R6, R25, R4, -0.24046532809734344482 ;  /* 0xbe763c8b19067423 */ /* 0x000fe20000010004 */
[----:B------:R-:W-:Y:S01]  /*49460*/  STL [R1+0x1bf0], R13 ;  /* 0x001bf00d01007387 */ /* 0x000fe20000100800 */
[----:B------:R-:W-:Y:S02]  /*49470*/  IADD3 R5, R3, -0x3f3504f3, RZ ;  /* 0xc0cafb0d03057810 */ /* 0x000fe40007ffe0ff */
[----:B------:R-:W-:Y:S01]  /*49480*/  FFMA.FTZ R27, R25, R6, 0.28857114911079406738 ;  /* 0x3e93bf99191b7423 */ /* 0x000fe20000010006 */
[----:B------:R0:W-:Y:S01]  /*49490*/  STL [R1+0x1c34], R3 ;  /* 0x001c340301007387 */ /* 0x0001e20000100800 */
[----:B------:R-:W-:Y:S02]  /*494a0*/  LOP3.LUT R9, R5, 0xff800000, RZ, 0xc0, !PT ;  /* 0xff80000005097812 */ /* 0x000fe400078ec0ff */
[----:B------:R-:W-:Y:S01]  /*494b0*/  FFMA.FTZ R27, R25, R27, -0.36067417263984680176 ;  /* 0xbeb8aa49191b7423 */ /* 0x000fe2000001001b */
[----:B------:R-:W-:Y:S01]  /*494c0*/  IADD3 R5, R12, -0x3f3504f3, RZ ;  /* 0xc0cafb0d0c057810 */ /* 0x000fe20007ffe0ff */
[----:B------:R1:W-:Y:S01]  /*494d0*/  STL [R1+0x1c38], R12 ;  /* 0x001c380c01007387 */ /* 0x0003e20000100800 */
[----:B0-----:R-:W-:-:S04]  /*494e0*/  FFMA.FTZ R3, R0, R15, -0.16845393180847167969 ;  /* 0xbe2c7f3000037423 */ /* 0x001fc8000001000f */
[C---:B------:R-:W-:Y:S01]  /*494f0*/  FFMA.FTZ R6, R0.reuse, R3, 0.1716887056827545166 ;  /* 0x3e2fcf2a00067423 */ /* 0x040fe20000010003 */
[----:B-1----:R-:W2:Y:S04]  /*49500*/  LDL R12, [R1+0xc] ;  /* 0x00000c00010c7983 */ /* 0x002ea80000100800 */
[----:B------:R-:W3:Y:S04]  /*49510*/  LDL R3, [R1+0x8] ;  /* 0x0000080001037983 */ /* 0x000ee80000100800 */
[----:B------:R0:W-:Y:S04]  /*49520*/  STL [R1+0x464], R27 ;  /* 0x0004641b01007387 */ /* 0x0001e80000100800 */
[----:B0-----:R-:W3:Y:S04]  /*49530*/  LDL.LU R27, [R1+0x1cb0] ;  /* 0x001cb000011b7983 */ /* 0x001ee80000300800 */
[----:B------:R0:W-:Y:S04]  /*49540*/  STL [R1+0x1cac], R26 ;  /* 0x001cac1a01007387 */ /* 0x0001e80000100800 */
[----:B0-----:R-:W4:Y:S01]  /*49550*/  LDL.LU R26, [R1+0x464] ;  /* 0x00046400011a7983 */ /* 0x001f220000300800 */
[----:B------:R-:W-:-:S05]  /*49560*/  FFMA.FTZ R6, R0, R6, -0.17900948226451873779 ;  /* 0xbe374e4300067423 */ /* 0x000fca0000010006 */
[----:B------:R0:W-:Y:S02]  /*49570*/  STL [R1+0x460], R6 ;  /* 0x0004600601007387 */ /* 0x0001e40000100800 */
[----:B0-----:R-:W-:-:S05]  /*49580*/  FSEL R6, RZ, -23, P1 ;  /* 0xc1b80000ff067808 */ /* 0x001fca0000800000 */
[----:B------:R-:W-:Y:S01]  /*49590*/  STL [R1+0x468], R6 ;  /* 0x0004680601007387 */ /* 0x000fe20000100800 */
[----:B----4-:R-:W-:-:S05]  /*495a0*/  FFMA.FTZ R26, R25, R26, 0.48089820146560668945 ;  /* 0x3ef6384a191a7423 */ /* 0x010fca000001001a */
[----:B------:R0:W-:Y:S04]  /*495b0*/  STL [R1+0x464], R26 ;  /* 0x0004641a01007387 */ /* 0x0001e80000100800 */
[----:B0-----:R-:W4:Y:S04]  /*495c0*/  LDL.LU R26, [R1+0x1cac] ;  /* 0x001cac00011a7983 */ /* 0x001f280000300800 */
[----:B------:R0:W-:Y:S04]  /*495d0*/  STL [R1+0x1ca8], R29 ;  /* 0x001ca81d01007387 */ /* 0x0001e80000100800 */
[----:B0-----:R-:W2:Y:S01]  /*495e0*/  LDL.LU R29, [R1+0x460] ;  /* 0x00046000011d7983 */ /* 0x001ea20000300800 */
[----:B------:R-:W-:Y:S01]  /*495f0*/  FSEL R13, RZ, -23, P0 ;  /* 0xc1b80000ff0d7808 */ /* 0x000fe20000000000 */
[----:B------:R-:W-:Y:S01]  /*49600*/  I2F R10, R16 ;  /* 0x00000010000a7306 */ /* 0x000fe20000201400 */
[----:B--2---:R-:W-:-:S05]  /*49610*/  FFMA.FTZ R29, R0, R29, 0.20512372255325317383 ;  /* 0x3e520bf4001d7423 */ /* 0x004fca000001001d */
[----:B------:R0:W-:Y:S04]  /*49620*/  STL [R1+0x460], R29 ;  /* 0x0004601d01007387 */ /* 0x0001e80000100800 */
[----:B0-----:R-:W2:Y:S04]  /*49630*/  LDL.LU R29, [R1+0x1ca8] ;  /* 0x001ca800011d7983 */ /* 0x001ea80000300800 */
[----:B------:R-:W-:Y:S04]  /*49640*/  STL [R1+0x1ca4], R28 ;  /* 0x001ca41c01007387 */ /* 0x000fe80000100800 */
[----:B------:R0:W-:Y:S04]  /*49650*/  STL [R1+0x1ca0], R23 ;  /* 0x001ca01701007387 */ /* 0x0001e80000100800 */
[----:B0-----:R-:W2:Y:S04]  /*49660*/  LDL.LU R23, [R1+0x468] ;  /* 0x0004680001177983 */ /* 0x001ea80000300800 */
[----:B------:R0:W-:Y:S04]  /*49670*/  STL [R1+0x1c9c], R24 ;  /* 0x001c9c1801007387 */ /* 0x0001e80000100800 */
[----:B0-----:R-:W3:Y:S04]  /*49680*/  LDL.LU R24, [R1+0x464] ;  /* 0x0004640001187983 */ /* 0x001ee80000300800 */
[----:B------:R0:W-:Y:S04]  /*49690*/  STL [R1+0x1c98], R2 ;  /* 0x001c980201007387 */ /* 0x0001e80000100800 */
[----:B0-----:R-:W4:Y:S01]  /*496a0*/  LDL.LU R2, [R1+0x460] ;  /* 0x0004600001027983 */ /* 0x001f220000300800 */
[----:B------:R-:W-:-:S02]  /*496b0*/  MOV R28, R13 ;  /* 0x0000000d001c7202 */ /* 0x000fc40000000f00 */
[----:B------:R-:W0:Y:S03]  /*496c0*/  I2F R13, R20 ;  /* 0x00000014000d7306 */ /* 0x000e260000201400 */
[----:B0-----:R-:W-:Y:S02]  /*496d0*/  FFMA.FTZ R13, R13, 1.1920928955078125e-07, R28 ;  /* 0x340000000d0d7823 */ /* 0x001fe4000001001c */
[----:B------:R-:W4:Y:S04]  /*496e0*/  LDL.LU R28, [R1+0x1ca4] ;  /* 0x001ca400011c7983 */ /* 0x000f280000300800 */
[----:B------:R0:W-:Y:S04]  /*496f0*/  STL [R1+0x1c44], R13 ;  /* 0x001c440d01007387 */ /* 0x0001e80000100800 */
[----:B0-----:R-:W4:Y:S01]  /*49700*/  LDL.LU R13, [R1+0x450] ;  /* 0x00045000010d7983 */ /* 0x001f220000300800 */
[----:B--2---:R-:W-:-:S03]  /*49710*/  FFMA.FTZ R10, R10, 1.1920928955078125e-07, R23 ;  /* 0x340000000a0a7823 */ /* 0x004fc60000010017 */
[----:B------:R-:W2:Y:S04]  /*49720*/  LDL.LU R23, [R1+0x1ca0] ;  /* 0x001ca00001177983 */ /* 0x000ea80000300800 */
[----:B------:R0:W-:Y:S01]  /*49730*/  STL [R1+0x1c3c], R10 ;  /* 0x001c3c0a01007387 */ /* 0x0001e20000100800 */
[----:B---3--:R-:W-:-:S03]  /*49740*/  FFMA.FTZ R24, R25, R24, -0.72134751081466674805 ;  /* 0xbf38aa3b19187423 */ /* 0x008fc60000010018 */
[----:B0-----:R-:W3:Y:S04]  /*49750*/  LDL R10, [R1+0x10] ;  /* 0x00001000010a7983 */ /* 0x001ee80000100800 */
[----:B------:R0:W-:Y:S01]  /*49760*/  STL [R1+0x464], R24 ;  /* 0x0004641801007387 */ /* 0x0001e20000100800 */
[----:B----4-:R-:W-:-:S03]  /*49770*/  FFMA.FTZ R2, R0, R2, -0.24046532809734344482 ;  /* 0xbe763c8b00027423 */ /* 0x010fc60000010002 */
[----:B0-----:R-:W4:Y:S04]  /*49780*/  LDL.LU R24, [R1+0x1c9c] ;  /* 0x001c9c0001187983 */ /* 0x001f280000300800 */
[----:B------:R0:W-:Y:S04]  /*49790*/  STL [R1+0x460], R2 ;  /* 0x0004600201007387 */ /* 0x0001e80000100800 */
[----:B0-----:R-:W2:Y:S04]  /*497a0*/  LDL.LU R2, [R1+0x1c98] ;  /* 0x001c980001027983 */ /* 0x001ea80000300800 */
[----:B------:R-:W-:Y:S04]  /*497b0*/  STL [R1+0x1c94], R20 ;  /* 0x001c941401007387 */ /* 0x000fe80000100800 */
[----:B------:R0:W-:Y:S04]  /*497c0*/  STL [R1+0x1c90], R22 ;  /* 0x001c901601007387 */ /* 0x0001e80000100800 */
[----:B0-----:R-:W2:Y:S04]  /*497d0*/  LDL.LU R22, [R1+0x464] ;  /* 0x0004640001167983 */ /* 0x001ea80000300800 */
[----:B------:R0:W-:Y:S04]  /*497e0*/  STL [R1+0x1c8c], R16 ;  /* 0x001c8c1001007387 */ /* 0x0001e80000100800 */
[----:B0-----:R-:W3:Y:S01]  /*497f0*/  LDL.LU R16, [R1+0x460] ;  /* 0x0004600001107983 */ /* 0x001ee20000300800 */
[----:B------:R-:W-:-:S05]  /*49800*/  FSEL R20, RZ, -23, P2 ;  /* 0xc1b80000ff147808 */ /* 0x000fca0001000000 */
[----:B------:R0:W-:Y:S02]  /*49810*/  STL [R1+0x46c], R20 ;  /* 0x00046c1401007387 */ /* 0x0001e40000100800 */
[----:B0-----:R-:W-:-:S05]  /*49820*/  FSEL R20, RZ, -23, P3 ;  /* 0xc1b80000ff147808 */ /* 0x001fca0001800000 */
[----:B------:R0:W-:Y:S01]  /*49830*/  STL [R1+0x470], R20 ;  /* 0x0004701401007387 */ /* 0x0001e20000100800 */
[----:B------:R1:W1:Y:S03]  /*49840*/  I2F R7, R14 ;  /* 0x0000000e00077306 */ /* 0x0002660000201400 */
[----:B0-----:R-:W4:Y:S01]  /*49850*/  LDL.LU R20, [R1+0x1c94] ;  /* 0x001c940001147983 */ /* 0x001f220000300800 */
[----:B--2---:R-:W-:-:S05]  /*49860*/  FMUL R22, R25, R22 ;  /* 0x0000001619167220 */ /* 0x004fca0000400000 */
[----:B------:R0:W-:Y:S01]  /*49870*/  STL [R1+0x464], R22 ;  /* 0x0004641601007387 */ /* 0x0001e20000100800 */
[----:B---3--:R-:W-:-:S03]  /*49880*/  FFMA.FTZ R16, R0, R16, 0.28857114911079406738 ;  /* 0x3e93bf9900107423 */ /* 0x008fc60000010010 */
[----:B0-----:R-:W2:Y:S04]  /*49890*/  LDL.LU R22, [R1+0x1c90] ;  /* 0x001c900001167983 */ /* 0x001ea80000300800 */
[----:B------:R0:W-:Y:S04]  /*498a0*/  STL [R1+0x460], R16 ;  /* 0x0004601001007387 */ /* 0x0001e80000100800 */
[----:B0-----:R-:W2:Y:S04]  /*498b0*/  LDL.LU R16, [R1+0x1c8c] ;  /* 0x001c8c0001107983 */ /* 0x001ea80000300800 */
[----:B------:R-:W-:Y:S04]  /*498c0*/  STL [R1+0x1c88], R21 ;  /* 0x001c881501007387 */ /* 0x000fe80000100800 */
[----:B------:R1:W-:Y:S04]  /*498d0*/  STL [R1+0x1c84], R14 ;  /* 0x001c840e01007387 */ /* 0x0003e80000100800 */
[----:B-1----:R-:W3:Y:S04]  /*498e0*/  LDL.LU R14, [R1+0x46c] ;  /* 0x00046c00010e7983 */ /* 0x002ee80000300800 */
[----:B------:R0:W-:Y:S04]  /*498f0*/  STL [R1+0x1c80], R19 ;  /* 0x001c801301007387 */ /* 0x0001e80000100800 */
[----:B0-----:R-:W2:Y:S04]  /*49900*/  LDL.LU R19, [R1+0x464] ;  /* 0x0004640001137983 */ /* 0x001ea80000300800 */
[----:B------:R0:W-:Y:S04]  /*49910*/  STL [R1+0x1c7c], R17 ;  /* 0x001c7c1101007387 */ /* 0x0001e80000100800 */
[----:B0-----:R-:W4:Y:S01]  /*49920*/  LDL.LU R17, [R1+0x460] ;  /* 0x0004600001117983 */ /* 0x001f220000300800 */
[----:B------:R-:W-:-:S05]  /*49930*/  FSEL R21, RZ, -23, P4 ;  /* 0xc1b80000ff157808 */ /* 0x000fca0002000000 */
[----:B------:R0:W-:Y:S04]  /*49940*/  STL [R1+0x468], R21 ;  /* 0x0004681501007387 */ /* 0x0001e80000100800 */
[----:B0-----:R-:W4:Y:S01]  /*49950*/  LDL.LU R21, [R1+0x1c88] ;  /* 0x001c880001157983 */ /* 0x001f220000300800 */
[----:B---3--:R-:W-:-:S03]  /*49960*/  FFMA.FTZ R7, R7, 1.1920928955078125e-07, R14 ;  /* 0x3400000007077823 */ /* 0x008fc6000001000e */
[----:B------:R-:W3:Y:S01]  /*49970*/  LDL.LU R14, [R1+0x1c84] ;  /* 0x001c8400010e7983 */ /* 0x000ee20000300800 */
[----:B--2---:R-:W-:-:S05]  /*49980*/  FMUL R19, R25, R19 ;  /* 0x0000001319137220 */ /* 0x004fca0000400000 */
[----:B------:R0:W-:Y:S01]  /*49990*/  STL [R1+0x464], R19 ;  /* 0x0004641301007387 */ /* 0x0001e20000100800 */
[----:B----4-:R-:W-:-:S03]  /*499a0*/  FFMA.FTZ R17, R0, R17, -0.36067417263984680176 ;  /* 0xbeb8aa4900117423 */ /* 0x010fc60000010011 */
[----:B0-----:R-:W2:Y:S04]  /*499b0*/  LDL.LU R19, [R1+0x1c80] ;  /* 0x001c800001137983 */ /* 0x001ea80000300800 */
[----:B------:R0:W-:Y:S04]  /*499c0*/  STL [R1+0x460], R17 ;  /* 0x0004601101007387 */ /* 0x0001e80000100800 */
[----:B0-----:R-:W4:Y:S04]  /*499d0*/  LDL.LU R17, [R1+0x1c7c] ;  /* 0x001c7c0001117983 */ /* 0x001f280000300800 */
[----:B------:R0:W-:Y:S04]  /*499e0*/  STL [R1+0x1c78], R18 ;  /* 0x001c781201007387 */ /* 0x0001e80000100800 */
[----:B0-----:R-:W2:Y:S04]  /*499f0*/  LDL.LU R18, [R1+0x470] ;  /* 0x0004700001127983 */ /* 0x001ea80000300800 */
[----:B------:R0:W-:Y:S04]  /*49a00*/  STL [R1+0x1c74], R11 ;  /* 0x001c740b01007387 */ /* 0x0001e80000100800 */
[----:B0-----:R-:W3:Y:S01]  /*49a10*/  LDL.LU R11, [R1+0x468] ;  /* 0x00046800010b7983 */ /* 0x001ee20000300800 */
[----:B------:R-:W-:Y:S01]  /*49a20*/  LOP3.LUT R5, R5, 0xff800000, RZ, 0xc0, !PT ;  /* 0xff80000005057812 */ /* 0x000fe200078ec0ff */
[----:B------:R-:W2:Y:S08]  /*49a30*/  I2F R4, R9 ;  /* 0x0000000900047306 */ /* 0x000eb00000201400 */
[----:B------:R-:W3:Y:S01]  /*49a40*/  I2F R6, R5 ;  /* 0x0000000500067306 */ /* 0x000ee20000201400 */
[----:B------:R0:W-:Y:S04]  /*49a50*/  STL [R1+0x1c70], R7 ;  /* 0x001c700701007387 */ /* 0x0001e80000100800 */
[----:B0-----:R-:W4:Y:S01]  /*49a60*/  LDL.LU R7, [R1+0x464] ;  /* 0x0004640001077983 */ /* 0x001f220000300800 */
[----:B--2---:R-:W-:-:S03]  /*49a70*/  FFMA.FTZ R4, R4, 1.1920928955078125e-07, R18 ;  /* 0x3400000004047823 */ /* 0x004fc60000010012 */
[----:B------:R-:W2:Y:S04]  /*49a80*/  LDL.LU R18, [R1+0x1c78] ;  /* 0x001c780001127983 */ /* 0x000ea80000300800 */
[----:B------:R0:W-:Y:S01]  /*49a90*/  STL [R1+0x1c40], R9 ;  /* 0x001c400901007387 */ /* 0x0001e20000100800 */
[----:B---3--:R-:W-:-:S03]  /*49aa0*/  FFMA.FTZ R6, R6, 1.1920928955078125e-07, R11 ;  /* 0x3400000006067823 */ /* 0x008fc6000001000b */
[----:B0-----:R-:W3:Y:S04]  /*49ab0*/  LDL.LU R9, [R1+0x460] ;  /* 0x0004600001097983 */ /* 0x001ee80000300800 */
[----:B------:R-:W2:Y:S04]  /*49ac0*/  LDL.LU R11, [R1+0x1c74] ;  /* 0x001c7400010b7983 */ /* 0x000ea80000300800 */
[----:B------:R0:W-:Y:S04]  /*49ad0*/  STL [R1+0x1c48], R5 ;  /* 0x001c480501007387 */ /* 0x0001e80000100800 */
[----:B0-----:R-:W2:Y:S01]  /*49ae0*/  LDL.LU R5, [R1+0x45c] ;  /* 0x00045c0001057983 */ /* 0x001ea20000300800 */
[----:B----4-:R-:W-:-:S03]  /*49af0*/  FFMA.FTZ R25, R25, 1.4426950216293334961, R7 ;  /* 0x3fb8aa3b19197823 */ /* 0x010fc60000010007 */
[----:B------:R-:W4:Y:S01]  /*49b00*/  LDL.LU R7, [R1+0x1c70] ;  /* 0x001c700001077983 */ /* 0x000f220000300800 */
[----:B------:R-:W-:-:S03]  /*49b10*/  IADD3 R3, R3, -R27, RZ ;  /* 0x8000001b03037210 */ /* 0x000fc60007ffe0ff */
[----:B------:R2:W-:Y:S01]  /*49b20*/  STL [R1+0x480], R25 ;  /* 0x0004801901007387 */ /* 0x0005e20000100800 */
[----:B---3--:R-:W-:-:S04]  /*49b30*/  FFMA.FTZ R9, R0, R9, 0.48089820146560668945 ;  /* 0x3ef6384a00097423 */ /* 0x008fc80000010009 */
[----:B------:R-:W-:Y:S01]  /*49b40*/  FFMA.FTZ R27, R0, R9, -0.72134751081466674805 ;  /* 0xbf38aa3b001b7423 */ /* 0x000fe20000010009 */
[----:B--2---:R-:W-:Y:S01]  /*49b50*/  IADD3 R25, R10, -R5, RZ ;  /* 0x800000050a197210 */ /* 0x004fe20007ffe0ff */
[----:B------:R-:W-:Y:S01]  /*49b60*/  IMAD.IADD R5, R12, 0x1, -R13 ;  /* 0x000000010c057824 */ /* 0x000fe200078e0a0d */
[----:B------:R-:W-:Y:S02]  /*49b70*/  IADD3 R10, R8, -R26, RZ ;  /* 0x8000001a080a7210 */ /* 0x000fe40007ffe0ff */
[----:B------:R-:W2:Y:S01]  /*49b80*/  LDL.LU R8, [R1+0x1c6c] ;  /* 0x001c6c0001087983 */ /* 0x000ea20000300800 */
[----:B------:R-:W-:Y:S02]  /*49b90*/  FADD R26, R5, -1 ;  /* 0xbf800000051a7421 */ /* 0x000fe40000000000 */
[----:B------:R-:W-:-:S04]  /*49ba0*/  FMUL R5, R0, R27 ;  /* 0x0000001b00057220 */ /* 0x000fc80000400000 */
[----:B------:R-:W-:-:S04]  /*49bb0*/  FMUL R12, R0, R5 ;  /* 0x00000005000c7220 */ /* 0x000fc80000400000 */
[----:B------:R-:W-:-:S05]  /*49bc0*/  FFMA.FTZ R0, R0, 1.4426950216293334961, R12 ;  /* 0x3fb8aa3b00007823 */ /* 0x000fca000001000c */
[----:B------:R0:W-:Y:S04]  /*49bd0*/  STL [R1+0x47c], R0 ;  /* 0x00047c0001007387 */ /* 0x0001e80000100800 */
[----:B------:R-:W3:Y:S04]  /*49be0*/  LDL.LU R13, [R1+0x44c] ;  /* 0x00044c00010d7983 */ /* 0x000ee80000300800 */
[----:B------:R-:W3:Y:S01]  /*49bf0*/  LDL R12, [R1] ;  /* 0x00000000010c7983 */ /* 0x000ee20000100800 */
[----:B------:R-:W-:Y:S02]  /*49c00*/  FADD R25, R25, -1 ;  /* 0xbf80000019197421 */ /* 0x000fe40000000000 */
[----:B------:R-:W-:-:S02]  /*49c10*/  FADD R27, R3, -1 ;  /* 0xbf800000031b7421 */ /* 0x000fc40000000000 */
[CC--:B------:R-:W-:Y:S02]  /*49c20*/  FFMA.FTZ R9, R25.reuse, R15.reuse, -0.16845393180847167969 ;  /* 0xbe2c7f3019097423 */ /* 0x0c0fe4000001000f */
[C---:B------:R-:W-:Y:S02]  /*49c30*/  FFMA.FTZ R3, R26.reuse, R15, -0.16845393180847167969 ;  /* 0xbe2c7f301a037423 */ /* 0x040fe4000001000f */
[C---:B------:R-:W-:Y:S02]  /*49c40*/  FFMA.FTZ R9, R25.reuse, R9, 0.1716887056827545166 ;  /* 0x3e2fcf2a19097423 */ /* 0x040fe40000010009 */
[C---:B------:R-:W-:Y:S02]  /*49c50*/  FFMA.FTZ R3, R26.reuse, R3, 0.1716887056827545166 ;  /* 0x3e2fcf2a1a037423 */ /* 0x040fe40000010003 */
[----:B------:R-:W-:Y:S02]  /*49c60*/  FFMA.FTZ R9, R25, R9, -0.17900948226451873779 ;  /* 0xbe374e4319097423 */ /* 0x000fe40000010009 */
[----:B------:R-:W-:-:S02]  /*49c70*/  FFMA.FTZ R3, R26, R3, -0.17900948226451873779 ;  /* 0xbe374e431a037423 */ /* 0x000fc40000010003 */
[----:B------:R-:W-:Y:S02]  /*49c80*/  FFMA.FTZ R5, R27, R15, -0.16845393180847167969 ;  /* 0xbe2c7f301b057423 */ /* 0x000fe4000001000f */
[----:B0-----:R-:W-:Y:S02]  /*49c90*/  FADD R0, R10, -1 ;  /* 0xbf8000000a007421 */ /* 0x001fe40000000000 */
[----:B------:R-:W-:Y:S02]  /*49ca0*/  FFMA.FTZ R10, R25, R9, 0.20512372255325317383 ;  /* 0x3e520bf4190a7423 */ /* 0x000fe40000010009 */
[----:B------:R-:W-:Y:S02]  /*49cb0*/  FFMA.FTZ R3, R26, R3, 0.20512372255325317383 ;  /* 0x3e520bf41a037423 */ /* 0x000fe40000010003 */
[----:B------:R-:W-:Y:S02]  /*49cc0*/  FFMA.FTZ R5, R27, R5, 0.1716887056827545166 ;  /* 0x3e2fcf2a1b057423 */ /* 0x000fe40000010005 */
[----:B------:R-:W-:-:S02]  /*49cd0*/  FFMA.FTZ R10, R25, R10, -0.24046532809734344482 ;  /* 0xbe763c8b190a7423 */ /* 0x000fc4000001000a */
[C---:B------:R-:W-:Y:S02]  /*49ce0*/  FFMA.FTZ R3, R26.reuse, R3, -0.24046532809734344482 ;  /* 0xbe763c8b1a037423 */ /* 0x040fe40000010003 */
[----:B------:R-:W-:Y:S02]  /*49cf0*/  FFMA.FTZ R5, R27, R5, -0.17900948226451873779 ;  /* 0xbe374e431b057423 */ /* 0x000fe40000010005 */
[----:B------:R-:W-:Y:S02]  /*49d00*/  FFMA.FTZ R10, R25, R10, 0.28857114911079406738 ;  /* 0x3e93bf99190a7423 */ /* 0x000fe4000001000a */
[----:B------:R-:W-:Y:S02]  /*49d10*/  FFMA.FTZ R3, R26, R3, 0.28857114911079406738 ;  /* 0x3e93bf991a037423 */ /* 0x000fe40000010003 */
[----:B------:R-:W-:Y:S02]  /*49d20*/  FFMA.FTZ R5, R27, R5, 0.20512372255325317383 ;  /* 0x3e520bf41b057423 */ /* 0x000fe40000010005 */
[----:B------:R-:W-:-:S02]  /*49d30*/  FFMA.FTZ R10, R25, R10, -0.36067417263984680176 ;  /* 0xbeb8aa49190a7423 */ /* 0x000fc4000001000a */
[----:B------:R-:W-:Y:S02]  /*49d40*/  FFMA.FTZ R9, R0, R15, -0.16845393180847167969 ;  /* 0xbe2c7f3000097423 */ /* 0x000fe4000001000f */
[----:B------:R-:W-:Y:S02]  /*49d50*/  FFMA.FTZ R3, R26, R3, -0.36067417263984680176 ;  /* 0xbeb8aa491a037423 */ /* 0x000fe40000010003 */
[----:B------:R-:W-:Y:S02]  /*49d60*/  FFMA.FTZ R5, R27, R5, -0.24046532809734344482 ;  /* 0xbe763c8b1b057423 */ /* 0x000fe40000010005 */
[----:B------:R-:W-:Y:S02]  /*49d70*/  FFMA.FTZ R10, R25, R10, 0.48089820146560668945 ;  /* 0x3ef6384a190a7423 */ /* 0x000fe4000001000a */
[----:B------:R-:W-:Y:S02]  /*49d80*/  FFMA.FTZ R9, R0, R9, 0.1716887056827545166 ;  /* 0x3e2fcf2a00097423 */ /* 0x000fe40000010009 */
[----:B------:R-:W-:-:S02]  /*49d90*/  FFMA.FTZ R3, R26, R3, 0.48089820146560668945 ;  /* 0x3ef6384a1a037423 */ /* 0x000fc40000010003 */
[----:B------:R-:W-:Y:S02]  /*49da0*/  FFMA.FTZ R5, R27, R5, 0.28857114911079406738 ;  /* 0x3e93bf991b057423 */ /* 0x000fe40000010005 */
[----:B------:R-:W-:Y:S02]  /*49db0*/  FFMA.FTZ R10, R25, R10, -0.72134751081466674805 ;  /* 0xbf38aa3b190a7423 */ /* 0x000fe4000001000a */
[----:B------:R-:W-:Y:S02]  /*49dc0*/  FFMA.FTZ R9, R0, R9, -0.17900948226451873779 ;  /* 0xbe374e4300097423 */ /* 0x000fe40000010009 */
[----:B------:R-:W-:Y:S02]  /*49dd0*/  FFMA.FTZ R3, R26, R3, -0.72134751081466674805 ;  /* 0xbf38aa3b1a037423 */ /* 0x000fe40000010003 */
[----:B------:R-:W-:Y:S02]  /*49de0*/  FFMA.FTZ R5, R27, R5, -0.36067417263984680176 ;  /* 0xbeb8aa491b057423 */ /* 0x000fe40000010005 */
[----:B------:R-:W-:-:S02]  /*49df0*/  FMUL R10, R25, R10 ;  /* 0x0000000a190a7220 */ /* 0x000fc40000400000 */
[----:B------:R-:W-:Y:S02]  /*49e00*/  FFMA.FTZ R9, R0, R9, 0.20512372255325317383 ;  /* 0x3e520bf400097423 */ /* 0x000fe40000010009 */
[----:B------:R-:W-:Y:S02]  /*49e10*/  FMUL R3, R26, R3 ;  /* 0x000000031a037220 */ /* 0x000fe40000400000 */
[----:B------:R-:W-:Y:S02]  /*49e20*/  FFMA.FTZ R5, R27, R5, 0.48089820146560668945 ;  /* 0x3ef6384a1b057423 */ /* 0x000fe40000010005 */
[----:B------:R-:W-:Y:S02]  /*49e30*/  FMUL R10, R25, R10 ;  /* 0x0000000a190a7220 */ /* 0x000fe40000400000 */
[----:B------:R-:W-:Y:S02]  /*49e40*/  FFMA.FTZ R9, R0, R9, -0.24046532809734344482 ;  /* 0xbe763c8b00097423 */ /* 0x000fe40000010009 */
[----:B------:R-:W-:-:S02]  /*49e50*/  FMUL R3, R26, R3 ;  /* 0x000000031a037220 */ /* 0x000fc40000400000 */
[----:B------:R-:W-:Y:S02]  /*49e60*/  FFMA.FTZ R5, R27, R5, -0.72134751081466674805 ;  /* 0xbf38aa3b1b057423 */ /* 0x000fe40000010005 */
[----:B------:R-:W-:Y:S02]  /*49e70*/  FFMA.FTZ R25, R25, 1.4426950216293334961, R10 ;  /* 0x3fb8aa3b19197823 */ /* 0x000fe4000001000a */
[----:B------:R-:W-:Y:S02]  /*49e80*/  FFMA.FTZ R9, R0, R9, 0.28857114911079406738 ;  /* 0x3e93bf9900097423 */ /* 0x000fe40000010009 */
[----:B------:R-:W-:Y:S01]  /*49e90*/  FFMA.FTZ R10, R26, 1.4426950216293334961, R3 ;  /* 0x3fb8aa3b1a0a7823 */ /* 0x000fe20000010003 */
[----:B------:R-:W-:Y:S01]  /*49ea0*/  IADD3 R3, R29, -0x3f3504f3, RZ ;  /* 0xc0cafb0d1d037810 */ /* 0x000fe20007ffe0ff */
[----:B------:R-:W-:Y:S02]  /*49eb0*/  FMUL R5, R27, R5 ;  /* 0x000000051b057220 */ /* 0x000fe40000400000 */
[C---:B------:R-:W-:Y:S01]  /*49ec0*/  FFMA.FTZ R9, R0.reuse, R9, -0.36067417263984680176 ;  /* 0xbeb8aa4900097423 */ /* 0x040fe20000010009 */
[----:B------:R-:W-:Y:S01]  /*49ed0*/  LOP3.LUT R3, R3, 0xff800000, RZ, 0xc0, !PT ;  /* 0xff80000003037812 */ /* 0x000fe200078ec0ff */
[----:B------:R-:W-:Y:S01]  /*49ee0*/  FMUL R5, R27, R5 ;  /* 0x000000051b057220 */ /* 0x000fe20000400000 */
[----:B------:R-:W-:Y:S01]  /*49ef0*/  STL [R1+0x478], R25 ;  /* 0x0004781901007387 */ /* 0x000fe20000100800 */
[----:B------:R-:W-:-:S02]  /*49f00*/  FFMA.FTZ R9, R0, R9, 0.48089820146560668945 ;  /* 0x3ef6384a00097423 */ /* 0x000fc40000010009 */
[----:B------:R-:W-:Y:S02]  /*49f10*/  FFMA.FTZ R5, R27, 1.4426950216293334961, R5 ;  /* 0x3fb8aa3b1b057823 */ /* 0x000fe40000010005 */
[----:B------:R-:W-:Y:S01]  /*49f20*/  IMAD.IADD R27, R29, 0x1, -R3 ;  /* 0x000000011d1b7824 */ /* 0x000fe200078e0a03 */
[----:B------:R-:W-:Y:S01]  /*49f30*/  IADD3 R3, R23, -0x3f3504f3, RZ ;  /* 0xc0cafb0d17037810 */ /* 0x000fe20007ffe0ff */
[C---:B------:R-:W-:Y:S01]  /*49f40*/  FFMA.FTZ R26, R0.reuse, R9, -0.72134751081466674805 ;  /* 0xbf38aa3b001a7423 */ /* 0x040fe20000010009 */
[----:B------:R0:W-:Y:S02]  /*49f50*/  STL [R1+0x474], R10 ;  /* 0x0004740a01007387 */ /* 0x0001e40000100800 */
[----:B------:R-:W-:Y:S01]  /*49f60*/  LOP3.LUT R3, R3, 0xff800000, RZ, 0xc0, !PT ;  /* 0xff80000003037812 */ /* 0x000fe200078ec0ff */
[----:B------:R-:W-:Y:S01]  /*49f70*/  FMUL R26, R0, R26 ;  /* 0x0000001a001a7220 */ /* 0x000fe20000400000 */
[----:B------:R-:W-:Y:S01]  /*49f80*/  STL [R1+0x470], R5 ;  /* 0x0004700501007387 */ /* 0x000fe20000100800 */
[----:B------:R-:W-:-:S03]  /*49f90*/  FADD R27, R27, -1 ;  /* 0xbf8000001b1b7421 */ /* 0x000fc60000000000 */
[----:B------:R-:W-:Y:S01]  /*49fa0*/  STL [R1+0x1c4c], R29 ;  /* 0x001c4c1d01007387 */ /* 0x000fe20000100800 */
[----:B0-----:R-:W-:Y:S01]  /*49fb0*/  IADD3 R10, R23, -R3, RZ ;  /* 0x80000003170a7210 */ /* 0x001fe20007ffe0ff */
[C---:B------:R-:W-:Y:S02]  /*49fc0*/  FMUL R3, R0.reuse, R26 ;  /* 0x0000001a00037220 */ /* 0x040fe40000400000 */
[----:B------:R-:W-:Y:S04]  /*49fd0*/  STL [R1+0x1c50], R28 ;  /* 0x001c501c01007387 */ /* 0x000fe80000100800 */
[----:B------:R0:W-:Y:S02]  /*49fe0*/  STL [R1+0x1c54], R23 ;  /* 0x001c541701007387 */ /* 0x0001e40000100800 */
[----:B0-----:R-:W-:-:S02]  /*49ff0*/  FFMA.FTZ R23, R0, 1.4426950216293334961, R3 ;  /* 0x3fb8aa3b00177823 */ /* 0x001fc40000010003 */
[----:B------:R-:W-:-:S04]  /*4a000*/  FFMA.FTZ R3, R27, R15, -0.16845393180847167969 ;  /* 0xbe2c7f301b037423 */ /* 0x000fc8000001000f */
[C---:B------:R-:W-:Y:S02]  /*4a010*/  FFMA.FTZ R3, R27.reuse, R3, 0.1716887056827545166 ;  /* 0x3e2fcf2a1b037423 */ /* 0x040fe40000010003 */
[----:B------:R-:W-:Y:S02]  /*4a020*/  FADD R0, R10, -1 ;  /* 0xbf8000000a007421 */ /* 0x000fe40000000000 */
[----:B------:R-:W-:-:S04]  /*4a030*/  FFMA.FTZ R3, R27, R3, -0.17900948226451873779 ;  /* 0xbe374e431b037423 */ /* 0x000fc80000010003 */
[----:B------:R-:W-:-:S04]  /*4a040*/  FFMA.FTZ R3, R27, R3, 0.20512372255325317383 ;  /* 0x3e520bf41b037423 */ /* 0x000fc80000010003 */
[----:B------:R-:W-:-:S04]  /*4a050*/  FFMA.FTZ R3, R27, R3, -0.24046532809734344482 ;  /* 0xbe763c8b1b037423 */ /* 0x000fc80000010003 */
[----:B------:R-:W-:-:S04]  /*4a060*/  FFMA.FTZ R3, R27, R3, 0.28857114911079406738 ;  /* 0x3e93bf991b037423 */ /* 0x000fc80000010003 */
[----:B------:R-:W-:-:S04]  /*4a070*/  FFMA.FTZ R3, R27, R3, -0.36067417263984680176 ;  /* 0xbeb8aa491b037423 */ /* 0x000fc80000010003 */
[----:B------:R-:W-:-:S04]  /*4a080*/  FFMA.FTZ R3, R27, R3, 0.48089820146560668945 ;  /* 0x3ef6384a1b037423 */ /* 0x000fc80000010003 */
[----:B------:R-:W-:-:S04]  /*4a090*/  FFMA.FTZ R3, R27, R3, -0.72134751081466674805 ;  /* 0xbf38aa3b1b037423 */ /* 0x000fc80000010003 */
[----:B------:R-:W-:-:S04]  /*4a0a0*/  FMUL R3, R27, R3 ;  /* 0x000000031b037220 */ /* 0x000fc80000400000 */
[----:B------:R-:W-:-:S04]  /*4a0b0*/  FMUL R3, R27, R3 ;  /* 0x000000031b037220 */ /* 0x000fc80000400000 */
[----:B------:R-:W-:Y:S01]  /*4a0c0*/  FFMA.FTZ R29, R27, 1.4426950216293334961, R3 ;  /* 0x3fb8aa3b1b1d7823 */ /* 0x000fe20000010003 */
[----:B------:R-:W-:Y:S01]  /*4a0d0*/  IADD3 R3, R24, -0x3f3504f3, RZ ;  /* 0xc0cafb0d18037810 */ /* 0x000fe20007ffe0ff */
[----:B------:R-:W-:Y:S03]  /*4a0e0*/  STL [R1+0x1c58], R23 ;  /* 0x001c581701007387 */ /* 0x000fe60000100800 */
[----:B------:R-:W-:-:S04]  /*4a0f0*/  LOP3.LUT R3, R3, 0xff800000, RZ, 0xc0, !PT ;  /* 0xff80000003037812 */ /* 0x000fc800078ec0ff */
[----:B------:R-:W-:Y:S02]  /*4a100*/  IADD3 R3, R24, -R3, RZ ;  /* 0x8000000318037210 */ /* 0x000fe40007ffe0ff */
[----:B---3--:R-:W-:Y:S02]  /*4a110*/  IADD3 R25, R12, -R13, RZ ;  /* 0x8000000d0c197210 */ /* 0x008fe40007ffe0ff */
[----:B------:R-:W-:-:S04]  /*4a120*/  IADD3 R12, R28, -0x3f3504f3, RZ ;  /* 0xc0cafb0d1c0c7810 */ /* 0x000fc80007ffe0ff */
[----:B------:R-:W-:Y:S01]  /*4a130*/  LOP3.LUT R12, R12, 0xff800000, RZ, 0xc0, !PT ;  /* 0xff8000000c0c7812 */ /* 0x000fe200078ec0ff */
[----:B------:R-:W-:-:S03]  /*4a140*/  FADD R25, R25, -1 ;  /* 0xbf80000019197421 */ /* 0x000fc60000000000 */
[----:B------:R-:W-:Y:S01]  /*4a150*/  IADD3 R5, R28, -R12, RZ ;  /* 0x8000000c1c057210 */ /* 0x000fe20007ffe0ff */
[----:B------:R-:W-:-:S04]  /*4a160*/  FFMA.FTZ R9, R25, R15, -0.16845393180847167969 ;  /* 0xbe2c7f3019097423 */ /* 0x000fc8000001000f */
[----:B------:R-:W-:Y:S02]  /*4a170*/  FADD R26, R5, -1 ;  /* 0xbf800000051a7421 */ /* 0x000fe40000000000 */
[C---:B------:R-:W-:Y:S02]  /*4a180*/  FFMA.FTZ R9, R25.reuse, R9, 0.1716887056827545166 ;  /* 0x3e2fcf2a19097423 */ /* 0x040fe40000010009 */
[C---:B------:R-:W-:Y:S02]  /*4a190*/  FFMA.FTZ R5, R26.reuse, R15, -0.16845393180847167969 ;  /* 0xbe2c7f301a057423 */ /* 0x040fe4000001000f */
[----:B------:R-:W-:Y:S02]  /*4a1a0*/  FFMA.FTZ R10, R25, R9, -0.17900948226451873779 ;  /* 0xbe374e43190a7423 */ /* 0x000fe40000010009 */
[----:B------:R-:W-:Y:S02]  /*4a1b0*/  FFMA.FTZ R5, R26, R5, 0.1716887056827545166 ;  /* 0x3e2fcf2a1a057423 */ /* 0x000fe40000010005 */
[----:B------:R-:W-:-:S02]  /*4a1c0*/  FFMA.FTZ R9, R0, R15, -0.16845393180847167969 ;  /* 0xbe2c7f3000097423 */ /* 0x000fc4000001000f */
[C---:B------:R-:W-:Y:S02]  /*4a1d0*/  FFMA.FTZ R5, R26.reuse, R5, -0.17900948226451873779 ;  /* 0xbe374e431a057423 */ /* 0x040fe40000010005 */
[C---:B------:R-:W-:Y:S02]  /*4a1e0*/  FFMA.FTZ R10, R25.reuse, R10, 0.20512372255325317383 ;  /* 0x3e520bf4190a7423 */ /* 0x040fe4000001000a */
[----:B------:R-:W-:Y:S02]  /*4a1f0*/  FFMA.FTZ R5, R26, R5, 0.20512372255325317383 ;  /* 0x3e520bf41a057423 */ /* 0x000fe40000010005 */
[----:B------:R-:W-:Y:S02]  /*4a200*/  FFMA.FTZ R9, R0, R9, 0.1716887056827545166 ;  /* 0x3e2fcf2a00097423 */ /* 0x000fe40000010009 */
[----:B------:R-:W-:Y:S02]  /*4a210*/  FFMA.FTZ R10, R25, R10, -0.24046532809734344482 ;  /* 0xbe763c8b190a7423 */ /* 0x000fe4000001000a */
[----:B------:R-:W-:-:S02]  /*4a220*/  FFMA.FTZ R5, R26, R5, -0.24046532809734344482 ;  /* 0xbe763c8b1a057423 */ /* 0x000fc40000010005 */
[----:B------:R-:W-:Y:S02]  /*4a230*/  FFMA.FTZ R9, R0, R9, -0.17900948226451873779 ;  /* 0xbe374e4300097423 */ /* 0x000fe40000010009 */
[C---:B------:R-:W-:Y:S02]  /*4a240*/  FFMA.FTZ R10, R25.reuse, R10, 0.28857114911079406738 ;  /* 0x3e93bf99190a7423 */ /* 0x040fe4000001000a */
[----:B------:R-:W-:Y:S02]  /*4a250*/  FFMA.FTZ R5, R26, R5, 0.28857114911079406738 ;  /* 0x3e93bf991a057423 */ /* 0x000fe40000010005 */
[----:B------:R-:W-:Y:S02]  /*4a260*/  FFMA.FTZ R9, R0, R9, 0.20512372255325317383 ;  /* 0x3e520bf400097423 */ /* 0x000fe40000010009 */
[----:B------:R-:W-:Y:S02]  /*4a270*/  FFMA.FTZ R10, R25, R10, -0.36067417263984680176 ;  /* 0xbeb8aa49190a7423 */ /* 0x000fe4000001000a */
[----:B------:R-:W-:-:S02]  /*4a280*/  FFMA.FTZ R5, R26, R5, -0.36067417263984680176 ;  /* 0xbeb8aa491a057423 */ /* 0x000fc40000010005 */
[----:B------:R-:W-:Y:S02]  /*4a290*/  FFMA.FTZ R9, R0, R9, -0.24046532809734344482 ;  /* 0xbe763c8b00097423 */ /* 0x000fe40000010009 */
[C---:B------:R-:W-:Y:S02]  /*4a2a0*/  FFMA.FTZ R10, R25.reuse, R10, 0.48089820146560668945 ;  /* 0x3ef6384a190a7423 */ /* 0x040fe4000001000a */
[----:B------:R-:W-:Y:S02]  /*4a2b0*/  FFMA.FTZ R5, R26, R5, 0.48089820146560668945 ;  /* 0x3ef6384a1a057423 */ /* 0x000fe40000010005 */
[----:B------:R-:W-:Y:S02]  /*4a2c0*/  FFMA.FTZ R9, R0, R9, 0.28857114911079406738 ;  /* 0x3e93bf9900097423 */ /* 0x000fe40000010009 */
[----:B------:R-:W-:Y:S02]  /*4a2d0*/  FFMA.FTZ R10, R25, R10, -0.72134751081466674805 ;  /* 0xbf38aa3b190a7423 */ /* 0x000fe4000001000a */
[----:B------:R-:W-:-:S02]  /*4a2e0*/  FFMA.FTZ R5, R26, R5, -0.72134751081466674805 ;  /* 0xbf38aa3b1a057423 */ /* 0x000fc40000010005 */
[----:B------:R-:W-:Y:S02]  /*4a2f0*/  FFMA.FTZ R9, R0, R9, -0.36067417263984680176 ;  /* 0xbeb8aa4900097423 */ /* 0x000fe40000010009 */
[C---:B------:R-:W-:Y:S02]  /*4a300*/  FMUL R10, R25.reuse, R10 ;  /* 0x0000000a190a7220 */ /* 0x040fe40000400000 */
[----:B------:R-:W-:Y:S02]  /*4a310*/  FMUL R5, R26, R5 ;  /* 0x000000051a057220 */ /* 0x000fe40000400000 */
[----:B------:R-:W-:Y:S02]  /*4a320*/  FFMA.FTZ R9, R0, R9, 0.48089820146560668945 ;  /* 0x3ef6384a00097423 */ /* 0x000fe40000010009 */
[----:B------:R-:W-:Y:S02]  /*4a330*/  FMUL R10, R25, R10 ;  /* 0x0000000a190a7220 */ /* 0x000fe40000400000 */
[----:B------:R-:W-:-:S02]  /*4a340*/  FMUL R5, R26, R5 ;  /* 0x000000051a057220 */ /* 0x000fc40000400000 */
[----:B------:R-:W-:Y:S02]  /*4a350*/  FFMA.FTZ R9, R0, R9, -0.72134751081466674805 ;  /* 0xbf38aa3b00097423 */ /* 0x000fe40000010009 */
[----:B------:R-:W-:Y:S02]  /*4a360*/  FFMA.FTZ R28, R25, 1.4426950216293334961, R10 ;  /* 0x3fb8aa3b191c7823 */ /* 0x000fe4000001000a */
[----:B------:R-:W-:Y:S02]  /*4a370*/  FFMA.FTZ R5, R26, 1.4426950216293334961, R5 ;  /* 0x3fb8aa3b1a057823 */ /* 0x000fe40000010005 */
[----:B------:R-:W-:Y:S01]  /*4a380*/  FMUL R25, R0, R9 ;  /* 0x0000000900197220 */ /* 0x000fe20000400000 */
[----:B------:R-:W-:Y:S01]  /*4a390*/  STL [R1+0x1c5c], R28 ;  /* 0x001c5c1c01007387 */ /* 0x000fe20000100800 */
[----:B------:R-:W-:-:S03]  /*4a3a0*/  IADD3 R26, R22, -R16, RZ ;  /* 0x80000010161a7210 */ /* 0x000fc60007ffe0ff */
[----:B------:R-:W-:Y:S04]  /*4a3b0*/  STL [R1+0x1c60], R29 ;  /* 0x001c601d01007387 */ /* 0x000fe80000100800 */
[----:B------:R0:W-:Y:S01]  /*4a3c0*/  STL [R1+0x1c64], R5 ;  /* 0x001c640501007387 */ /* 0x0001e20000100800 */
[----:B------:R-:W-:Y:S02]  /*4a3d0*/  FADD R26, R26, -1 ;  /* 0xbf8000001a1a7421 */ /* 0x000fe40000000000 */
[----:B0-----:R-:W-:Y:S02]  /*4a3e0*/  FMUL R5, R0, R25 ;  /* 0x0000001900057220 */ /* 0x001fe40000400000 */
[----:B------:R-:W-:Y:S02]  /*4a3f0*/  IMAD.IADD R25, R2, 0x1, -R20 ;  /* 0x0000000102197824 */ /* 0x000fe400078e0a14 */
[----:B------:R-:W-:-:S02]  /*4a400*/  FFMA.FTZ R13, R0, 1.4426950216293334961, R5 ;  /* 0x3fb8aa3b000d7823 */ /* 0x000fc40000010005 */
[----:B------:R-:W-:Y:S02]  /*4a410*/  FADD R0, R3, -1 ;  /* 0xbf80000003007421 */ /* 0x000fe40000000000 */
[----:B------:R-:W-:Y:S02]  /*4a420*/  FADD R25, R25, -1 ;  /* 0xbf80000019197421 */ /* 0x000fe40000000000 */
[-C--:B------:R-:W-:Y:S02]  /*4a430*/  FFMA.FTZ R3, R26, R15.reuse, -0.16845393180847167969 ;  /* 0xbe2c7f301a037423 */ /* 0x080fe4000001000f */
[-C--:B------:R-:W-:Y:S02]  /*4a440*/  FFMA.FTZ R9, R0, R15.reuse, -0.16845393180847167969 ;  /* 0xbe2c7f3000097423 */ /* 0x080fe4000001000f */
[----:B------:R-:W-:Y:S02]  /*4a450*/  FFMA.FTZ R5, R25, R15, -0.16845393180847167969 ;  /* 0xbe2c7f3019057423 */ /* 0x000fe4000001000f */
[----:B------:R-:W-:-:S02]  /*4a460*/  FFMA.FTZ R3, R26, R3, 0.1716887056827545166 ;  /* 0x3e2fcf2a1a037423 */ /* 0x000fc40000010003 */
[----:B------:R-:W-:Y:S02]  /*4a470*/  FFMA.FTZ R9, R0, R9, 0.1716887056827545166 ;  /* 0x3e2fcf2a00097423 */ /* 0x000fe40000010009 */
[C---:B------:R-:W-:Y:S02]  /*4a480*/  FFMA.FTZ R5, R25.reuse, R5, 0.1716887056827545166 ;  /* 0x3e2fcf2a19057423 */ /* 0x040fe40000010005 */
[----:B------:R-:W-:Y:S02]  /*4a490*/  FFMA.FTZ R3, R26, R3, -0.17900948226451873779 ;  /* 0xbe374e431a037423 */ /* 0x000fe40000010003 */
[----:B------:R-:W-:Y:S02]  /*4a4a0*/  FFMA.FTZ R9, R0, R9, -0.17900948226451873779 ;  /* 0xbe374e4300097423 */ /* 0x000fe40000010009 */
[----:B------:R-:W-:Y:S02]  /*4a4b0*/  FFMA.FTZ R5, R25, R5, -0.17900948226451873779 ;  /* 0xbe374e4319057423 */ /* 0x000fe40000010005 */
[----:B------:R-:W-:-:S02]  /*4a4c0*/  FFMA.FTZ R3, R26, R3, 0.20512372255325317383 ;  /* 0x3e520bf41a037423 */ /* 0x000fc40000010003 */
[----:B------:R-:W-:Y:S02]  /*4a4d0*/  FFMA.FTZ R9, R0, R9, 0.20512372255325317383 ;  /* 0x3e520bf400097423 */ /* 0x000fe40000010009 */
[C---:B------:R-:W-:Y:S02]  /*4a4e0*/  FFMA.FTZ R5, R25.reuse, R5, 0.20512372255325317383 ;  /* 0x3e520bf419057423 */ /* 0x040fe40000010005 */
[----:B------:R-:W-:Y:S02]  /*4a4f0*/  FFMA.FTZ R3, R26, R3, -0.24046532809734344482 ;  /* 0xbe763c8b1a037423 */ /* 0x000fe40000010003 */
[----:B------:R-:W-:Y:S02]  /*4a500*/  FFMA.FTZ R9, R0, R9, -0.24046532809734344482 ;  /* 0xbe763c8b00097423 */ /* 0x000fe40000010009 */
[----:B------:R-:W-:Y:S01]  /*4a510*/  FFMA.FTZ R5, R25, R5, -0.24046532809734344482 ;  /* 0xbe763c8b19057423 */ /* 0x000fe20000010005 */
[----:B------:R-:W-:Y:S01]  /*4a520*/  STL [R1+0x1c68], R24 ;  /* 0x001c681801007387 */ /* 0x000fe20000100800 */
[----:B------:R-:W-:-:S02]  /*4a530*/  FFMA.FTZ R3, R26, R3, 0.28857114911079406738 ;  /* 0x3e93bf991a037423 */ /* 0x000fc40000010003 */
[----:B------:R-:W-:Y:S01]  /*4a540*/  FFMA.FTZ R9, R0, R9, 0.28857114911079406738 ;  /* 0x3e93bf9900097423 */ /* 0x000fe20000010009 */
[----:B------:R-:W3:Y:S01]  /*4a550*/  LDL.LU R12, [R1+0x18] ;  /* 0x00001800010c7983 */ /* 0x000ee20000300800 */
[----:B------:R-:W-:-:S03]  /*4a560*/  FFMA.FTZ R5, R25, R5, 0.28857114911079406738 ;  /* 0x3e93bf9919057423 */ /* 0x000fc60000010005 */
[----:B------:R-:W-:Y:S01]  /*4a570*/  STL [R1+0x1c30], R15 ;  /* 0x001c300f01007387 */ /* 0x000fe20000100800 */
[----:B------:R-:W-:-:S03]  /*4a580*/  FFMA.FTZ R3, R26, R3, -0.36067417263984680176 ;  /* 0xbeb8aa491a037423 */ /* 0x000fc60000010003 */
[----:B------:R0:W-:Y:S01]  /*4a590*/  STL [R1+0x1c2c], R2 ;  /* 0x001c2c0201007387 */ /* 0x0001e20000100800 */
[----:B------:R-:W-:Y:S02]  /*4a5a0*/  FFMA.FTZ R9, R0, R9, -0.36067417263984680176 ;  /* 0xbeb8aa4900097423 */ /* 0x000fe40000010009 */
[----:B------:R-:W-:Y:S02]  /*4a5b0*/  FFMA.FTZ R5, R25, R5, -0.36067417263984680176 ;  /* 0xbeb8aa4919057423 */ /* 0x000fe40000010005 */
[----:B------:R-:W-:Y:S01]  /*4a5c0*/  FFMA.FTZ R3, R26, R3, 0.48089820146560668945 ;  /* 0x3ef6384a1a037423 */ /* 0x000fe20000010003 */
[----:B0-----:R-:W3:Y:S04]  /*4a5d0*/  LDL.LU R2, [R1+0x14] ;  /* 0x0000140001027983 */ /* 0x001ee80000300800 */
[----:B------:R-:W-:Y:S04]  /*4a5e0*/  STL [R1+0x1c28], R22 ;  /* 0x001c281601007387 */ /* 0x000fe80000100800 */
[----:B------:R-:W-:Y:S01]  /*4a5f0*/  STL [R1+0x1c24], R19 ;  /* 0x001c241301007387 */ /* 0x000fe20000100800 */
[----:B------:R-:W-:-:S03]  /*4a600*/  FFMA.FTZ R9, R0, R9, 0.48089820146560668945 ;  /* 0x3ef6384a00097423 */ /* 0x000fc60000010009 */
[----:B------:R-:W-:Y:S01]  /*4a610*/  STL [R1+0x1c20], R17 ;  /* 0x001c201101007387 */ /* 0x000fe20000100800 */
[----:B------:R-:W-:-:S03]  /*4a620*/  FFMA.FTZ R5, R25, R5, 0.48089820146560668945 ;  /* 0x3ef6384a19057423 */ /* 0x000fc60000010005 */
[----:B------:R-:W-:Y:S04]  /*4a630*/  STL [R1+0x1c1c], R18 ;  /* 0x001c1c1201007387 */ /* 0x000fe80000100800 */
[----:B------:R-:W-:Y:S04]  /*4a640*/  STL [R1+0x1c18], R21 ;  /* 0x001c181501007387 */ /* 0x000fe80000100800 */
[----:B------:R-:W-:Y:S01]  /*4a650*/  STL [R1+0x1c14], R11 ;  /* 0x001c140b01007387 */ /* 0x000fe20000100800 */
[----:B------:R-:W-:-:S03]  /*4a660*/  FFMA.FTZ R10, R0, R9, -0.72134751081466674805 ;  /* 0xbf38aa3b000a7423 */ /* 0x000fc60000010009 */
[----:B----4-:R0:W-:Y:S01]  /*4a670*/  STL [R1+0x1c10], R7 ;  /* 0x001c100701007387 */ /* 0x0101e20000100800 */
[----:B------:R-:W-:-:S03]  /*4a680*/  FFMA.FTZ R9, R25, R5, -0.72134751081466674805 ;  /* 0xbf38aa3b19097423 */ /* 0x000fc60000010005 */
[----:B------:R1:W-:Y:S04]  /*4a690*/  STL [R1+0x1c0c], R4 ;  /* 0x001c0c0401007387 */ /* 0x0003e80000100800 */
[----:B------:R4:W-:Y:S01]  /*4a6a0*/  STL [R1+0x1c08], R6 ;  /* 0x001c080601007387 */ /* 0x0009e20000100800 */
[----:B0-----:R-:W-:-:S03]  /*4a6b0*/  FFMA.FTZ R7, R26, R3, -0.72134751081466674805 ;  /* 0xbf38aa3b1a077423 */ /* 0x001fc60000010003 */
[----:B------:R-:W3:Y:S04]  /*4a6c0*/  LDL.LU R24, [R1+0x480] ;  /* 0x0004800001187983 */ /* 0x000ee80000300800 */
[----:B------:R-:W3:Y:S04]  /*4a6d0*/  LDL.LU R3, [R1+0x6c0] ;  /* 0x0006c00001037983 */ /* 0x000ee80000300800 */
[----:B------:R-:W3:Y:S04]  /*4a6e0*/  LDL.LU R5, [R1+0x47c] ;  /* 0x00047c0001057983 */ /* 0x000ee80000300800 */
[----:B------:R-:W3:Y:S04]  /*4a6f0*/  LDL.LU R11, [R1+0x4bc] ;  /* 0x0004bc00010b7983 */ /* 0x000ee80000300800 */
[----:B------:R-:W3:Y:S04]  /*4a700*/  LDL.LU R29, [R1+0x478] ;  /* 0x00047800011d7983 */ /* 0x000ee80000300800 */
[----:B------:R-:W3:Y:S04]  /*4a710*/  LDL.LU R17, [R1+0x4b8] ;  /* 0x0004b80001117983 */ /* 0x000ee80000300800 */
[----:B------:R-:W3:Y:S04]  /*4a720*/  LDL.LU R28, [R1+0x474] ;  /* 0x00047400011c7983 */ /* 0x000ee80000300800 */
[----:B-1----:R-:W3:Y:S04]  /*4a730*/  LDL.LU R4, [R1+0x4b4] ;  /* 0x0004b40001047983 */ /* 0x002ee80000300800 */
[----:B------:R-:W3:Y:S04]  /*4a740*/  LDL.LU R23, [R1+0x470] ;  /* 0x0004700001177983 */ /* 0x000ee80000300800 */
[----:B----4-:R-:W4:Y:S01]  /*4a750*/  LDL.LU R6, [R1+0x4b0] ;  /* 0x0004b00001067983 */ /* 0x010f220000300800 */
[----:B------:R-:W-:-:S02]  /*4a760*/  IADD3 R27, R21, -R14, RZ ;  /* 0x8000000e151b7210 */ /* 0x000fc40007ffe0ff */
[----:B--2---:R-:W-:Y:S01]  /*4a770*/  MOV R20, R8 ;  /* 0x0000000800147202 */ /* 0x004fe20000000f00 */
[----:B------:R-:W-:Y:S01]  /*4a780*/  FMUL R10, R0, R10 ;  /* 0x0000000a000a7220 */ /* 0x000fe20000400000 */
[----:B------:R-:W2:Y:S01]  /*4a790*/  LDL.LU R16, [R1+0x49c] ;  /* 0x00049c0001107983 */ /* 0x000ea20000300800 */
[----:B------:R-:W-:Y:S02]  /*4a7a0*/  FADD R27, R27, -1 ;  /* 0xbf8000001b1b7421 */ /* 0x000fe40000000000 */
[----:B------:R-:W-:Y:S01]  /*4a7b0*/  FMUL R9, R25, R9 ;  /* 0x0000000919097220 */ /* 0x000fe20000400000 */
[----:B------:R-:W2:Y:S01]  /*4a7c0*/  LDL.LU R14, [R1+0x494] ;  /* 0x00049400010e7983 */ /* 0x000ea20000300800 */
[C---:B------:R-:W-:Y:S02]  /*4a7d0*/  FFMA.FTZ R8, R27.reuse, R15, -0.16845393180847167969 ;  /* 0xbe2c7f301b087423 */ /* 0x040fe4000001000f */
[----:B------:R-:W-:Y:S01]  /*4a7e0*/  FMUL R7, R26, R7 ;  /* 0x000000071a077220 */ /* 0x000fe20000400000 */
[----:B------:R-:W2:Y:S01]  /*4a7f0*/  LDL.LU R15, [R1+0x10] ;  /* 0x00001000010f7983 */ /* 0x000ea20000300800 */
[----:B------:R-:W-:-:S02]  /*4a800*/  FFMA.FTZ R8, R27, R8, 0.1716887056827545166 ;  /* 0x3e2fcf2a1b087423 */ /* 0x000fc40000010008 */
[----:B------:R-:W-:Y:S01]  /*4a810*/  FMUL R10, R0, R10 ;  /* 0x0000000a000a7220 */ /* 0x000fe20000400000 */
[----:B------:R-:W2:Y:S01]  /*4a820*/  LDL.LU R22, [R1+0xc] ;  /* 0x00000c0001167983 */ /* 0x000ea20000300800 */
[----:B------:R-:W-:Y:S02]  /*4a830*/  FFMA.FTZ R8, R27, R8, -0.17900948226451873779 ;  /* 0xbe374e431b087423 */ /* 0x000fe40000010008 */
[----:B------:R-:W-:Y:S01]  /*4a840*/  FMUL R9, R25, R9 ;  /* 0x0000000919097220 */ /* 0x000fe20000400000 */
[----:B------:R-:W2:Y:S01]  /*4a850*/  LDL.LU R18, [R1+0x8] ;  /* 0x0000080001127983 */ /* 0x000ea20000300800 */
[C---:B------:R-:W-:Y:S02]  /*4a860*/  FFMA.FTZ R8, R27.reuse, R8, 0.20512372255325317383 ;  /* 0x3e520bf41b087423 */ /* 0x040fe40000010008 */
[----:B------:R-:W-:Y:S01]  /*4a870*/  FMUL R19, R26, R7 ;  /* 0x000000071a137220 */ /* 0x000fe20000400000 */
[----:B------:R-:W2:Y:S01]  /*4a880*/  LDL.LU R21, [R1+0x4] ;  /* 0x0000040001157983 */ /* 0x000ea20000300800 */
[----:B------:R-:W-:-:S02]  /*4a890*/  FFMA.FTZ R8, R27, R8, -0.24046532809734344482 ;  /* 0xbe763c8b1b087423 */ /* 0x000fc40000010008 */
[----:B------:R-:W-:Y:S01]  /*4a8a0*/  FFMA.FTZ R10, R0, 1.4426950216293334961, R10 ;  /* 0x3fb8aa3b000a7823 */ /* 0x000fe2000001000a */
[----:B------:R-:W2:Y:S01]  /*4a8b0*/  LDL.LU R7, [R1] ;  /* 0x0000000001077983 */ /* 0x000ea20000300800 */
[----:B------:R-:W-:Y:S02]  /*4a8c0*/  FFMA.FTZ R8, R27, R8, 0.28857114911079406738 ;  /* 0x3e93bf991b087423 */ /* 0x000fe40000010008 */
[----:B------:R-:W-:Y:S01]  /*4a8d0*/  FFMA.FTZ R9, R25, 1.4426950216293334961, R9 ;  /* 0x3fb8aa3b19097823 */ /* 0x000fe20000010009 */
[----:B------:R-:W2:Y:S01]  /*4a8e0*/  LDL.LU R0, [R1+0x4a0] ;  /* 0x0004a00001007983 */ /* 0x000ea20000300800 */
[C---:B------:R-:W-:Y:S02]  /*4a8f0*/  FFMA.FTZ R8, R27.reuse, R8, -0.36067417263984680176 ;  /* 0xbeb8aa491b087423 */ /* 0x040fe40000010008 */
[----:B------:R-:W-:Y:S01]  /*4a900*/  FFMA.FTZ R19, R26, 1.4426950216293334961, R19 ;  /* 0x3fb8aa3b1a137823 */ /* 0x000fe20000010013 */
[----:B------:R-:W2:Y:S01]  /*4a910*/  LDL.LU R25, [R1+0x4a4] ;  /* 0x0004a40001197983 */ /* 0x000ea20000300800 */
[----:B------:R-:W-:-:S03]  /*4a920*/  FFMA.FTZ R8, R27, R8, 0.48089820146560668945 ;  /* 0x3ef6384a1b087423 */ /* 0x000fc60000010008 */
[----:B------:R-:W2:Y:S01]  /*4a930*/  LDL.LU R26, [R1+0x4a8] ;  /* 0x0004a800011a7983 */ /* 0x000ea20000300800 */
[----:B------:R-:W-:-:S04]  /*4a940*/  FFMA.FTZ R8, R27, R8, -0.72134751081466674805 ;  /* 0xbf38aa3b1b087423 */ /* 0x000fc80000010008 */
[----:B------:R-:W-:-:S04]  /*4a950*/  FMUL R8, R27, R8 ;  /* 0x000000081b087220 */ /* 0x000fc80000400000 */
[----:B------:R-:W-:-:S04]  /*4a960*/  FMUL R8, R27, R8 ;  /* 0x000000081b087220 */ /* 0x000fc80000400000 */
[----:B------:R-:W-:Y:S02]  /*4a970*/  FFMA.FTZ R8, R27, 1.4426950216293334961, R8 ;  /* 0x3fb8aa3b1b087823 */ /* 0x000fe40000010008 */
[----:B------:R-:W2:Y:S01]  /*4a980*/  LDL.LU R27, [R1+0x4ac] ;  /* 0x0004ac00011b7983 */ /* 0x000ea20000300800 */
[----:B---3--:R-:W-:-:S03]  /*4a990*/  FADD R3, R3, R24 ;  /* 0x0000001803037221 */ /* 0x008fc60000000000 */
[----:B------:R-:W3:Y:S01]  /*4a9a0*/  LDL.LU R24, [R1+0x1c68] ;  /* 0x001c680001187983 */ /* 0x000ee20000300800 */
[----:B------:R-:W-:-:S03]  /*4a9b0*/  FADD R11, R11, R5 ;  /* 0x000000050b0b7221 */ /* 0x000fc60000000000 */
[----:B------:R-:W3:Y:S01]  /*4a9c0*/  LDL.LU R5, [R1+0x1c64] ;  /* 0x001c640001057983 */ /* 0x000ee20000300800 */
[----:B------:R-:W-:-:S03]  /*4a9d0*/  FADD R17, R17, R29 ;  /* 0x0000001d11117221 */ /* 0x000fc60000000000 */
[----:B------:R-:W3:Y:S01]  /*4a9e0*/  LDL.LU R29, [R1+0x1c60] ;  /* 0x001c6000011d7983 */ /* 0x000ee20000300800 */
[----:B------:R-:W-:-:S03]  /*4a9f0*/  FADD R4, R4, R28 ;  /* 0x0000001c04047221 */ /* 0x000fc60000000000 */
[----:B------:R-:W3:Y:S01]  /*4aa00*/  LDL.LU R28, [R1+0x1c5c] ;  /* 0x001c5c00011c7983 */ /* 0x000ee20000300800 */
[----:B----4-:R-:W-:-:S03]  /*4aa10*/  FADD R6, R6, R23 ;  /* 0x0000001706067221 */ /* 0x010fc60000000000 */
[----:B------:R-:W4:Y:S01]  /*4aa20*/  LDL.LU R23, [R1+0x1c58] ;  /* 0x001c580001177983 */ /* 0x000f220000300800 */
[----:B--2---:R-:W-:Y:S02]  /*4aa30*/  FADD R16, R16, R13 ;  /* 0x0000000d10107221 */ /* 0x004fe40000000000 */
[----:B---3--:R-:W-:Y:S02]  /*4aa40*/  FADD R0, R0, R5 ;  /* 0x0000000500007221 */ /* 0x008fe40000000000 */
[----:B------:R-:W-:Y:S02]  /*4aa50*/  FADD R25, R25, R29 ;  /* 0x0000001d19197221 */ /* 0x000fe40000000000 */
[----:B------:R-:W-:Y:S02]  /*4aa60*/  FADD R26, R26, R28 ;  /* 0x0000001c1a1a7221 */ /* 0x000fe40000000000 */
[----:B----4-:R-:W-:Y:S02]  /*4aa70*/  FADD R27, R27, R23 ;  /* 0x000000171b1b7221 */ /* 0x010fe40000000000 */
[----:B------:R-:W2:Y:S04]  /*4aa80*/  LDL.LU R23, [R1+0x1c54] ;  /* 0x001c540001177983 */ /* 0x000ea80000300800 */
[----:B------:R-:W3:Y:S04]  /*4aa90*/  LDL.LU R28, [R1+0x1c50] ;  /* 0x001c5000011c7983 */ /* 0x000ee80000300800 */
[----:B------:R-:W4:Y:S04]  /*4aaa0*/  LDL.LU R29, [R1+0x1c4c] ;  /* 0x001c4c00011d7983 */ /* 0x000f280000300800 */
[----:B------:R-:W2:Y:S04]  /*4aab0*/  LDL.LU R5, [R1+0x1c48] ;  /* 0x001c480001057983 */ /* 0x000ea80000300800 */
[----:B------:R-:W2:Y:S01]  /*4aac0*/  LDL.LU R13, [R1+0x1c44] ;  /* 0x001c4400010d7983 */ /* 0x000ea20000300800 */
[----:B------:R-:W-:Y:S01]  /*4aad0*/  ISETP.GE.U32.AND P4, PT, R12, 0x7f800000, PT ;  /* 0x7f8000000c00780c */ /* 0x000fe20003f86070 */
[----:B------:R-:W-:-:S12]  /*4aae0*/  FADD R14, R14, R10 ;  /* 0x0000000a0e0e7221 */ /* 0x000fd80000000000 */
[----:B------:R-:W-:-:S04]  /*4aaf0*/  @P4 IMAD.MOV.U32 R10, RZ, RZ, 0x7f800000 ;  /* 0x7f800000ff0a4424 */ /* 0x000fc800078e00ff */
[C---:B------:R-:W-:Y:S01]  /*4ab00*/  @P4 FFMA.FTZ R3, R12.reuse, R10, +INF ;  /* 0x7f8000000c034423 */ /* 0x040fe2000001000a */
[----:B------:R-:W-:Y:S01]  /*4ab10*/  FSETP.NEU.AND P1, PT, R12, RZ, PT ;  /* 0x000000ff0c00720b */ /* 0x000fe20003f2d000 */
[----:B--2---:R-:W-:Y:S02]  /*4ab20*/  FADD R13, R13, R9 ;  /* 0x000000090d0d7221 */ /* 0x004fe40000000000 */
[----:B------:R-:W2:Y:S04]  /*4ab30*/  LDL.LU R9, [R1+0x1c40] ;  /* 0x001c400001097983 */ /* 0x000ea80000300800 */
[----:B------:R-:W2:Y:S04]  /*4ab40*/  LDL.LU R10, [R1+0x1c3c] ;  /* 0x001c3c00010a7983 */ /* 0x000ea80000300800 */
[----:B------:R-:W3:Y:S01]  /*4ab50*/  LDL.LU R12, [R1+0x1c38] ;  /* 0x001c3800010c7983 */ /* 0x000ee20000300800 */
[----:B------:R-:W-:-:S02]  /*4ab60*/  ISETP.GE.U32.AND P6, PT, R15, 0x7f800000, PT ;  /* 0x7f8000000f00780c */ /* 0x000fc40003fc6070 */
[----:B------:R-:W-:Y:S02]  /*4ab70*/  FSEL R3, R3, -INF , P1 ;  /* 0xff80000003037808 */ /* 0x000fe40000800000 */
[----:B------:R-:W-:-:S03]  /*4ab80*/  ISETP.GE.U32.AND P2, PT, R2, 0x7f800000, PT ;  /* 0x7f8000000200780c */ /* 0x000fc60003f46070 */
[----:B------:R0:W-:Y:S06]  /*4ab90*/  STL [R1+0x1750], R3 ;  /* 0x0017500301007387 */ /* 0x0001ec0000100800 */
[----:B0-----:R-:W-:-:S05]  /*4aba0*/  @P6 MOV R3, 0x7f800000 ;  /* 0x7f80000000036802 */ /* 0x001fca0000000f00 */
[----:B------:R-:W-:Y:S02]  /*4abb0*/  @P6 FFMA.FTZ R17, R15, R3, +INF ;  /* 0x7f8000000f116423 */ /* 0x000fe40000010003 */
[----:B------:R-:W3:Y:S01]  /*4abc0*/  LDL.LU R3, [R1+0x1c34] ;  /* 0x001c340001037983 */ /* 0x000ee20000300800 */
[----:B------:R-:W-:Y:S02]  /*4abd0*/  ISETP.GE.U32.AND P0, PT, R22, 0x7f800000, PT ;  /* 0x7f8000001600780c */ /* 0x000fe40003f06070 */
[----:B------:R-:W-:Y:S02]  /*4abe0*/  ISETP.GE.U32.AND P3, PT, R18, 0x7f800000, PT ;  /* 0x7f8000001200780c */ /* 0x000fe40003f66070 */
[----:B------:R-:W-:Y:S02]  /*4abf0*/  ISETP.GE.U32.AND P4, PT, R21, 0x7f800000, PT ;  /* 0x7f8000001500780c */ /* 0x000fe40003f86070 */
[----:B------:R-:W-:Y:S02]  /*4ac00*/  FSETP.NEU.AND P5, PT, R2, RZ, PT ;  /* 0x000000ff0200720b */ /* 0x000fe40003fad000 */
[----:B------:R-:W-:-:S02]  /*4ac10*/  ISETP.GE.U32.AND P1, PT, R7, 0x7f800000, PT ;  /* 0x7f8000000700780c */ /* 0x000fc40003f26070 */
[----:B------:R-:W-:Y:S01]  /*4ac20*/  FSETP.NEU.AND P6, PT, R22, RZ, PT ;  /* 0x000000ff1600720b */ /* 0x000fe20003fcd000 */
[----:B--2---:R-:W-:Y:S01]  /*4ac30*/  FADD R10, R10, R19 ;  /* 0x000000130a0a7221 */ /* 0x004fe20000000000 */
[----:B------:R-:W-:-:S05]  /*4ac40*/  @P2 MOV R19, 0x7f800000 ;  /* 0x7f80000000132802 */ /* 0x000fca0000000f00 */
[----:B------:R-:W-:Y:S01]  /*4ac50*/  @P2 FFMA.FTZ R11, R2, R19, +INF ;  /* 0x7f800000020b2423 */ /* 0x000fe20000010013 */
[----:B------:R-:W-:Y:S02]  /*4ac60*/  FSETP.NEU.AND P2, PT, R15, RZ, PT ;  /* 0x000000ff0f00720b */ /* 0x000fe40003f4d000 */
[----:B------:R-:W2:Y:S01]  /*4ac70*/  LDL.LU R15, [R1+0x1c30] ;  /* 0x001c3000010f7983 */ /* 0x000ea20000300800 */
[----:B------:R-:W-:Y:S01]  /*4ac80*/  @P0 MOV R2, 0x7f800000 ;  /* 0x7f80000000020802 */ /* 0x000fe20000000f00 */
[----:B------:R-:W-:Y:S01]  /*4ac90*/  @P3 IMAD.MOV.U32 R19, RZ, RZ, 0x7f800000 ;  /* 0x7f800000ff133424 */ /* 0x000fe200078e00ff */
[----:B------:R-:W-:-:S03]  /*4aca0*/  FSEL R11, R11, -INF , P5 ;  /* 0xff8000000b0b7808 */ /* 0x000fc60002800000 */
[----:B------:R-:W-:Y:S02]  /*4acb0*/  @P0 FFMA.FTZ R4, R22, R2, +INF ;  /* 0x7f80000016040423 */ /* 0x000fe40000010002 */
[----:B------:R-:W2:Y:S01]  /*4acc0*/  LDL.LU R2, [R1+0x1c2c] ;  /* 0x001c2c0001027983 */ /* 0x000ea20000300800 */
[C---:B------:R-:W-:Y:S01]  /*4acd0*/  FSETP.NEU.AND P0, PT, R18.reuse, RZ, PT ;  /* 0x000000ff1200720b */ /* 0x040fe20003f0d000 */
[----:B------:R-:W-:Y:S01]  /*4ace0*/  @P3 FFMA.FTZ R6, R18, R19, +INF ;  /* 0x7f80000012063423 */ /* 0x000fe20000010013 */
[----:B------:R-:W-:Y:S01]  /*4acf0*/  FSEL R17, R17, -INF , P2 ;  /* 0xff80000011117808 */ /* 0x000fe20001000000 */
[----:B------:R-:W2:Y:S01]  /*4ad00*/  LDL.LU R22, [R1+0x1c28] ;  /* 0x001c280001167983 */ /* 0x000ea20000300800 */
[----:B------:R-:W-:-:S03]  /*4ad10*/  @P4 MOV R18, 0x7f800000 ;  /* 0x7f80000000124802 */ /* 0x000fc60000000f00 */
[----:B------:R-:W2:Y:S01]  /*4ad20*/  LDL.LU R19, [R1+0x1c24] ;  /* 0x001c240001137983 */ /* 0x000ea20000300800 */
[----:B----4-:R-:W-:Y:S01]  /*4ad30*/  ISETP.GE.U32.AND P3, PT, R29, 0x7f800000, PT ;  /* 0x7f8000001d00780c */ /* 0x010fe20003f66070 */
[C---:B------:R-:W-:Y:S02]  /*4ad40*/  @P4 FFMA.FTZ R27, R21.reuse, R18, +INF ;  /* 0x7f800000151b4423 */ /* 0x040fe40000010012 */
[----:B------:R0:W-:Y:S01]  /*4ad50*/  STL [R1+0x1748], R11 ;  /* 0x0017480b01007387 */ /* 0x0001e20000100800 */
[----:B------:R-:W-:-:S03]  /*4ad60*/  FSETP.NEU.AND P2, PT, R21, RZ, PT ;  /* 0x000000ff1500720b */ /* 0x000fc60003f4d000 */
[----:B------:R1:W-:Y:S01]  /*4ad70*/  STL [R1+0x1758], R17 ;  /* 0x0017581101007387 */ /* 0x0003e20000100800 */
[----:B------:R-:W-:Y:S02]  /*4ad80*/  FSEL R4, R4, -INF , P6 ;  /* 0xff80000004047808 */ /* 0x000fe40003000000 */
[----:B0-----:R-:W-:Y:S01]  /*4ad90*/  @P1 MOV R11, 0x7f800000 ;  /* 0x7f800000000b1802 */ /* 0x001fe20000000f00 */
[----:B-1----:R-:W4:Y:S04]  /*4ada0*/  LDL.LU R17, [R1+0x1c20] ;  /* 0x001c200001117983 */ /* 0x002f280000300800 */
[----:B------:R-:W4:Y:S04]  /*4adb0*/  LDL.LU R18, [R1+0x1c1c] ;  /* 0x001c1c0001127983 */ /* 0x000f280000300800 */
[----:B------:R-:W4:Y:S01]  /*4adc0*/  LDL.LU R21, [R1+0x1c18] ;  /* 0x001c180001157983 */ /* 0x000f220000300800 */
[----:B------:R-:W-:Y:S01]  /*4add0*/  @P1 FFMA.FTZ R26, R7, R11, +INF ;  /* 0x7f800000071a1423 */ /* 0x000fe2000001000b */
[----:B------:R-:W-:-:S02]  /*4ade0*/  FSEL R6, R6, -INF , P0 ;  /* 0xff80000006067808 */ /* 0x000fc40000000000 */
[----:B------:R-:W-:Y:S01]  /*4adf0*/  FSETP.NEU.AND P4, PT, R7, RZ, PT ;  /* 0x000000ff0700720b */ /* 0x000fe20003f8d000 */
[----:B------:R-:W4:Y:S04]  /*4ae00*/  LDL.LU R11, [R1+0x1c14] ;  /* 0x001c1400010b7983 */ /* 0x000f280000300800 */
[----:B------:R-:W4:Y:S04]  /*4ae10*/  LDL.LU R7, [R1+0x1c10] ;  /* 0x001c100001077983 */ /* 0x000f280000300800 */
[----:B------:R0:W-:Y:S04]  /*4ae20*/  STL [R1+0x175c], R4 ;  /* 0x00175c0401007387 */ /* 0x0001e80000100800 */
[----:B0-----:R-:W4:Y:S04]  /*4ae30*/  LDL.LU R4, [R1+0x1c0c] ;  /* 0x001c0c0001047983 */ /* 0x001f280000300800 */
[----:B------:R0:W-:Y:S04]  /*4ae40*/  STL [R1+0x1764], R6 ;  /* 0x0017640601007387 */ /* 0x0001e80000100800 */
[----:B---3--:R1:W-:Y:S01]  /*4ae50*/  STL [R1+0x1978], R12 ;  /* 0x0019780c01007387 */ /* 0x0083e20000100800 */
[----:B0-----:R-:W-:-:S04]  /*4ae60*/  @P3 IMAD.MOV.U32 R6, RZ, RZ, 0x7f800000 ;  /* 0x7f800000ff063424 */ /* 0x001fc800078e00ff */
[----:B------:R-:W-:Y:S02]  /*4ae70*/  @P3 FFMA.FTZ R25, R29, R6, +INF ;  /* 0x7f8000001d193423 */ /* 0x000fe40000010006 */
[----:B------:R-:W3:Y:S01]  /*4ae80*/  LDL.LU R6, [R1+0x1c08] ;  /* 0x001c080001067983 */ /* 0x000ee20000300800 */
[----:B------:R-:W-:Y:S02]  /*4ae90*/  ISETP.GE.U32.AND P5, PT, R28, 0x7f800000, PT ;  /* 0x7f8000001c00780c */ /* 0x000fe40003fa6070 */
[----:B------:R-:W-:Y:S02]  /*4aea0*/  IADD3 R9, R3, -R9, RZ ;  /* 0x8000000903097210 */ /* 0x000fe40007ffe0ff */
[----:B------:R-:W-:Y:S02]  /*4aeb0*/  IADD3 R5, R12, -R5, RZ ;  /* 0x800000050c057210 */ /* 0x000fe40007ffe0ff */
[----:B------:R-:W-:Y:S01]  /*4aec0*/  ISETP.GE.U32.AND P0, PT, R23, 0x7f800000, PT ;  /* 0x7f8000001700780c */ /* 0x000fe20003f06070 */
[----:B------:R-:W-:Y:S01]  /*4aed0*/  FADD R9, R9, -1 ;  /* 0xbf80000009097421 */ /* 0x000fe20000000000 */
[----:B------:R-:W-:Y:S01]  /*4aee0*/  FSETP.NEU.AND P1, PT, R29, RZ, PT ;  /* 0x000000ff1d00720b */ /* 0x000fe20003f2d000 */
[----:B------:R-:W-:Y:S01]  /*4aef0*/  FADD R29, R5, -1 ;  /* 0xbf800000051d7421 */ /* 0x000fe20000000000 */
[----:B------:R-:W-:-:S03]  /*4af00*/  ISETP.GE.U32.AND P6, PT, R24, 0x7f800000, PT ;  /* 0x7f8000001800780c */ /* 0x000fc60003fc6070 */
[----:B-1----:R-:W-:Y:S02]  /*4af10*/  @P5 MOV R12, 0x7f800000 ;  /* 0x7f800000000c5802 */ /* 0x002fe40000000f00 */
[----:B------:R-:W-:-:S03]  /*4af20*/  FSETP.NEU.AND P3, PT, R28, RZ, PT ;  /* 0x000000ff1c00720b */ /* 0x000fc60003f6d000 */
[----:B------:R-:W-:Y:S01]  /*4af30*/  @P5 FFMA.FTZ R0, R28, R12, +INF ;  /* 0x7f8000001c005423 */ /* 0x000fe2000001000c */
[----:B------:R-:W-:-:S04]  /*4af40*/  FSETP.NEU.AND P5, PT, R23, RZ, PT ;  /* 0x000000ff1700720b */ /* 0x000fc80003fad000 */
[----:B------:R-:W-:Y:S01]  /*4af50*/  FSEL R0, R0, -INF , P3 ;  /* 0xff80000000007808 */ /* 0x000fe20001800000 */
[-C--:B--2---:R-:W-:Y:S02]  /*4af60*/  FFMA.FTZ R5, R9, R15.reuse, -0.16845393180847167969 ;  /* 0xbe2c7f3009057423 */ /* 0x084fe4000001000f */
[----:B------:R-:W-:Y:S02]  /*4af70*/  FFMA.FTZ R12, R29, R15, -0.16845393180847167969 ;  /* 0xbe2c7f301d0c7423 */ /* 0x000fe4000001000f */
[----:B------:R-:W-:Y:S02]  /*4af80*/  FFMA.FTZ R28, R9, R5, 0.1716887056827545166 ;  /* 0x3e2fcf2a091c7423 */ /* 0x000fe40000010005 */
[----:B------:R-:W-:Y:S01]  /*4af90*/  FFMA.FTZ R15, R29, R12, 0.1716887056827545166 ;  /* 0x3e2fcf2a1d0f7423 */ /* 0x000fe2000001000c */
[----:B------:R-:W-:Y:S01]  /*4afa0*/  @P0 MOV R5, 0x7f800000 ;  /* 0x7f80000000050802 */ /* 0x000fe20000000f00 */
[----:B------:R-:W-:Y:S02]  /*4afb0*/  FFMA.FTZ R12, R9, R28, -0.17900948226451873779 ;  /* 0xbe374e43090c7423 */ /* 0x000fe4000001001c */
[----:B------:R-:W-:-:S02]  /*4afc0*/  @P6 IMAD.MOV.U32 R28, RZ, RZ, 0x7f800000 ;  /* 0x7f800000ff1c6424 */ /* 0x000fc400078e00ff */
[----:B------:R-:W-:Y:S02]  /*4afd0*/  FFMA.FTZ R12, R9, R12, 0.20512372255325317383 ;  /* 0x3e520bf4090c7423 */ /* 0x000fe4000001000c */
[----:B------:R-:W-:Y:S01]  /*4afe0*/  @P0 FFMA.FTZ R16, R23, R5, +INF ;  /* 0x7f80000017100423 */ /* 0x000fe20000010005 */
[C---:B------:R-:W-:Y:S01]  /*4aff0*/  FSETP.NEU.AND P0, PT, R24.reuse, RZ, PT ;  /* 0x000000ff1800720b */ /* 0x040fe20003f0d000 */
[----:B------:R-:W-:Y:S01]  /*4b000*/  @P6 FFMA.FTZ R14, R24, R28, +INF ;  /* 0x7f800000180e6423 */ /* 0x000fe2000001001c */
[----:B------:R-:W2:Y:S01]  /*4b010*/  LDL.LU R5, [R1+0x1c04] ;  /* 0x001c040001057983 */ /* 0x000ea20000300800 */
[----:B------:R-:W-:Y:S02]  /*4b020*/  FFMA.FTZ R23, R29, R15, -0.17900948226451873779 ;  /* 0xbe374e431d177423 */ /* 0x000fe4000001000f */
[----:B------:R-:W-:Y:S01]  /*4b030*/  FFMA.FTZ R24, R9, R12, -0.24046532809734344482 ;  /* 0xbe763c8b09187423 */ /* 0x000fe2000001000c */
[----:B------:R-:W-:Y:S01]  /*4b040*/  FSEL R12, R27, -INF , P2 ;  /* 0xff8000001b0c7808 */ /* 0x000fe20001000000 */
[----:B------:R-:W-:Y:S01]  /*4b050*/  STL [R1+0x444], R16 ;  /* 0x0004441001007387 */ /* 0x000fe20000100800 */
[----:B------:R-:W-:-:S03]  /*4b060*/  FFMA.FTZ R23, R29, R23, 0.20512372255325317383 ;  /* 0x3e520bf41d177423 */ /* 0x000fc60000010017 */
[----:B------:R-:W-:Y:S01]  /*4b070*/  STL [R1+0x14dc], R14 ;  /* 0x0014dc0e01007387 */ /* 0x000fe20000100800 */
[----:B------:R-:W-:-:S03]  /*4b080*/  FFMA.FTZ R23, R29, R23, -0.24046532809734344482 ;  /* 0xbe763c8b1d177423 */ /* 0x000fc60000010017 */
[----:B------:R0:W-:Y:S01]  /*4b090*/  STL [R1+0x174c], R12 ;  /* 0x00174c0c01007387 */ /* 0x0001e20000100800 */
[----:B------:R-:W-:Y:S01]  /*4b0a0*/  FFMA.FTZ R24, R9, R24, 0.28857114911079406738 ;  /* 0x3e93bf9909187423 */ /* 0x000fe20000010018 */
[----:B------:R-:W-:Y:S01]  /*4b0b0*/  ISETP.GE.U32.AND P2, PT, R2, 0x7f800000, PT ;  /* 0x7f8000000200780c */ /* 0x000fe20003f46070 */
[----:B------:R-:W-:Y:S01]  /*4b0c0*/  FFMA.FTZ R23, R29, R23, 0.28857114911079406738 ;  /* 0x3e93bf991d177423 */ /* 0x000fe20000010017 */
[----:B0-----:R-:W-:Y:S01]  /*4b0d0*/  FSEL R12, R26, -INF , P4 ;  /* 0xff8000001a0c7808 */ /* 0x001fe20002000000 */
[----:B------:R-:W-:-:S04]  /*4b0e0*/  FFMA.FTZ R24, R9, R24, -0.36067417263984680176 ;  /* 0xbeb8aa4909187423 */ /* 0x000fc80000010018 */
[----:B------:R0:W-:Y:S01]  /*4b0f0*/  STL [R1+0x1754], R12 ;  /* 0x0017540c01007387 */ /* 0x0001e20000100800 */
[----:B------:R-:W-:Y:S01]  /*4b100*/  ISETP.GE.U32.AND P6, PT, R22, 0x7f800000, PT ;  /* 0x7f8000001600780c */ /* 0x000fe20003fc6070 */
[----:B------:R-:W-:Y:S02]  /*4b110*/  FFMA.FTZ R23, R29, R23, -0.36067417263984680176 ;  /* 0xbeb8aa491d177423 */ /* 0x000fe40000010017 */
[----:B------:R-:W-:Y:S01]  /*4b120*/  FFMA.FTZ R24, R9, R24, 0.48089820146560668945 ;  /* 0x3ef6384a09187423 */ /* 0x000fe20000010018 */
[----:B0-----:R-:W-:-:S05]  /*4b130*/  FSEL R12, R25, -INF , P1 ;  /* 0xff800000190c7808 */ /* 0x001fca0000800000 */
[----:B------:R-:W-:Y:S04]  /*4b140*/  STL [R1+0x1760], R12 ;  /* 0x0017600c01007387 */ /* 0x000fe80000100800 */
[----:B------:R0:W-:Y:S01]  /*4b150*/  STL [R1+0x1768], R0 ;  /* 0x0017680001007387 */ /* 0x0001e20000100800 */
[----:B----4-:R-:W-:Y:S01]  /*4b160*/  ISETP.GE.U32.AND P3, PT, R21, 0x7f800000, PT ;  /* 0x7f8000001500780c */ /* 0x010fe20003f66070 */
[----:B------:R-:W-:Y:S02]  /*4b170*/  @P2 IMAD.MOV.U32 R25, RZ, RZ, 0x7f800000 ;  /* 0x7f800000ff192424 */ /* 0x000fe400078e00ff */
[----:B0-----:R-:W-:Y:S02]  /*4b180*/  FFMA.FTZ R0, R29, R23, 0.48089820146560668945 ;  /* 0x3ef6384a1d007423 */ /* 0x001fe40000010017 */
[----:B------:R-:W-:-:S02]  /*4b190*/  FFMA.FTZ R23, R9, R24, -0.72134751081466674805 ;  /* 0xbf38aa3b09177423 */ /* 0x000fc40000010018 */
[----:B------:R-:W-:Y:S02]  /*4b1a0*/  FFMA.FTZ R0, R29, R0, -0.72134751081466674805 ;  /* 0xbf38aa3b1d007423 */ /* 0x000fe40000010000 */
[----:B------:R-:W-:Y:S01]  /*4b1b0*/  FMUL R23, R9, R23 ;  /* 0x0000001709177220 */ /* 0x000fe20000400000 */
[----:B------:R-:W-:Y:S01]  /*4b1c0*/  @P6 MOV R24, 0x7f800000 ;  /* 0x7f80000000186802 */ /* 0x000fe20000000f00 */
[----:B------:R-:W-:Y:S01]  /*4b1d0*/  FMUL R0, R29, R0 ;  /* 0x000000001d007220 */ /* 0x000fe20000400000 */
[C---:B------:R-:W-:Y:S01]  /*4b1e0*/  FSETP.NEU.AND P1, PT, R2.reuse, RZ, PT ;  /* 0x000000ff0200720b */ /* 0x040fe20003f2d000 */
[----:B------:R-:W-:Y:S02]  /*4b1f0*/  @P2 FFMA.FTZ R13, R2, R25, +INF ;  /* 0x7f800000020d2423 */ /* 0x000fe40000010019 */
[----:B------:R-:W-:Y:S02]  /*4b200*/  FMUL R2, R9, R23 ;  /* 0x0000001709027220 */ /* 0x000fe40000400000 */
[----:B------:R-:W-:Y:S01]  /*4b210*/  FMUL R0, R29, R0 ;  /* 0x000000001d007220 */ /* 0x000fe20000400000 */
[C---:B------:R-:W-:Y:S01]  /*4b220*/  FSETP.NEU.AND P2, PT, R22.reuse, RZ, PT ;  /* 0x000000ff1600720b */ /* 0x040fe20003f4d000 */
[----:B------:R-:W-:-:S02]  /*4b230*/  @P6 FFMA.FTZ R10, R22, R24, +INF ;  /* 0x7f800000160a6423 */ /* 0x000fc40000010018 */
[----:B------:R-:W-:Y:S01]  /*4b240*/  FFMA.FTZ R22, R9, 1.4426950216293334961, R2 ;  /* 0x3fb8aa3b09167823 */ /* 0x000fe20000010002 */
[----:B------:R-:W-:Y:S01]  /*4b250*/  @P3 MOV R2, 0x7f800000 ;  /* 0x7f80000000023802 */ /* 0x000fe20000000f00 */
[----:B------:R-:W-:Y:S02]  /*4b260*/  FFMA.FTZ R29, R29, 1.4426950216293334961, R0 ;  /* 0x3fb8aa3b1d1d7823 */ /* 0x000fe40000010000 */
[----:B------:R-:W-:Y:S02]  /*4b270*/  FADD R4, R4, R22 ;  /* 0x0000001604047221 */ /* 0x000fe40000000000 */
[----:B------:R-:W-:Y:S02]  /*4b280*/  FADD R7, R7, R8 ;  /* 0x0000000807077221 */ /* 0x000fe40000000000 */
[----:B---3--:R-:W-:Y:S02]  /*4b290*/  FADD R22, R6, R29 ;  /* 0x0000001d06167221 */ /* 0x008fe40000000000 */
[----:B------:R-:W-:Y:S01]  /*4b2a0*/  @P3 FFMA.FTZ R7, R21, R2, +INF ;  /* 0x7f80000015073423 */ /* 0x000fe20000010002 */
[----:B------:R0:W-:Y:S04]  /*4b2b0*/  STL [R1+0x14d8], R13 ;  /* 0x0014d80d01007387 */ /* 0x0001e80000100800 */
[----:B------:R-:W-:Y:S04]  /*4b2c0*/  STL [R1+0x14d4], R10 ;  /* 0x0014d40a01007387 */ /* 0x000fe80000100800 */
[----:B------:R-:W-:Y:S04]  /*4b2d0*/  STL [R1+0x197c], R22 ;  /* 0x00197c1601007387 */ /* 0x000fe80000100800 */
[----:B------:R-:W-:Y:S04]  /*4b2e0*/  STL [R1+0x149c], R7 ;  /* 0x00149c0701007387 */ /* 0x000fe80000100800 */
[----:B0-----:R-:W3:Y:S01]  /*4b2f0*/  LDL R13, [R1+0x24] ;  /* 0x00002400010d7983 */ /* 0x001ee20000100800 */
[----:B------:R-:W-:-:S03]  /*4b300*/  ISETP.GE.U32.AND P4, PT, R3, 0x7f800000, PT ;  /* 0x7f8000000300780c */ /* 0x000fc60003f86070 */
[----:B---3--:R0:W-:Y:S04]  /*4b310*/  STL [R1+0x1bf4], R13 ;  /* 0x001bf40d01007387 */ /* 0x0081e80000100800 */
[----:B0-----:R-:W3:Y:S06]  /*4b320*/  LDL R13, [R1+0x28] ;  /* 0x00002800010d7983 */ /* 0x001eec0000100800 */
[----:B------:R-:W-:-:S04]  /*4b330*/  @P4 IMAD.MOV.U32 R0, RZ, RZ, 0x7f800000 ;  /* 0x7f800000ff004424 */ /* 0x000fc800078e00ff */
[----:B------:R-:W-:-:S05]  /*4b340*/  @P4 FFMA.FTZ R4, R3, R0, +INF ;  /* 0x7f80000003044423 */ /* 0x000fca0000010000 */
[----:B------:R-:W-:Y:S04]  /*4b350*/  STL [R1+0x148c], R4 ;  /* 0x00148c0401007387 */ /* 0x000fe80000100800 */
[----:B---3--:R0:W-:Y:S04]  /*4b360*/  STL [R1+0x1bf8], R13 ;  /* 0x001bf80d01007387 */ /* 0x0081e80000100800 */
[----:B0-----:R-:W3:Y:S04]  /*4b370*/  LDL R13, [R1+0x34] ;  /* 0x00003400010d7983 */ /* 0x001ee80000100800 */
[----:B---3--:R0:W-:Y:S04]  /*4b380*/  STL [R1+0x1bfc], R13 ;  /* 0x001bfc0d01007387 */ /* 0x0081e80000100800 */
[----:B0-----:R-:W3:Y:S01]  /*4b390*/  LDL R13, [R1+0x38] ;  /* 0x00003800010d7983 */ /* 0x001ee20000100800 */
[----:B------:R-:W-:-:S02]  /*4b3a0*/  FSETP.NEU.AND P3, PT, R21, RZ, PT ;  /* 0x000000ff1500720b */ /* 0x000fc40003f6d000 */
[----:B------:R-:W-:Y:S02]  /*4b3b0*/  FSETP.GT.AND P6, PT, |R11|, 8.50705917302346158658e+37, PT ;  /* 0x7e8000000b00780b */ /* 0x000fe40003fc4200 */
[----:B------:R-:W-:Y:S02]  /*4b3c0*/  MOV R27, R17 ;  /* 0x00000011001b7202 */ /* 0x000fe40000000f00 */
[----:B------:R-:W-:Y:S01]  /*4b3d0*/  MOV R28, R18 ;  /* 0x00000012001c7202 */ /* 0x000fe20000000f00 */
[----:B---3--:R0:W-:Y:S04]  /*4b3e0*/  STL [R1+0x1c00], R13 ;  /* 0x001c000d01007387 */ /* 0x0081e80000100800 */
[----:B0-----:R-:W3:Y:S04]  /*4b3f0*/  LDL R13, [R1+0x44] ;  /* 0x00004400010d7983 */ /* 0x001ee80000100800 */
[----:B------:R-:W4:Y:S04]  /*4b400*/  LDL.LU R0, [R1+0x70] ;  /* 0x0000700001007983 */ /* 0x000f280000300800 */
[----:B------:R-:W4:Y:S04]  /*4b410*/  LDL.LU R22, [R1+0x7c] ;  /* 0x00007c0001167983 */ /* 0x000f280000300800 */
[----:B------:R-:W4:Y:S04]  /*4b420*/  LDL.LU R21, [R1+0x80] ;  /* 0x0000800001157983 */ /* 0x000f280000300800 */
[----:B------:R-:W4:Y:S04]  /*4b430*/  LDL.LU R2, [R1+0x88] ;  /* 0x0000880001027983 */ /* 0x000f280000300800 */
[----:B------:R-:W4:Y:S04]  /*4b440*/  LDL.LU R24, [R1+0x90] ;  /* 0x0000900001187983 */ /* 0x000f280000300800 */
[----:B------:R-:W4:Y:S04]  /*4b450*/  LDL.LU R23, [R1+0x98] ;  /* 0x0000980001177983 */ /* 0x000f280000300800 */
[----:B------:R-:W4:Y:S04]  /*4b460*/  LDL.LU R12, [R1+0xa0] ;  /* 0x0000a000010c7983 */ /* 0x000f280000300800 */
[----:B------:R-:W4:Y:S01]  /*4b470*/  LDL.LU R14, [R1+0xa8] ;  /* 0x0000a800010e7983 */ /* 0x000f220000300800 */
[----:B------:R-:W-:-:S03]  /*4b480*/  MOV R26, R19 ;  /* 0x00000013001a7202 */ /* 0x000fc60000000f00 */
[----:B------:R-:W4:Y:S01]  /*4b490*/  LDL.LU R15, [R1+0xb0] ;  /* 0x0000b000010f7983 */ /* 0x000f220000300800 */
[----:B------:R-:W-:-:S03]  /*4b4a0*/  MOV R25, R20 ;  /* 0x0000001400197202 */ /* 0x000fc60000000f00 */
[----:B------:R-:W4:Y:S04]  /*4b4b0*/  LDL.LU R16, [R1+0xb8] ;  /* 0x0000b80001107983 */ /* 0x000f280000300800 */
[----:B------:R-:W4:Y:S04]  /*4b4c0*/  LDL.LU R17, [R1+0xc0] ;  /* 0x0000c00001117983 */ /* 0x000f280000300800 */
[----:B------:R-:W4:Y:S04]  /*4b4d0*/  LDL.LU R18, [R1+0xc8] ;  /* 0x0000c80001127983 */ /* 0x000f280000300800 */
[----:B------:R-:W4:Y:S01]  /*4b4e0*/  LDL.LU R19, [R1+0xd0] ;  /* 0x0000d00001137983 */ /* 0x000f220000300800 */
[----:B--2---:R-:W-:-:S03]  /*4b4f0*/  MOV R29, R5 ;  /* 0x00000005001d7202 */ /* 0x004fc60000000f00 */
        /* <DEDUP_REMOVED lines=8> */
[----:B------:R0:W-:Y:S04]  /*4b580*/  STL [R1+0x1980], R3 ;  /* 0x0019800301007387 */ /* 0x0001e80000100800 */
[----:B0-----:R-:W2:Y:S01]  /*4b590*/  LDL.LU R3, [R1+0x6c] ;  /* 0x00006c0001037983 */ /* 0x001ea20000300800 */
[----:B---3--:R-:W-:-:S05]  /*4b5a0*/  @P6 FMUL R13, R13, 0.25 ;  /* 0x3e8000000d0d6820 */ /* 0x008fca0000400000 */
[----:B------:R0:W-:Y:S04]  /*4b5b0*/  @P6 STL [R1+0x44], R13 ;  /* 0x0000440d01006387 */ /* 0x0001e80000100800 */
[----:B0-----:R-:W3:Y:S02]  /*4b5c0*/  LDL.LU R13, [R1+0x1c00] ;  /* 0x001c0000010d7983 */ /* 0x001ee40000300800 */
[----:B---3--:R-:W-:-:S05]  /*4b5d0*/  @P6 FMUL R13, R13, 0.25 ;  /* 0x3e8000000d0d6820 */ /* 0x008fca0000400000 */
[----:B------:R0:W-:Y:S04]  /*4b5e0*/  @P6 STL [R1+0x38], R13 ;  /* 0x0000380d01006387 */ /* 0x0001e80000100800 */
[----:B0-----:R-:W3:Y:S02]  /*4b5f0*/  LDL.LU R13, [R1+0x1bfc] ;  /* 0x001bfc00010d7983 */ /* 0x001ee40000300800 */
[----:B---3--:R-:W-:-:S05]  /*4b600*/  @P6 FMUL R13, R13, 0.25 ;  /* 0x3e8000000d0d6820 */ /* 0x008fca0000400000 */
[----:B------:R0:W-:Y:S04]  /*4b610*/  @P6 STL [R1+0x34], R13 ;  /* 0x0000340d01006387 */ /* 0x0001e80000100800 */
[----:B0-----:R-:W3:Y:S01]  /*4b620*/  LDL.LU R13, [R1+0x1bf8] ;  /* 0x001bf800010d7983 */ /* 0x001ee20000300800 */
[----:B------:R-:W-:Y:S01]  /*4b630*/  FSETP.GEU.AND P4, PT, |R11|, 1.175494350822287508e-38, PT ;  /* 0x008000000b00780b */ /* 0x000fe20003f8e200 */
[----:B---3--:R-:W-:-:S05]  /*4b640*/  @P6 FMUL R13, R13, 0.25 ;  /* 0x3e8000000d0d6820 */ /* 0x008fca0000400000 */
[----:B------:R0:W-:Y:S04]  /*4b650*/  @P6 STL [R1+0x28], R13 ;  /* 0x0000280d01006387 */ /* 0x0001e80000100800 */
[----:B0-----:R-:W3:Y:S01]  /*4b660*/  LDL.LU R13, [R1+0x1bf4] ;  /* 0x001bf400010d7983 */ /* 0x001ee20000300800 */
[----:B------:R-:W-:Y:S02]  /*4b670*/  @P6 FMUL R26, R26, 0.25 ;  /* 0x3e8000001a1a6820 */ /* 0x000fe40000400000 */
[----:B------:R-:W-:Y:S02]  /*4b680*/  @P6 FMUL R27, R27, 0.25 ;  /* 0x3e8000001b1b6820 */ /* 0x000fe40000400000 */
[----:B------:R-:W-:Y:S02]  /*4b690*/  @P6 FMUL R28, R28, 0.25 ;  /* 0x3e8000001c1c6820 */ /* 0x000fe40000400000 */
[----:B------:R-:W-:-:S02]  /*4b6a0*/  @!P4 FMUL R26, R26, 16777216 ;  /* 0x4b8000001a1ac820 */ /* 0x000fc40000400000 */
[----:B------:R-:W-:Y:S02]  /*4b6b0*/  @P6 FMUL R29, R29, 0.25 ;  /* 0x3e8000001d1d6820 */ /* 0x000fe40000400000 */
[----:B------:R-:W-:Y:S02]  /*4b6c0*/  @!P4 FMUL R27, R27, 16777216 ;  /* 0x4b8000001b1bc820 */ /* 0x000fe40000400000 */
[----:B------:R-:W-:Y:S02]  /*4b6d0*/  @P6 FMUL R25, R25, 0.25 ;  /* 0x3e80000019196820 */ /* 0x000fe40000400000 */
[----:B------:R-:W-:Y:S02]  /*4b6e0*/  @!P4 FMUL R28, R28, 16777216 ;  /* 0x4b8000001c1cc820 */ /* 0x000fe40000400000 */
[----:B------:R-:W-:Y:S02]  /*4b6f0*/  @!P4 FMUL R29, R29, 16777216 ;  /* 0x4b8000001d1dc820 */ /* 0x000fe40000400000 */
[----:B------:R-:W-:-:S02]  /*4b700*/  @!P4 FMUL R25, R25, 16777216 ;  /* 0x4b8000001919c820 */ /* 0x000fc40000400000 */
[----:B---3--:R-:W-:-:S05]  /*4b710*/  @P6 FMUL R13, R13, 0.25 ;  /* 0x3e8000000d0d6820 */ /* 0x008fca0000400000 */
[----:B------:R0:W-:Y:S04]  /*4b720*/  @P6 STL [R1+0x24], R13 ;  /* 0x0000240d01006387 */ /* 0x0001e80000100800 */
[----:B0-----:R-:W3:Y:S04]  /*4b730*/  LDL.LU R13, [R1+0x1bf0] ;  /* 0x001bf000010d7983 */ /* 0x001ee80000300800 */
[----:B------:R0:W-:Y:S04]  /*4b740*/  STL [R1+0x1984], R26 ;  /* 0x0019841a01007387 */ /* 0x0001e80000100800 */
[----:B0-----:R-:W3:Y:S04]  /*4b750*/  LDL R26, [R1+0x24] ;  /* 0x00002400011a7983 */ /* 0x001ee80000100800 */
[----:B------:R0:W-:Y:S04]  /*4b760*/  STL [R1+0x1988], R27 ;  /* 0x0019881b01007387 */ /* 0x0001e80000100800 */
[----:B0-----:R-:W3:Y:S04]  /*4b770*/  LDL R27, [R1+0x28] ;  /* 0x00002800011b7983 */ /* 0x001ee80000100800 */
[----:B------:R0:W-:Y:S04]  /*4b780*/  STL [R1+0x198c], R28 ;  /* 0x00198c1c01007387 */ /* 0x0001e80000100800 */
[----:B0-----:R-:W3:Y:S04]  /*4b790*/  LDL R28, [R1+0x34] ;  /* 0x00003400011c7983 */ /* 0x001ee80000100800 */
[----:B------:R0:W-:Y:S04]  /*4b7a0*/  STL [R1+0x1990], R29 ;  /* 0x0019901d01007387 */ /* 0x0001e80000100800 */
[----:B0-----:R-:W3:Y:S04]  /*4b7b0*/  LDL R29, [R1+0x38] ;  /* 0x00003800011d7983 */ /* 0x001ee80000100800 */
[----:B------:R0:W-:Y:S04]  /*4b7c0*/  STL [R1+0x1994], R25 ;  /* 0x0019941901007387 */ /* 0x0001e80000100800 */
[----:B0-----:R-:W3:Y:S01]  /*4b7d0*/  LDL R25, [R1+0x44] ;  /* 0x0000440001197983 */ /* 0x001ee20000100800 */
[----:B--2---:R-:W-:-:S02]  /*4b7e0*/  @P6 FMUL R3, R3, 0.25 ;  /* 0x3e80000003036820 */ /* 0x004fc40000400000 */
[----:B----4-:R-:W-:Y:S02]  /*4b7f0*/  @P6 FMUL R0, R0, 0.25 ;  /* 0x3e80000000006820 */ /* 0x010fe40000400000 */
[----:B------:R-:W-:Y:S02]  /*4b800*/  @P6 FMUL R22, R22, 0.25 ;  /* 0x3e80000016166820 */ /* 0x000fe40000400000 */
[----:B------:R-:W-:Y:S02]  /*4b810*/  @P6 FMUL R21, R21, 0.25 ;  /* 0x3e80000015156820 */ /* 0x000fe40000400000 */
[----:B------:R-:W-:Y:S02]  /*4b820*/  @P6 FMUL R2, R2, 0.25 ;  /* 0x3e80000002026820 */ /* 0x000fe40000400000 */
[----:B------:R-:W-:Y:S02]  /*4b830*/  @!P4 FMUL R3, R3, 16777216 ;  /* 0x4b8000000303c820 */ /* 0x000fe40000400000 */
[----:B------:R-:W-:-:S02]  /*4b840*/  @P6 FMUL R24, R24, 0.25 ;  /* 0x3e80000018186820 */ /* 0x000fc40000400000 */
[----:B------:R-:W-:Y:S02]  /*4b850*/  @!P4 FMUL R0, R0, 16777216 ;  /* 0x4b8000000000c820 */ /* 0x000fe40000400000 */
[----:B------:R-:W-:Y:S02]  /*4b860*/  @P6 FMUL R23, R23, 0.25 ;  /* 0x3e80000017176820 */ /* 0x000fe40000400000 */
[----:B------:R-:W-:Y:S02]  /*4b870*/  @!P4 FMUL R22, R22, 16777216 ;  /* 0x4b8000001616c820 */ /* 0x000fe40000400000 */
        /* <DEDUP_REMOVED lines=30> */
[----:B------:R-:W-:Y:S02]  /*4ba60*/  @!P4 FMUL R5, R5, 16777216 ;  /* 0x4b8000000505c820 */ /* 0x000fe40000400000 */
[----:B------:R-:W-:Y:S02]  /*4ba70*/  @!P4 FMUL R11, R11, 16777216 ;  /* 0x4b8000000b0bc820 */ /* 0x000fe40000400000 */
[----:B------:R-:W-:-:S02]  /*4ba80*/  @!P4 FMUL R6, R6, 16777216 ;  /* 0x4b8000000606c820 */ /* 0x000fc40000400000 */
[----:B------:R-:W-:Y:S02]  /*4ba90*/  @!P4 FMUL R7, R7, 16777216 ;  /* 0x4b8000000707c820 */ /* 0x000fe40000400000 */
[----:B---3--:R-:W-:Y:S02]  /*4baa0*/  @!P4 FMUL R26, R26, 16777216 ;  /* 0x4b8000001a1ac820 */ /* 0x008fe40000400000 */
[----:B------:R-:W-:Y:S02]  /*4bab0*/  @!P4 FMUL R27, R27, 16777216 ;  /* 0x4b8000001b1bc820 */ /* 0x000fe40000400000 */
[----:B------:R-:W-:Y:S02]  /*4bac0*/  @!P4 FMUL R28, R28, 16777216 ;  /* 0x4b8000001c1cc820 */ /* 0x000fe40000400000 */
[----:B------:R-:W-:Y:S02]  /*4bad0*/  @!P4 FMUL R29, R29, 16777216 ;  /* 0x4b8000001d1dc820 */ /* 0x000fe40000400000 */
[----:B------:R-:W-:-:S05]  /*4bae0*/  @!P4 FMUL R25, R25, 16777216 ;  /* 0x4b8000001919c820 */ /* 0x000fca0000400000 */
[----:B------:R-:W-:Y:S04]  /*4baf0*/  @!P4 STL [R1+0x44], R25 ;  /* 0x000044190100c387 */ /* 0x000fe80000100800 */
[----:B------:R-:W-:Y:S04]  /*4bb00*/  @!P4 STL [R1+0x38], R29 ;  /* 0x0000381d0100c387 */ /* 0x000fe80000100800 */
[----:B------:R-:W-:Y:S04]  /*4bb10*/  @!P4 STL [R1+0x34], R28 ;  /* 0x0000341c0100c387 */ /* 0x000fe80000100800 */
[----:B------:R-:W-:Y:S04]  /*4bb20*/  @!P4 STL [R1+0x28], R27 ;  /* 0x0000281b0100c387 */ /* 0x000fe80000100800 */
[----:B------:R-:W-:Y:S04]  /*4bb30*/  @!P4 STL [R1+0x24], R26 ;  /* 0x0000241a0100c387 */ /* 0x000fe80000100800 */
        /* <DEDUP_REMOVED lines=22> */
[----:B0-----:R-:W2:Y:S01]  /*4bca0*/  LDL R14, [R1+0x40] ;  /* 0x00004000010e7983 */ /* 0x001ea20000100800 */
[----:B------:R-:W-:-:S04]  /*4bcb0*/  @P6 FMUL R8, R8, 0.25 ;  /* 0x3e80000008086820 */ /* 0x000fc80000400000 */
[----:B------:R-:W-:Y:S01]  /*4bcc0*/  @!P4 FMUL R8, R8, 16777216 ;  /* 0x4b8000000808c820 */ /* 0x000fe20000400000 */
[----:B--2---:R0:W-:Y:S04]  /*4bcd0*/  STL [R1+0x1be0], R14 ;  /* 0x001be00e01007387 */ /* 0x0041e80000100800 */
[----:B0-----:R-:W2:Y:S04]  /*4bce0*/  LDL R14, [R1+0x4c] ;  /* 0x00004c00010e7983 */ /* 0x001ea80000100800 */
[----:B------:R-:W-:Y:S04]  /*4bcf0*/  STL [R1+0x110], R8 ;  /* 0x0001100801007387 */ /* 0x000fe80000100800 */
[----:B--2---:R0:W-:Y:S04]  /*4bd00*/  STL [R1+0x1be4], R14 ;  /* 0x001be40e01007387 */ /* 0x0041e80000100800 */
[----:B0-----:R-:W2:Y:S04]  /*4bd10*/  LDL R14, [R1+0x50] ;  /* 0x00005000010e7983 */ /* 0x001ea80000100800 */
[----:B--2---:R0:W-:Y:S04]  /*4bd20*/  STL [R1+0x1be8], R14 ;  /* 0x001be80e01007387 */ /* 0x0041e80000100800 */
[----:B0-----:R-:W2:Y:S01]  /*4bd30*/  LDL R14, [R1+0x5c] ;  /* 0x00005c00010e7983 */ /* 0x001ea20000100800 */
[----:B------:R-:W-:-:S03]  /*4bd40*/  FSETP.GT.AND P6, PT, |R13|, 8.50705917302346158658e+37, PT ;  /* 0x7e8000000d00780b */ /* 0x000fc60003fc4200 */
[----:B--2---:R0:W-:Y:S04]  /*4bd50*/  STL [R1+0x1bec], R14 ;  /* 0x001bec0e01007387 */ /* 0x0041e80000100800 */
[----:B0-----:R-:W2:Y:S04]  /*4bd60*/  LDL R14, [R1+0x60] ;  /* 0x00006000010e7983 */ /* 0x001ea80000100800 */
[----:B------:R-:W3:Y:S04]  /*4bd70*/  LDL.LU R11, [R1+0x3c] ;  /* 0x00003c00010b7983 */ /* 0x000ee80000300800 */
[----:B------:R-:W4:Y:S04]  /*4bd80*/  LDL.LU R25, [R1+0x30] ;  /* 0x0000300001197983 */ /* 0x000f280000300800 */
[----:B------:R-:W3:Y:S04]  /*4bd90*/  LDL.LU R29, [R1+0x2c] ;  /* 0x00002c00011d7983 */ /* 0x000ee80000300800 */
        /* <DEDUP_REMOVED lines=23> */
[----:B------:R-:W3:Y:S01]  /*4bf10*/  LDL.LU R8, [R1+0x118] ;  /* 0x0001180001087983 */ /* 0x000ee20000300800 */
[----:B--2---:R-:W-:-:S05]  /*4bf20*/  @P6 FMUL R14, R14, 0.25 ;  /* 0x3e8000000e0e6820 */ /* 0x004fca0000400000 */
[----:B------:R0:W-:Y:S04]  /*4bf30*/  @P6 STL [R1+0x60], R14 ;  /* 0x0000600e01006387 */ /* 0x0001e80000100800 */
[----:B0-----:R-:W2:Y:S02]  /*4bf40*/  LDL.LU R14, [R1+0x1bec] ;  /* 0x001bec00010e7983 */ /* 0x001ea40000300800 */
        /* <DEDUP_REMOVED lines=8> */
[----:B0-----:R-:W2:Y:S01]  /*4bfd0*/  LDL.LU R14, [R1+0x1be0] ;  /* 0x001be000010e7983 */ /* 0x001ea20000300800 */
[----:B---3--:R-:W-:Y:S02]  /*4bfe0*/  @P6 FMUL R11, R11, 0.25 ;  /* 0x3e8000000b0b6820 */ /* 0x008fe40000400000 */
[----:B--2---:R-:W-:-:S05]  /*4bff0*/  @P6 FMUL R14, R14, 0.25 ;  /* 0x3e8000000e0e6820 */ /* 0x004fca0000400000 */
[----:B------:R0:W-:Y:S04]  /*4c000*/  @P6 STL [R1+0x40], R14 ;  /* 0x0000400e01006387 */ /* 0x0001e80000100800 */
[----:B0-----:R-:W2:Y:S04]  /*4c010*/  LDL.LU R14, [R1+0x1bdc] ;  /* 0x001bdc00010e7983 */ /* 0x001ea80000300800 */
[----:B------:R0:W-:Y:S04]  /*4c020*/  STL [R1+0x1bc8], R11 ;  /* 0x001bc80b01007387 */ /* 0x0001e80000100800 */
[----:B0-----:R-:W3:Y:S04]  /*4c030*/  LDL R11, [R1+0x40] ;  /* 0x00004000010b7983 */ /* 0x001ee80000100800 */
[----:B---3--:R0:W-:Y:S04]  /*4c040*/  STL [R1+0x1bcc], R11 ;  /* 0x001bcc0b01007387 */ /* 0x0081e80000100800 */
[----:B0-----:R-:W3:Y:S04]  /*4c050*/  LDL R11, [R1+0x4c] ;  /* 0x00004c00010b7983 */ /* 0x001ee80000100800 */
[----:B---3--:R0:W-:Y:S04]  /*4c060*/  STL [R1+0x1bd0], R11 ;  /* 0x001bd00b01007387 */ /* 0x0081e80000100800 */
[----:B0-----:R-:W3:Y:S04]  /*4c070*/  LDL R11, [R1+0x50] ;  /* 0x00005000010b7983 */ /* 0x001ee80000100800 */
[----:B---3--:R0:W-:Y:S04]  /*4c080*/  STL [R1+0x1bd4], R11 ;  /* 0x001bd40b01007387 */ /* 0x0081e80000100800 */
[----:B0-----:R-:W3:Y:S01]  /*4c090*/  LDL R11, [R1+0x5c] ;  /* 0x00005c00010b7983 */ /* 0x001ee20000100800 */
[----:B------:R-:W-:-:S03]  /*4c0a0*/  FSETP.GEU.AND P4, PT, |R13|, 1.175494350822287508e-38, PT ;  /* 0x008000000d00780b */ /* 0x000fc60003f8e200 */
[----:B---3--:R0:W-:Y:S04]  /*4c0b0*/  STL [R1+0x1bd8], R11 ;  /* 0x001bd80b01007387 */ /* 0x0081e80000100800 */
[----:B0-----:R-:W3:Y:S06]  /*4c0c0*/  LDL R11, [R1+0x60] ;  /* 0x00006000010b7983 */ /* 0x001eec0000100800 */
[----:B---3--:R-:W-:-:S05]  /*4c0d0*/  @!P4 FMUL R11, R11, 16777216 ;  /* 0x4b8000000b0bc820 */ /* 0x008fca0000400000 */
[----:B------:R0:W-:Y:S04]  /*4c0e0*/  @!P4 STL [R1+0x60], R11 ;  /* 0x0000600b0100c387 */ /* 0x0001e80000100800 */
[----:B0-----:R-:W3:Y:S02]  /*4c0f0*/  LDL.LU R11, [R1+0x1bd8] ;  /* 0x001bd800010b7983 */ /* 0x001ee40000300800 */
        /* <DEDUP_REMOVED lines=11> */
[----:B0-----:R-:W3:Y:S01]  /*4c1b0*/  LDL.LU R11, [R1+0x1bc8] ;  /* 0x001bc800010b7983 */ /* 0x001ee20000300800 */
[----:B----4-:R-:W-:Y:S02]  /*4c1c0*/  @P6 FMUL R25, R25, 0.25 ;  /* 0x3e80000019196820 */ /* 0x010fe40000400000 */
[----:B------:R-:W-:Y:S02]  /*4c1d0*/  @P6 FMUL R29, R29, 0.25 ;  /* 0x3e8000001d1d6820 */ /* 0x000fe40000400000 */
[----:B------:R-:W-:Y:S02]  /*4c1e0*/  @P6 FMUL R28, R28, 0.25 ;  /* 0x3e8000001c1c6820 */ /* 0x000fe40000400000 */
[----:B------:R-:W-:-:S02]  /*4c1f0*/  @P6 FMUL R27, R27, 0.25 ;  /* 0x3e8000001b1b6820 */ /* 0x000fc40000400000 */
[----:B------:R-:W-:Y:S02]  /*4c200*/  @P6 FMUL R26, R26, 0.25 ;  /* 0x3e8000001a1a6820 */ /* 0x000fe40000400000 */
[----:B------:R-:W-:Y:S02]  /*4c210*/  @!P4 FMUL R25, R25, 16777216 ;  /* 0x4b8000001919c820 */ /* 0x000fe40000400000 */
[----:B------:R-:W-:Y:S02]  /*4c220*/  @P6 FMUL R3, R3, 0.25 ;  /* 0x3e80000003036820 */ /* 0x000fe40000400000 */
[----:B------:R-:W-:Y:S02]  /*4c230*/  @!P4 FMUL R29, R29, 16777216 ;  /* 0x4b8000001d1dc820 */ /* 0x000fe40000400000 */
[----:B------:R-:W-:Y:S02]  /*4c240*/  @P6 FMUL R0, R0, 0.25 ;  /* 0x3e80000000006820 */ /* 0x000fe40000400000 */
[----:B------:R-:W-:-:S02]  /*4c250*/  @!P4 FMUL R28, R28, 16777216 ;  /* 0x4b8000001c1cc820 */ /* 0x000fc40000400000 */
        /* <DEDUP_REMOVED lines=38> */
[----:B------:R-:W-:Y:S02]  /*4c4c0*/  @!P4 FMUL R5, R5, 16777216 ;  /* 0x4b8000000505c820 */ /* 0x000fe40000400000 */
[----:B------:R-:W-:Y:S02]  /*4c4d0*/  @!P4 FMUL R13, R13, 16777216 ;  /* 0x4b8000000d0dc820 */ /* 0x000fe40000400000 */
[----:B------:R-:W-:Y:S02]  /*4c4e0*/  @!P4 FMUL R6, R6, 16777216 ;  /* 0x4b8000000606c820 */ /* 0x000fe40000400000 */
[----:B------:R-:W-:-:S02]  /*4c4f0*/  @!P4 FMUL R7, R7, 16777216 ;  /* 0x4b8000000707c820 */ /* 0x000fc40000400000 */
[----:B---3--:R-:W-:-:S05]  /*4c500*/  @!P4 FMUL R11, R11, 16777216 ;  /* 0x4b8000000b0bc820 */ /* 0x008fca0000400000 */
        /* <DEDUP_REMOVED lines=27> */
[----:B0-----:R-:W3:Y:S01]  /*4c6c0*/  LDL R15, [R1+0x138] ;  /* 0x00013800010f7983 */ /* 0x001ee20000100800 */
[----:B------:R-:W-:-:S04]  /*4c6d0*/  @P6 FMUL R8, R8, 0.25 ;  /* 0x3e80000008086820 */ /* 0x000fc80000400000 */
[----:B------:R-:W-:Y:S01]  /*4c6e0*/  @!P4 FMUL R8, R8, 16777216 ;  /* 0x4b8000000808c820 */ /* 0x000fe20000400000 */
[----:B---3--:R0:W-:Y:S04]  /*4c6f0*/  STL [R1+0x1bb8], R15 ;  /* 0x001bb80f01007387 */ /* 0x0081e80000100800 */
[----:B0-----:R-:W3:Y:S04]  /*4c700*/  LDL R15, [R1+0x130] ;  /* 0x00013000010f7983 */ /* 0x001ee80000100800 */
[----:B------:R-:W-:Y:S04]  /*4c710*/  STL [R1+0x118], R8 ;  /* 0x0001180801007387 */ /* 0x000fe80000100800 */
[----:B---3--:R0:W-:Y:S04]  /*4c720*/  STL [R1+0x1bbc], R15 ;  /* 0x001bbc0f01007387 */ /* 0x0081e80000100800 */
[----:B0-----:R-:W3:Y:S04]  /*4c730*/  LDL R15, [R1+0x128] ;  /* 0x00012800010f7983 */ /* 0x001ee80000100800 */
[----:B---3--:R0:W-:Y:S04]  /*4c740*/  STL [R1+0x1bc0], R15 ;  /* 0x001bc00f01007387 */ /* 0x0081e80000100800 */
[----:B0-----:R-:W3:Y:S01]  /*4c750*/  LDL R15, [R1+0x120] ;  /* 0x00012000010f7983 */ /* 0x001ee20000100800 */
[----:B--2---:R-:W-:-:S03]  /*4c760*/  FSETP.GT.AND P6, PT, |R14|, 8.50705917302346158658e+37, PT ;  /* 0x7e8000000e00780b */ /* 0x004fc60003fc4200 */
[----:B---3--:R0:W-:Y:S04]  /*4c770*/  STL [R1+0x1bc4], R15 ;  /* 0x001bc40f01007387 */ /* 0x0081e80000100800 */
        /* <DEDUP_REMOVED lines=138> */
[----:B------:R0:W-:Y:S01]  /*4d020*/  STL [R1+0x1b8], R16 ;  /* 0x0001b81001007387 */ /* 0x0001e20000100800 */
        /* <DEDUP_REMOVED lines=11> */
[----:B0-----:R-:W3:Y:S02]  /*4d0e0*/  LDL R16, [R1+0x144] ;  /* 0x0001440001107983 */ /* 0x001ee40000100800 */
[----:B------:R-:W-:-:S04]  /*4d0f0*/  @P6 FMUL R8, R8, 0.25 ;  /* 0x3e80000008086820 */ /* 0x000fc80000400000 */
[----:B------:R-:W-:Y:S01]  /*4d100*/  @!P4 FMUL R8, R8, 16777216 ;  /* 0x4b8000000808c820 */ /* 0x000fe20000400000 */
[----:B---3--:R0:W-:Y:S04]  /*4d110*/  STL [R1+0x1b90], R16 ;  /* 0x001b901001007387 */ /* 0x0081e80000100800 */
[----:B0-----:R-:W3:Y:S01]  /*4d120*/  LDL R16, [R1+0x13c] ;  /* 0x00013c0001107983 */ /* 0x001ee20000100800 */
[----:B------:R-:W-:Y:S03]  /*4d130*/  STL [R1+0x210], R8 ;  /* 0x0002100801007387 */ /* 0x000fe60000100800 */
[----:B---3--:R0:W-:Y:S04]  /*4d140*/  STL [R1+0x1b94], R16 ;  /* 0x001b941001007387 */ /* 0x0081e80000100800 */
[----:B0-----:R-:W3:Y:S04]  /*4d150*/  LDL R16, [R1+0x134] ;  /* 0x0001340001107983 */ /* 0x001ee80000100800 */
[----:B---3--:R0:W-:Y:S04]  /*4d160*/  STL [R1+0x1b98], R16 ;  /* 0x001b981001007387 */ /* 0x0081e80000100800 */
[----:B0-----:R-:W3:Y:S01]  /*4d170*/  LDL R16, [R1+0x12c] ;  /* 0x00012c0001107983 */ /* 0x001ee20000100800 */
[----:B--2---:R-:W-:-:S03]  /*4d180*/  FSETP.GT.AND P6, PT, |R15|, 8.50705917302346158658e+37, PT ;  /* 0x7e8000000f00780b */ /* 0x004fc60003fc4200 */
[----:B---3--:R0:W-:Y:S04]  /*4d190*/  STL [R1+0x1b9c], R16 ;  /* 0x001b9c1001007387 */ /* 0x0081e80000100800 */
[----:B0-----:R-:W2:Y:S01]  /*4d1a0*/  LDL R16, [R1+0x124] ;  /* 0x0001240001107983 */ /* 0x001ea20000100800 */
[----:B------:R-:W3:Y:S02]  /*4d1b0*/  LDL.LU R14, [R1+0x14c] ;  /* 0x00014c00010e7983 */ /* 0x000ee40000300800 */
[----:B------:R-:W4:Y:S02]  /*4d1c0*/  LDL.LU R13, [R1+0x154] ;  /* 0x00015400010d7983 */ /* 0x000f240000300800 */
        /* <DEDUP_REMOVED lines=24> */
[----:B------:R-:W3:Y:S02]  /*4d350*/  LDL.LU R8, [R1+0x218] ;  /* 0x0002180001087983 */ /* 0x000ee40000300800 */
        /* <DEDUP_REMOVED lines=15> */
[----:B0-----:R-:W2:Y:S01]  /*4d450*/  LDL.LU R16, [R1+0x1b8c] ;  /* 0x001b8c0001107983 */ /* 0x001ea20000300800 */
[----:B------:R0:W-:Y:S03]  /*4d460*/  STL [R1+0x1b78], R14 ;  /* 0x001b780e01007387 */ /* 0x0001e60000100800 */
        /* <DEDUP_REMOVED lines=94> */
[----:B------:R0:W-:Y:S01]  /*4da50*/  STL [R1+0x1cc], R17 ;  /* 0x0001cc1101007387 */ /* 0x0001e20000100800 */
        /* <DEDUP_REMOVED lines=325> */
[----:B------:R0:W-:Y:S02]  /*4eeb0*/  STL [R1+0x2dc], R19 ;  /* 0x0002dc1301007387 */ /* 0x0001e40000100800 */
[----:B------:R-:W-:Y:S01]  /*4eec0*/  STL [R1+0x2e4], R20 ;  /* 0x0002e41401007387 */ /* 0x000fe20000100800 */
[----:B------:R-:W-:Y:S01]  /*4eed0*/  STL [R1+0x2ec], R9 ;  /* 0x0002ec0901007387 */ /* 0x000fe20000100800 */
[----:B------:R-:W-:Y:S02]  /*4eee0*/  STL [R1+0x2f4], R10 ;  /* 0x0002f40a01007387 */ /* 0x000fe40000100800 */
[----:B------:R-:W-:Y:S02]  /*4eef0*/  STL [R1+0x2fc], R4 ;  /* 0x0002fc0401007387 */ /* 0x000fe40000100800 */
[----:B------:R-:W-:Y:S01]  /*4ef00*/  STL [R1+0x304], R5 ;  /* 0x0003040501007387 */ /* 0x000fe20000100800 */
[----:B------:R-:W-:Y:S01]  /*4ef10*/  STL [R1+0x18a8], R17 ;  /* 0x0018a81101007387 */ /* 0x000fe20000100800 */
[----:B------:R-:W-:Y:S02]  /*4ef20*/  STL [R1+0x30c], R6 ;  /* 0x00030c0601007387 */ /* 0x000fe40000100800 */
[----:B------:R-:W-:Y:S01]  /*4ef30*/  STL [R1+0x314], R7 ;  /* 0x0003140701007387 */ /* 0x000fe20000100800 */
[----:B0-----:R-:W3:Y:S01]  /*4ef40*/  LDL R19, [R1+0x338] ;  /* 0x0003380001137983 */ /* 0x001ee20000100800 */
        /* <DEDUP_REMOVED lines=1267> */
[----:B------:R-:W-:Y:S02]  /*53e80*/  @!P4 FMUL R12, R12, 16777216 ;  /* 0x4b8000000c0cc820 */ /* 0x000fe40000400000 */
[----:B------:R-:W-:Y:S02]  /*53e90*/  @!P4 FMUL R8, R8, 16777216 ;  /* 0x4b8000000808c820 */ /* 0x000fe40000400000 */
        /* <DEDUP_REMOVED lines=28> */
[----:B------:R0:W-:Y:S02]  /*54060*/  STL [R1+0xa20], R8 ;  /* 0x000a200801007387 */ /* 0x0001e40000100800 */
[----:B0-----:R-:W3:Y:S04]  /*54070*/  LDL R8, [R1+0xa38] ;  /* 0x000a380001087983 */ /* 0x001ee80000100800 */
[----:B---3--:R0:W-:Y:S04]  /*54080*/  STL [R1+0x19d8], R8 ;  /* 0x0019d80801007387 */ /* 0x0081e80000100800 */
[----:B0-----:R-:W3:Y:S04]  /*54090*/  LDL R8, [R1+0xa34] ;  /* 0x000a340001087983 */ /* 0x001ee80000100800 */
        /* <DEDUP_REMOVED lines=156> */
[----:B0-----:R-:W3:Y:S02]  /*54a60*/  LDL.LU R13, [R1+0xab4] ;  /* 0x000ab400010d7983 */ /* 0x001ee40000300800 */
        /* <DEDUP_REMOVED lines=52> */
[----:B------:R0:W-:Y:S04]  /*54db0*/  STL [R1+0x19a0], R13 ;  /* 0x0019a00d01007387 */ /* 0x0001e80000100800 */
[----:B0-----:R-:W2:Y:S04]  /*54dc0*/  LDL R13, [R1+0xaac] ;  /* 0x000aac00010d7983 */ /* 0x001ea80000100800 */
[----:B--2---:R0:W-:Y:S04]  /*54dd0*/  STL [R1+0x19a4], R13 ;  /* 0x0019a40d01007387 */ /* 0x0041e80000100800 */
[----:B0-----:R-:W2:Y:S04]  /*54de0*/  LDL R13, [R1+0xaa4] ;  /* 0x000aa400010d7983 */ /* 0x001ea80000100800 */
[----:B--2---:R0:W-:Y:S04]  /*54df0*/  STL [R1+0x19a8], R13 ;  /* 0x0019a80d01007387 */ /* 0x0041e80000100800 */
[----:B0-----:R-:W2:Y:S01]  /*54e00*/  LDL R13, [R1+0xa9c] ;  /* 0x000a9c00010d7983 */ /* 0x001ea20000100800 */
[----:B------:R-:W-:-:S03]  /*54e10*/  FSETP.GEU.AND P4, PT, |R8|, 1.175494350822287508e-38, PT ;  /* 0x008000000800780b */ /* 0x000fc60003f8e200 */
[----:B--2---:R0:W-:Y:S04]  /*54e20*/  STL [R1+0x19ac], R13 ;  /* 0x0019ac0d01007387 */ /* 0x0041e80000100800 */
[----:B0-----:R-:W2:Y:S06]  /*54e30*/  LDL R13, [R1+0xa94] ;  /* 0x000a9400010d7983 */ /* 0x001eac0000100800 */
[----:B--2---:R-:W-:-:S05]  /*54e40*/  @!P4 FMUL R13, R13, 16777216 ;  /* 0x4b8000000d0dc820 */ /* 0x004fca0000400000 */
[----:B------:R0:W-:Y:S04]  /*54e50*/  @!P4 STL [R1+0xa94], R13 ;  /* 0x000a940d0100c387 */ /* 0x0001e80000100800 */
[----:B0-----:R-:W2:Y:S02]  /*54e60*/  LDL.LU R13, [R1+0x19ac] ;  /* 0x0019ac00010d7983 */ /* 0x001ea40000300800 */
        /* <DEDUP_REMOVED lines=8> */
[----:B0-----:R-:W2:Y:S01]  /*54ef0*/  LDL.LU R13, [R1+0x19a0] ;  /* 0x0019a000010d7983 */ /* 0x001ea20000300800 */
[----:B---3--:R-:W-:Y:S02]  /*54f00*/  @P6 FMUL R11, R11, 0.25 ;  /* 0x3e8000000b0b6820 */ /* 0x008fe40000400000 */
[----:B----4-:R-:W-:Y:S02]  /*54f10*/  @P6 FMUL R25, R25, 0.25 ;  /* 0x3e80000019196820 */ /* 0x010fe40000400000 */
        /* <DEDUP_REMOVED lines=14> */
[----:B------:R-:W-:Y:S02]  /*55000*/  @!P4 FMUL R22, R22, 16777216 ;  /* 0x4b8000001616c820 */ /* 0x000fe40000400000 */
[----:B------:R-:W-:Y:S02]  /*55010*/  @!P4 FMUL R12, R12, 16777216 ;  /* 0x4b8000000c0cc820 */ /* 0x000fe40000400000 */
[----:B--2---:R-:W-:-:S05]  /*55020*/  @!P4 FMUL R13, R13, 16777216 ;  /* 0x4b8000000d0dc820 */ /* 0x004fca0000400000 */
[----:B------:R0:W-:Y:S04]  /*55030*/  STL [R1+0xab4], R13 ;  /* 0x000ab40d01007387 */ /* 0x0001e80000100800 */
[----:B0-----:R-:W2:Y:S01]  /*55040*/  LDL.LU R13, [R1+0x199c] ;  /* 0x00199c00010d7983 */ /* 0x001ea20000300800 */
[----:B------:R0:W-:Y:S03]  /*55050*/  STL [R1+0xabc], R11 ;  /* 0x000abc0b01007387 */ /* 0x0001e60000100800 */
[----:B0-----:R-:W3:Y:S01]  /*55060*/  LDL.LU R11, [R1+0x1998] ;  /* 0x00199800010b7983 */ /* 0x001ee20000300800 */
[----:B------:R0:W-:Y:S03]  /*55070*/  STL [R1+0xac4], R25 ;  /* 0x000ac41901007387 */ /* 0x0001e60000100800 */
[----:B0-----:R-:W4:Y:S01]  /*55080*/  LDL.LU R25, [R1+0x1994] ;  /* 0x0019940001197983 */ /* 0x001f220000300800 */
[----:B------:R0:W-:Y:S03]  /*55090*/  STL [R1+0xac8], R29 ;  /* 0x000ac81d01007387 */ /* 0x0001e60000100800 */
[----:B0-----:R-:W2:Y:S01]  /*550a0*/  LDL.LU R29, [R1+0x1990] ;  /* 0x00199000011d7983 */ /* 0x001ea20000300800 */
        /* <DEDUP_REMOVED lines=9> */
[----:B0-----:R0:W2:Y:S01]  /*55140*/  LDL.LU R22, [R1+0x197c] ;  /* 0x00197c0001167983 */ /* 0x0010a20000300800 */
[----:B------:R1:W-:Y:S03]  /*55150*/  STL [R1+0xaf0], R12 ;  /* 0x000af00c01007387 */ /* 0x0003e60000100800 */
[----:B-1----:R-:W2:Y:S01]  /*55160*/  LDL.LU R12, [R1+0x1978] ;  /* 0x00197800010c7983 */ /* 0x002ea20000300800 */
[----:B------:R-:W-:-:S02]  /*55170*/  @P6 FMUL R0, R0, 0.25 ;  /* 0x3e80000000006820 */ /* 0x000fc40000400000 */
[----:B------:R-:W-:Y:S02]  /*55180*/  @P6 FMUL R7, R7, 0.25 ;  /* 0x3e80000007076820 */ /* 0x000fe40000400000 */
        /* <DEDUP_REMOVED lines=13> */
[----:B------:R-:W-:Y:S02]  /*55260*/  @P6 FMUL R17, R17, 0.25 ;  /* 0x3e80000011116820 */ /* 0x000fe40000400000 */
[----:B------:R-:W-:Y:S02]  /*55270*/  @P6 FMUL R16, R16, 0.25 ;  /* 0x3e80000010106820 */ /* 0x000fe40000400000 */
[----:B------:R-:W-:Y:S02]  /*55280*/  @P6 FMUL R15, R15, 0.25 ;  /* 0x3e8000000f0f6820 */ /* 0x000fe40000400000 */
[----:B------:R-:W-:-:S02]  /*55290*/  @P6 FMUL R14, R14, 0.25 ;  /* 0x3e8000000e0e6820 */ /* 0x000fc40000400000 */
[----:B------:R-:W-:Y:S02]  /*552a0*/  @P6 FMUL R21, R21, 0.25 ;  /* 0x3e80000015156820 */ /* 0x000fe40000400000 */
[----:B------:R-:W-:Y:S02]  /*552b0*/  @P6 FMUL R2, R2, 0.25 ;  /* 0x3e80000002026820 */ /* 0x000fe40000400000 */
[----:B------:R-:W-:Y:S02]  /*552c0*/  @P6 FMUL R24, R24, 0.25 ;  /* 0x3e80000018186820 */ /* 0x000fe40000400000 */
[----:B------:R-:W-:Y:S02]  /*552d0*/  @P6 FMUL R8, R8, 0.25 ;  /* 0x3e80000008086820 */ /* 0x000fe40000400000 */
[----:B------:R-:W-:Y:S01]  /*552e0*/  @P6 FMUL R23, R23, 0.25 ;  /* 0x3e80000017176820 */ /* 0x000fe20000400000 */
[----:B------:R1:W-:Y:S01]  /*552f0*/  STL [R1+0xaf8], R0 ;  /* 0x000af80001007387 */ /* 0x0003e20000100800 */
[----:B------:R-:W-:-:S02]  /*55300*/  @!P4 FMUL R10, R10, 16777216 ;  /* 0x4b8000000a0ac820 */ /* 0x000fc40000400000 */
[----:B------:R0:W-:Y:S02]  /*55310*/  STL [R1+0xafc], R7 ;  /* 0x000afc0701007387 */ /* 0x0001e40000100800 */
[----:B------:R-:W-:Y:S01]  /*55320*/  @!P4 FMUL R9, R9, 16777216 ;  /* 0x4b8000000909c820 */ /* 0x000fe20000400000 */
[----:B------:R0:W-:Y:S01]  /*55330*/  STL [R1+0xb08], R6 ;  /* 0x000b080601007387 */ /* 0x0001e20000100800 */
[----:B------:R-:W-:Y:S02]  /*55340*/  @!P4 FMUL R20, R20, 16777216 ;  /* 0x4b8000001414c820 */ /* 0x000fe40000400000 */
[----:B------:R-:W-:Y:S02]  /*55350*/  STL [R1+0xb0c], R5 ;  /* 0x000b0c0501007387 */ /* 0x000fe40000100800 */
[----:B------:R-:W-:Y:S01]  /*55360*/  @!P4 FMUL R19, R19, 16777216 ;  /* 0x4b8000001313c820 */ /* 0x000fe20000400000 */
[----:B------:R-:W-:Y:S01]  /*55370*/  STL [R1+0xb18], R4 ;  /* 0x000b180401007387 */ /* 0x000fe20000100800 */
[----:B------:R-:W-:-:S02]  /*55380*/  @!P4 FMUL R18, R18, 16777216 ;  /* 0x4b8000001212c820 */ /* 0x000fc40000400000 */
[----:B------:R-:W-:Y:S02]  /*55390*/  STL [R1+0xb1c], R10 ;  /* 0x000b1c0a01007387 */ /* 0x000fe40000100800 */
[----:B------:R-:W-:Y:S01]  /*553a0*/  @!P4 FMUL R17, R17, 16777216 ;  /* 0x4b8000001111c820 */ /* 0x000fe20000400000 */
[----:B------:R-:W-:Y:S01]  /*553b0*/  STL [R1+0xb28], R9 ;  /* 0x000b280901007387 */ /* 0x000fe20000100800 */
[----:B------:R-:W-:Y:S02]  /*553c0*/  @!P4 FMUL R16, R16, 16777216 ;  /* 0x4b8000001010c820 */ /* 0x000fe40000400000 */
[----:B------:R-:W-:Y:S02]  /*553d0*/  STL [R1+0xb2c], R20 ;  /* 0x000b2c1401007387 */ /* 0x000fe40000100800 */
[----:B------:R-:W-:Y:S01]  /*553e0*/  @!P4 FMUL R15, R15, 16777216 ;  /* 0x4b8000000f0fc820 */ /* 0x000fe20000400000 */
[----:B------:R-:W-:Y:S01]  /*553f0*/  STL [R1+0xb38], R19 ;  /* 0x000b381301007387 */ /* 0x000fe20000100800 */
[----:B------:R-:W-:-:S02]  /*55400*/  @!P4 FMUL R2, R2, 16777216 ;  /* 0x4b8000000202c820 */ /* 0x000fc40000400000 */
[----:B------:R-:W-:Y:S02]  /*55410*/  STL [R1+0xb3c], R18 ;  /* 0x000b3c1201007387 */ /* 0x000fe40000100800 */
[----:B------:R-:W-:Y:S01]  /*55420*/  STL [R1+0xb48], R17 ;  /* 0x000b481101007387 */ /* 0x000fe20000100800 */
[----:B------:R-:W-:Y:S01]  /*55430*/  STL [R1+0xb4c], R16 ;  /* 0x000b4c1001007387 */ /* 0x000fe20000100800 */
[----:B------:R-:W-:Y:S02]  /*55440*/  @!P4 FMUL R14, R14, 16777216 ;  /* 0x4b8000000e0ec820 */ /* 0x000fe40000400000 */
[----:B------:R-:W-:Y:S02]  /*55450*/  STL [R1+0xb50], R15 ;  /* 0x000b500f01007387 */ /* 0x000fe40000100800 */
[----:B------:R-:W-:Y:S01]  /*55460*/  @!P4 FMUL R21, R21, 16777216 ;  /* 0x4b8000001515c820 */ /* 0x000fe20000400000 */
[----:B------:R-:W-:Y:S01]  /*55470*/  STL [R1+0xb5c], R2 ;  /* 0x000b5c0201007387 */ /* 0x000fe20000100800 */
[----:B------:R-:W-:-:S02]  /*55480*/  @!P4 FMUL R8, R8, 16777216 ;  /* 0x4b8000000808c820 */ /* 0x000fc40000400000 */
[----:B------:R-:W-:Y:S02]  /*55490*/  @!P4 FMUL R24, R24, 16777216 ;  /* 0x4b8000001818c820 */ /* 0x000fe40000400000 */
[----:B------:R-:W-:Y:S02]  /*554a0*/  STL [R1+0xb54], R14 ;  /* 0x000b540e01007387 */ /* 0x000fe40000100800 */
[----:B------:R-:W-:Y:S01]  /*554b0*/  @!P4 FMUL R23, R23, 16777216 ;  /* 0x4b8000001717c820 */ /* 0x000fe20000400000 */
[----:B------:R-:W-:Y:S01]  /*554c0*/  STL [R1+0xb58], R21 ;  /* 0x000b581501007387 */ /* 0x000fe20000100800 */
[----:B------:R-:W-:Y:S01]  /*554d0*/  STL [R1+0x17ec], R8 ;  /* 0x0017ec0801007387 */ /* 0x000fe20000100800 */
[----:B-1----:R-:W-:Y:S01]  /*554e0*/  MOV R0, c[0x0][0x1c8] ;  /* 0x0000720000007a02 */ /* 0x002fe20000000f00 */
[----:B------:R1:W-:Y:S04]  /*554f0*/  STL [R1+0xb60], R24 ;  /* 0x000b601801007387 */ /* 0x0003e80000100800 */
[----:B0-----:R-:W-:-:S02]  /*55500*/  IMAD R7, R0, 0x146, RZ ;  /* 0x0000014600077824 */ /* 0x001fc400078e02ff */
[C---:B------:R-:W-:Y:S02]  /*55510*/  IMAD R6, R0.reuse, 0x152, RZ ;  /* 0x0000015200067824 */ /* 0x040fe400078e02ff */
[C---:B-1----:R-:W-:Y:S02]  /*55520*/  IMAD R24, R0.reuse, 0x84, RZ ;  /* 0x0000008400187824 */ /* 0x042fe400078e02ff */
[----:B----4-:R-:W-:Y:S02]  /*55530*/  IMAD.MOV.U32 R14, RZ, RZ, R25 ;  /* 0x000000ffff0e7224 */ /* 0x010fe400078e0019 */
[----:B------:R-:W-:Y:S01]  /*55540*/  IMAD R25, R0, 0x108, RZ ;  /* 0x0000010800197824 */ /* 0x000fe200078e02ff */
[----:B--2---:R-:W-:Y:S01]  /*55550*/  ISETP.GE.U32.AND P6, PT, R12, 0x7f800000, PT ;  /* 0x7f8000000c00780c */ /* 0x004fe20003fc6070 */
[----:B------:R-:W-:Y:S01]  /*55560*/  STL.64 [R1+0x18f8], R12 ;  /* 0x0018f80c01007387 */ /* 0x000fe20000100a00 */
[----:B------:R0:W-:Y:S02]  /*55570*/  STL [R1+0xb64], R23 ;  /* 0x000b641701007387 */ /* 0x0001e40000100800 */
[----:B------:R-:W2:Y:S09]  /*55580*/  LDL.64 R8, [R1+0x418] ;  /* 0x0004180001087983 */ /* 0x000eb20000100a00 */
[----:B------:R-:W-:-:S05]  /*55590*/  @P6 MOV R2, 0x7f800000 ;  /* 0x7f80000000026802 */ /* 0x000fca0000000f00 */
[----:B------:R-:W-:Y:S02]  /*555a0*/  @P6 FFMA.FTZ R22, R12, R2, +INF ;  /* 0x7f8000000c166423 */ /* 0x000fe40000010002 */
[----:B0-----:R-:W-:-:S03]  /*555b0*/  IMAD R23, R0, 0x42, RZ ;  /* 0x0000004200177824 */ /* 0x001fc600078e02ff */
[----:B------:R0:W-:Y:S02]  /*555c0*/  STL [R1+0x1488], R22 ;  /* 0x0014881601007387 */ /* 0x0001e40000100800 */
[----:B0-----:R-:W-:-:S05]  /*555d0*/  IMAD R22, R0, 0x106, RZ ;  /* 0x0000010600167824 */ /* 0x001fca00078e02ff */
[----:B------:R0:W-:Y:S01]  /*555e0*/  STL.64 [R1+0x1970], R22 ;  /* 0x0019701601007387 */ /* 0x0001e20000100a00 */
[----:B------:R2:W-:Y:S02]  /*555f0*/  STL.64 [R1+0x1968], R24 ;  /* 0x0019681801007387 */ /* 0x0005e40000100a00 */
[----:B------:R-:W-:Y:S01]  /*55600*/  STL.64 [R1+0x1958], R6 ;  /* 0x0019580601007387 */ /* 0x000fe20000100a00 */
[----:B0-----:R-:W4:Y:S01]  /*55610*/  LDL.LU R23, [R1+0x444] ;  /* 0x0004440001177983 */ /* 0x001f220000300800 */
[C---:B------:R-:W-:Y:S02]  /*55620*/  IMAD R20, R0.reuse, 0x202, RZ ;  /* 0x0000020200147824 */ /* 0x040fe400078e02ff */
[C---:B------:R-:W-:Y:S02]  /*55630*/  IMAD R5, R0.reuse, 0x294, RZ ;  /* 0x0000029400057824 */ /* 0x040fe400078e02ff */
[C---:B------:R-:W-:Y:S02]  /*55640*/  IMAD R4, R0.reuse, 0x158, RZ ;  /* 0x0000015800047824 */ /* 0x040fe400078e02ff */
[----:B------:R-:W-:-:S03]  /*55650*/  IMAD R22, R0, 0x101, RZ ;  /* 0x0000010100167824 */ /* 0x000fc600078e02ff */
[----:B------:R4:W-:Y:S01]  /*55660*/  STL.64 [R1+0x1960], R4 ;  /* 0x0019600401007387 */ /* 0x0009e20000100a00 */
[C---:B------:R-:W-:Y:S01]  /*55670*/  IMAD R2, R0.reuse, 0x102, RZ ;  /* 0x0000010200027824 */ /* 0x040fe200078e02ff */
[----:B------:R-:W-:Y:S01]  /*55680*/  FSETP.NEU.AND P4, PT, R3, RZ, PT ;  /* 0x000000ff0300720b */ /* 0x000fe20003f8d000 */
[----:B------:R-:W-:Y:S01]  /*55690*/  IMAD R3, R0, 0x82, RZ ;  /* 0x0000008200037824 */ /* 0x000fe200078e02ff */
[----:B--2---:R-:W-:-:S04]  /*556a0*/  IADD3 R24, P6, R20, R8, RZ ;  /* 0x0000000814187210 */ /* 0x004fc80007fde0ff */
[----:B------:R-:W-:Y:S02]  /*556b0*/  LEA.HI.X.SX32 R25, R22, R9, 0x1, P6 ;  /* 0x0000000916197211 */ /* 0x000fe400030f0eff */
[----:B----4-:R-:W-:Y:S01]  /*556c0*/  FSEL R4, R23, -INF , P5 ;  /* 0xff80000017047808 */ /* 0x010fe20002800000 */
[----:B------:R-:W-:-:S04]  /*556d0*/  IMAD R23, R0, 0x204, RZ ;  /* 0x0000020400177824 */ /* 0x000fc800078e02ff */
[----:B------:R0:W-:Y:S01]  /*556e0*/  STL [R1+0x176c], R4 ;  /* 0x00176c0401007387 */ /* 0x0001e20000100800 */
[----:B------:R1:W-:Y:S01]  /*556f0*/  STL.64 [R1+0xfe0], R24 ;  /* 0x000fe01801007387 */ /* 0x0003e20000100a00 */
[-C--:B------:R-:W-:Y:S02]  /*55700*/  IADD3 R22, P6, R23, R8.reuse, RZ ;  /* 0x0000000817167210 */ /* 0x080fe40007fde0ff */
[----:B0-----:R-:W-:Y:S01]  /*55710*/  IADD3 R4, P5, R2, R8, RZ ;  /* 0x0000000802047210 */ /* 0x001fe20007fbe0ff */
[C---:B-1----:R-:W-:Y:S02]  /*55720*/  IMAD R24, R0.reuse, 0x81, RZ ;  /* 0x0000008100187824 */ /* 0x042fe400078e02ff */
[----:B------:R-:W-:Y:S01]  /*55730*/  IMAD R25, R0, 0x206, RZ ;  /* 0x0000020600197824 */ /* 0x000fe200078e02ff */
[-C--:B------:R-:W-:Y:S02]  /*55740*/  LEA.HI.X.SX32 R23, R2, R9.reuse, 0x1, P6 ;  /* 0x0000000902177211 */ /* 0x080fe400030f0eff */
[----:B------:R-:W-:Y:S01]  /*55750*/  LEA.HI.X.SX32 R5, R24, R9, 0x1, P5 ;  /* 0x0000000918057211 */ /* 0x000fe200028f0eff */
[----:B------:R-:W-:-:S04]  /*55760*/  IMAD R24, R0, 0x41, RZ ;  /* 0x0000004100187824 */ /* 0x000fc800078e02ff */
[----:B------:R0:W-:Y:S01]  /*55770*/  STL.64 [R1+0xd80], R4 ;  /* 0x000d800401007387 */ /* 0x0001e20000100a00 */
[----:B------:R1:W-:Y:S01]  /*55780*/  STL.64 [R1+0xfe8], R22 ;  /* 0x000fe81601007387 */ /* 0x0003e20000100a00 */
[-C--:B0-----:R-:W-:Y:S01]  /*55790*/  IADD3 R4, P5, R25, R8.reuse, RZ ;  /* 0x0000000819047210 */ /* 0x081fe20007fbe0ff */
[----:B------:R-:W-:Y:S01]  /*557a0*/  IMAD R25, R0, 0x103, RZ ;  /* 0x0000010300197824 */ /* 0x000fe200078e02ff */
[----:B-1----:R-:W-:-:S04]  /*557b0*/  IADD3 R22, P6, R3, R8, RZ ;  /* 0x0000000803167210 */ /* 0x002fc80007fde0ff */
[-C--:B------:R-:W-:Y:S02]  /*557c0*/  LEA.HI.X.SX32 R5, R25, R9.reuse, 0x1, P5 ;  /* 0x0000000919057211 */ /* 0x080fe400028f0eff */
[----:B------:R-:W-:-:S03]  /*557d0*/  LEA.HI.X.SX32 R23, R24, R9, 0x1, P6 ;  /* 0x0000000918177211 */ /* 0x000fc600030f0eff */
[----:B------:R-:W-:Y:S02]  /*557e0*/  STL.64 [R1+0x1000], R4 ;  /* 0x0010000401007387 */ /* 0x000fe40000100a00 */
[----:B------:R0:W-:Y:S02]  /*557f0*/  STL.64 [R1+0xe90], R22 ;  /* 0x000e901601007387 */ /* 0x0001e40000100a00 */
[----:B0-----:R-:W2:Y:S01]  /*55800*/  LDL.LU.64 R22, [R1+0x1970] ;  /* 0x0019700001167983 */ /* 0x001ea20000300a00 */
[C---:B------:R-:W-:Y:S02]  /*55810*/  IMAD R21, R0.reuse, 0x104, RZ ;  /* 0x0000010400157824 */ /* 0x040fe400078e02ff */
[----:B------:R-:W-:-:S03]  /*55820*/  IMAD R25, R0, 0x208, RZ ;  /* 0x0000020800197824 */ /* 0x000fc600078e02ff */
[-C--:B------:R-:W-:Y:S02]  /*55830*/  IADD3 R4, P5, R21, R8.reuse, RZ ;  /* 0x0000000815047210 */ /* 0x080fe40007fbe0ff */
[----:B------:R-:W-:Y:S01]  /*55840*/  IADD3 R24, P6, R25, R8, RZ ;  /* 0x0000000819187210 */ /* 0x000fe20007fde0ff */
[C---:B------:R-:W-:Y:S01]  /*55850*/  IMAD R6, R0.reuse, 0x20a, RZ ;  /* 0x0000020a00067824 */ /* 0x040fe200078e02ff */
[-C--:B------:R-:W-:Y:S02]  /*55860*/  LEA.HI.X.SX32 R5, R3, R9.reuse, 0x1, P5 ;  /* 0x0000000903057211 */ /* 0x080fe400028f0eff */
[----:B------:R-:W-:Y:S01]  /*55870*/  LEA.HI.X.SX32 R25, R21, R9, 0x1, P6 ;  /* 0x0000000915197211 */ /* 0x000fe200030f0eff */
[C---:B------:R-:W-:Y:S02]  /*55880*/  IMAD R21, R0.reuse, 0x83, RZ ;  /* 0x0000008300157824 */ /* 0x040fe400078e02ff */
[----:B------:R0:W-:Y:S02]  /*55890*/  STL.64 [R1+0xd78], R4 ;  /* 0x000d780401007387 */ /* 0x0001e40000100a00 */
[----:B------:R2:W-:Y:S02]  /*558a0*/  STL.64 [R1+0xff8], R24 ;  /* 0x000ff81801007387 */ /* 0x0005e40000100a00 */
[----:B------:R-:W-:-:S02]  /*558b0*/  IMAD R2, R0, 0x2c, RZ ;  /* 0x0000002c00027824 */ /* 0x000fc400078e02ff */
[----:B------:R-:W-:Y:S01]  /*558c0*/  IMAD R3, R0, 0xb0, RZ ;  /* 0x000000b000037824 */ /* 0x000fe200078e02ff */
[----:B0-----:R-:W-:Y:S01]  /*558d0*/  IADD3 R4, P5, R6, R8, RZ ;  /* 0x0000000806047210 */ /* 0x001fe20007fbe0ff */
[----:B------:R-:W-:-:S03]  /*558e0*/  IMAD R6, R0, 0x105, RZ ;  /* 0x0000010500067824 */ /* 0x000fc600078e02ff */
[----:B------:R-:W-:Y:S02]  /*558f0*/  STL.64 [R1+0x1940], R2 ;  /* 0x0019400201007387 */ /* 0x000fe40000100a00 */
[----:B------:R-:W-:-:S05]  /*55900*/  LEA.HI.X.SX32 R5, R6, R9, 0x1, P5 ;  /* 0x0000000906057211 */ /* 0x000fca00028f0eff */
[----:B------:R-:W-:Y:S01]  /*55910*/  STL.64 [R1+0xff0], R4 ;  /* 0x000ff00401007387 */ /* 0x000fe20000100a00 */
[----:B--2---:R-:W-:-:S04]  /*55920*/  IADD3 R24, P6, R22, R8, RZ ;  /* 0x0000000816187210 */ /* 0x004fc80007fde0ff */
[----:B------:R-:W-:-:S05]  /*55930*/  LEA.HI.X.SX32 R25, R21, R9, 0x1, P6 ;  /* 0x0000000915197211 */ /* 0x000fca00030f0eff */
[----:B------:R0:W-:Y:S04]  /*55940*/  STL.64 [R1+0xd70], R24 ;  /* 0x000d701801007387 */ /* 0x0001e80000100a00 */
[----:B0-----:R-:W2:Y:S01]  /*55950*/  LDL.LU.64 R24, [R1+0x1968] ;  /* 0x0019680001187983 */ /* 0x001ea20000300a00 */
[C---:B------:R-:W-:Y:S02]  /*55960*/  IMAD R6, R0.reuse, 0x20e, RZ ;  /* 0x0000020e00067824 */ /* 0x040fe400078e02ff */
[----:B------:R-:W-:-:S03]  /*55970*/  IMAD R5, R0, 0x20c, RZ ;  /* 0x0000020c00057824 */ /* 0x000fc600078e02ff */
[-C--:B------:R-:W-:Y:S02]  /*55980*/  IADD3 R2, P6, R6, R8.reuse, RZ ;  /* 0x0000000806027210 */ /* 0x080fe40007fde0ff */
[----:B------:R-:W-:Y:S01]  /*55990*/  IADD3 R4, P5, R5, R8, RZ ;  /* 0x0000000805047210 */ /* 0x000fe20007fbe0ff */
[C---:B------:R-:W-:Y:S02]  /*559a0*/  IMAD R6, R0.reuse, 0x107, RZ ;  /* 0x0000010700067824 */ /* 0x040fe400078e02ff */
[C---:B------:R-:W-:Y:S02]  /*559b0*/  IMAD R20, R0.reuse, 0xb, RZ ;  /* 0x0000000b00147824 */ /* 0x040fe400078e02ff */
[----:B------:R-:W-:Y:S01]  /*559c0*/  IMAD R21, R0, 0x160, RZ ;  /* 0x0000016000157824 */ /* 0x000fe200078e02ff */
[-C--:B------:R-:W-:Y:S02]  /*559d0*/  LEA.HI.X.SX32 R5, R22, R9.reuse, 0x1, P5 ;  /* 0x0000000916057211 */ /* 0x080fe400028f0eff */
[----:B------:R-:W-:-:S02]  /*559e0*/  LEA.HI.X.SX32 R3, R6, R9, 0x1, P6 ;  /* 0x0000000906037211 */ /* 0x000fc400030f0eff */
[----:B------:R0:W-:Y:S01]  /*559f0*/  STL.64 [R1+0x1948], R20 ;  /* 0x0019481401007387 */ /* 0x0001e20000100a00 */
[----:B------:R1:W-:Y:S02]  /*55a00*/  STL.64 [R1+0x1008], R4 ;  /* 0x0010080401007387 */ /* 0x0003e40000100a00 */
[----:B------:R2:W-:Y:S02]  /*55a10*/  STL.64 [R1+0x1020], R2 ;  /* 0x0010200201007387 */ /* 0x0005e40000100a00 */
[C---:B------:R-:W-:Y:S02]  /*55a20*/  IMAD R6, R0.reuse, 0x210, RZ ;  /* 0x0000021000067824 */ /* 0x040fe400078e02ff */
[----:B0-----:R-:W-:Y:S01]  /*55a30*/  IMAD R21, R0, 0x21, RZ ;  /* 0x0000002100157824 */ /* 0x001fe200078e02ff */
[----:B-1----:R-:W-:-:S04]  /*55a40*/  IADD3 R4, P5, R23, R8, RZ ;  /* 0x0000000817047210 */ /* 0x002fc80007fbe0ff */
[----:B------:R-:W-:-:S05]  /*55a50*/  LEA.HI.X.SX32 R5, R21, R9, 0x1, P5 ;  /* 0x0000000915057211 */ /* 0x000fca00028f0eff */
[----:B------:R0:W-:Y:S01]  /*55a60*/  STL.64 [R1+0xf18], R4 ;  /* 0x000f180401007387 */ /* 0x0001e20000100a00 */
[----:B------:R-:W-:Y:S01]  /*55a70*/  MOV R15, R26 ;  /* 0x0000001a000f7202 */ /* 0x000fe20000000f00 */
[C---:B------:R-:W-:Y:S02]  /*55a80*/  IMAD R26, R0.reuse, 0x10a, RZ ;  /* 0x0000010a001a7824 */ /* 0x040fe400078e02ff */
[C---:B------:R-:W-:Y:S02]  /*55a90*/  IMAD R21, R0.reuse, 0x85, RZ ;  /* 0x0000008500157824 */ /* 0x040fe400078e02ff */
[C---:B------:R-:W-:Y:S01]  /*55aa0*/  IMAD R19, R0.reuse, 0x212, RZ ;  /* 0x0000021200137824 */ /* 0x040fe200078e02ff */
[----:B------:R-:W-:Y:S02]  /*55ab0*/  MOV R17, R28 ;  /* 0x0000001c00117202 */ /* 0x000fe40000000f00 */
[----:B------:R-:W-:Y:S01]  /*55ac0*/  MOV R18, R27 ;  /* 0x0000001b00127202 */ /* 0x000fe20000000f00 */
[----:B------:R-:W-:-:S02]  /*55ad0*/  IMAD R28, R0, 0x10c, RZ ;  /* 0x0000010c001c7824 */ /* 0x000fc400078e02ff */
[C---:B------:R-:W-:Y:S02]  /*55ae0*/  IMAD R27, R0.reuse, 0x86, RZ ;  /* 0x00000086001b7824 */ /* 0x040fe400078e02ff */
[----:B------:R-:W-:Y:S02]  /*55af0*/  IMAD.MOV.U32 R16, RZ, RZ, R29 ;  /* 0x000000ffff107224 */ /* 0x000fe400078e001d */
[----:B------:R-:W-:Y:S01]  /*55b00*/  IMAD R29, R0, 0x10e, RZ ;  /* 0x0000010e001d7824 */ /* 0x000fe200078e02ff */
[----:B--2---:R-:W-:-:S04]  /*55b10*/  IADD3 R2, P6, R24, R8, RZ ;  /* 0x0000000818027210 */ /* 0x004fc80007fde0ff */
[----:B------:R-:W-:Y:S02]  /*55b20*/  LEA.HI.X.SX32 R3, R23, R9, 0x1, P6 ;  /* 0x0000000917037211 */ /* 0x000fe400030f0eff */
[----:B0-----:R-:W-:-:S03]  /*55b30*/  IADD3 R4, P5, R25, R8, RZ ;  /* 0x0000000819047210 */ /* 0x001fc60007fbe0ff */
[----:B------:R0:W-:Y:S01]  /*55b40*/  STL.64 [R1+0xe88], R2 ;  /* 0x000e880201007387 */ /* 0x0001e20000100a00 */
[----:B------:R-:W-:Y:S02]  /*55b50*/  LEA.HI.X.SX32 R5, R24, R9, 0x1, P5 ;  /* 0x0000000918057211 */ /* 0x000fe400028f0eff */
[----:B0-----:R-:W-:-:S04]  /*55b60*/  IADD3 R2, P6, R6, R8, RZ ;  /* 0x0000000806027210 */ /* 0x001fc80007fde0ff */
[----:B------:R-:W-:Y:S01]  /*55b70*/  LEA.HI.X.SX32 R3, R25, R9, 0x1, P6 ;  /* 0x0000000919037211 */ /* 0x000fe200030f0eff */
[----:B------:R-:W-:Y:S04]  /*55b80*/  STL.64 [R1+0xd68], R4 ;  /* 0x000d680401007387 */ /* 0x000fe80000100a00 */
[----:B------:R0:W-:Y:S01]  /*55b90*/  STL.64 [R1+0x1018], R2 ;  /* 0x0010180201007387 */ /* 0x0001e20000100a00 */
[----:B------:R-:W-:Y:S01]  /*55ba0*/  IMAD R6, R0, 0x216, RZ ;  /* 0x0000021600067824 */ /* 0x000fe200078e02ff */
[-C--:B------:R-:W-:Y:S02]  /*55bb0*/  IADD3 R22, P5, R19, R8.reuse, RZ ;  /* 0x0000000813167210 */ /* 0x080fe40007fbe0ff */
[----:B0-----:R-:W-:Y:S01]  /*55bc0*/  IADD3 R2, P6, R26, R8, RZ ;  /* 0x000000081a027210 */ /* 0x001fe20007fde0ff */
[----:B------:R-:W-:-:S02]  /*55bd0*/  IMAD R4, R0, 0x109, RZ ;  /* 0x0000010900047824 */ /* 0x000fc400078e02ff */
[----:B------:R-:W-:Y:S01]  /*55be0*/  IMAD R5, R0, 0x214, RZ ;  /* 0x0000021400057824 */ /* 0x000fe200078e02ff */
[-C--:B------:R-:W-:Y:S02]  /*55bf0*/  LEA.HI.X.SX32 R3, R21, R9.reuse, 0x1, P6 ;  /* 0x0000000915037211 */ /* 0x080fe400030f0eff */
[-C--:B------:R-:W-:Y:S02]  /*55c00*/  LEA.HI.X.SX32 R23, R4, R9.reuse, 0x1, P5 ;  /* 0x0000000904177211 */ /* 0x080fe400028f0eff */
[-C--:B------:R-:W-:Y:S01]  /*55c10*/  IADD3 R4, P5, R5, R8.reuse, RZ ;  /* 0x0000000805047210 */ /* 0x080fe20007fbe0ff */
[----:B------:R0:W-:Y:S03]  /*55c20*/  STL.64 [R1+0xd60], R2 ;  /* 0x000d600201007387 */ /* 0x0001e60000100a00 */
[----:B------:R-:W-:Y:S01]  /*55c30*/  LEA.HI.X.SX32 R5, R26, R9, 0x1, P5 ;  /* 0x000000091a057211 */ /* 0x000fe200028f0eff */
[----:B------:R-:W-:Y:S01]  /*55c40*/  STL.64 [R1+0x1010], R22 ;  /* 0x0010101601007387 */ /* 0x000fe20000100a00 */
[----:B0-----:R-:W-:Y:S01]  /*55c50*/  IADD3 R2, P6, R6, R8, RZ ;  /* 0x0000000806027210 */ /* 0x001fe20007fde0ff */
[----:B------:R-:W-:-:S02]  /*55c60*/  IMAD R6, R0, 0x10b, RZ ;  /* 0x0000010b00067824 */ /* 0x000fc400078e02ff */
[----:B------:R0:W-:Y:S03]  /*55c70*/  STL.64 [R1+0x1028], R4 ;  /* 0x0010280401007387 */ /* 0x0001e60000100a00 */
[----:B------:R-:W-:Y:S02]  /*55c80*/  LEA.HI.X.SX32 R3, R6, R9, 0x1, P6 ;  /* 0x0000000906037211 */ /* 0x000fe400030f0eff */
[----:B------:R-:W-:-:S03]  /*55c90*/  IADD3 R20, P5, R27, R8, RZ ;  /* 0x000000081b147210 */ /* 0x000fc60007fbe0ff */
[----:B------:R1:W-:Y:S01]  /*55ca0*/  STL.64 [R1+0x1040], R2 ;  /* 0x0010400201007387 */ /* 0x0003e20000100a00 */
[C---:B0-----:R-:W-:Y:S02]  /*55cb0*/  IMAD R4, R0.reuse, 0x43, RZ ;  /* 0x0000004300047824 */ /* 0x041fe400078e02ff */
[C---:B------:R-:W-:Y:S02]  /*55cc0*/  IMAD R5, R0.reuse, 0x218, RZ ;  /* 0x0000021800057824 */ /* 0x040fe400078e02ff */
[----:B------:R-:W-:Y:S01]  /*55cd0*/  IMAD R6, R0, 0x21a, RZ ;  /* 0x0000021a00067824 */ /* 0x000fe200078e02ff */
[-C--:B-1----:R-:W-:Y:S02]  /*55ce0*/  IADD3 R2, P6, R28, R8.reuse, RZ ;  /* 0x000000081c027210 */ /* 0x082fe40007fde0ff */
[-C--:B------:R-:W-:Y:S02]  /*55cf0*/  LEA.HI.X.SX32 R21, R4, R9.reuse, 0x1, P5 ;  /* 0x0000000904157211 */ /* 0x080fe400028f0eff */
[----:B------:R-:W-:Y:S01]  /*55d00*/  LEA.HI.X.SX32 R3, R27, R9, 0x1, P6 ;  /* 0x000000091b037211 */ /* 0x000fe200030f0eff */
[----:B------:R-:W-:-:S04]  /*55d10*/  IADD3 R4, P5, R5, R8, RZ ;  /* 0x0000000805047210 */ /* 0x000fc80007fbe0ff */
[----:B------:R0:W-:Y:S01]  /*55d20*/  STL.64 [R1+0xd58], R2 ;  /* 0x000d580201007387 */ /* 0x0001e20000100a00 */
[----:B------:R1:W-:Y:S01]  /*55d30*/  STL.64 [R1+0xe80], R20 ;  /* 0x000e801401007387 */ /* 0x0003e20000100a00 */
[----:B------:R-:W-:-:S05]  /*55d40*/  LEA.HI.X.SX32 R5, R28, R9, 0x1, P5 ;  /* 0x000000091c057211 */ /* 0x000fca00028f0eff */
[----:B------:R2:W-:Y:S01]  /*55d50*/  STL.64 [R1+0x1038], R4 ;  /* 0x0010380401007387 */ /* 0x0005e20000100a00 */
[----:B0-----:R-:W-:Y:S01]  /*55d60*/  IADD3 R2, P6, R6, R8, RZ ;  /* 0x0000000806027210 */ /* 0x001fe20007fde0ff */
[C---:B-1----:R-:W-:Y:S02]  /*55d70*/  IMAD R21, R0.reuse, 0x10d, RZ ;  /* 0x0000010d00157824 */ /* 0x042fe400078e02ff */
[----:B------:R-:W-:-:S03]  /*55d80*/  IMAD R6, R0, 0x21c, RZ ;  /* 0x0000021c00067824 */ /* 0x000fc600078e02ff */
[----:B------:R-:W-:Y:S01]  /*55d90*/  LEA.HI.X.SX32 R3, R21, R9, 0x1, P6 ;  /* 0x0000000915037211 */ /* 0x000fe200030f0eff */
[----:B------:R-:W-:Y:S01]  /*55da0*/  IMAD R21, R0, 0x87, RZ ;  /* 0x0000008700157824 */ /* 0x000fe200078e02ff */
[----:B--2---:R-:W-:-:S03]  /*55db0*/  IADD3 R4, P5, R29, R8, RZ ;  /* 0x000000081d047210 */ /* 0x004fc60007fbe0ff */
[----:B------:R0:W-:Y:S01]  /*55dc0*/  STL.64 [R1+0x1030], R2 ;  /* 0x0010300201007387 */ /* 0x0001e20000100a00 */
[----:B------:R-:W-:Y:S01]  /*55dd0*/  LEA.HI.X.SX32 R5, R21, R9, 0x1, P5 ;  /* 0x0000000915057211 */ /* 0x000fe200028f0eff */
[C---:B------:R-:W-:Y:S02]  /*55de0*/  IMAD R21, R0.reuse, 0x10f, RZ ;  /* 0x0000010f00157824 */ /* 0x040fe400078e02ff */
[----:B------:R-:W-:Y:S02]  /*55df0*/  IMAD R24, R0, 0x22, RZ ;  /* 0x0000002200187824 */ /* 0x000fe400078e02ff */
[----:B------:R1:W-:Y:S01]  /*55e00*/  STL.64 [R1+0xd50], R4 ;  /* 0x000d500401007387 */ /* 0x0003e20000100a00 */
[----:B0-----:R-:W-:Y:S01]  /*55e10*/  IADD3 R2, P6, R6, R8, RZ ;  /* 0x0000000806027210 */ /* 0x001fe20007fde0ff */
[----:B------:R-:W-:-:S03]  /*55e20*/  IMAD R6, R0, 0x21e, RZ ;  /* 0x0000021e00067824 */ /* 0x000fc600078e02ff */
[-C--:B------:R-:W-:Y:S02]  /*55e30*/  LEA.HI.X.SX32 R3, R29, R9.reuse, 0x1, P6 ;  /* 0x000000091d037211 */ /* 0x080fe400030f0eff */
[----:B-1----:R-:W-:Y:S01]  /*55e40*/  IADD3 R4, P5, R6, R8, RZ ;  /* 0x0000000806047210 */ /* 0x002fe20007fbe0ff */
[C---:B------:R-:W-:Y:S02]  /*55e50*/  IMAD R6, R0.reuse, 0x11, RZ ;  /* 0x0000001100067824 */ /* 0x040fe400078e02ff */
[----:B------:R0:W-:Y:S01]  /*55e60*/  STL.64 [R1+0x1048], R2 ;  /* 0x0010480201007387 */ /* 0x0001e20000100a00 */
[----:B------:R-:W-:Y:S01]  /*55e70*/  LEA.HI.X.SX32 R5, R21, R9, 0x1, P5 ;  /* 0x0000000915057211 */ /* 0x000fe200028f0eff */
[----:B------:R-:W-:-:S04]  /*55e80*/  IMAD R23, R0, 0x44, RZ ;  /* 0x0000004400177824 */ /* 0x000fc800078e02ff */
[----:B------:R1:W-:Y:S01]  /*55e90*/  STL.64 [R1+0x1060], R4 ;  /* 0x0010600401007387 */ /* 0x0003e20000100a00 */
[----:B0-----:R-:W-:-:S04]  /*55ea0*/  IADD3 R2, P6, R24, R8, RZ ;  /* 0x0000000818027210 */ /* 0x001fc80007fde0ff */
[----:B------:R-:W-:Y:S01]  /*55eb0*/  LEA.HI.X.SX32 R3, R6, R9, 0x1, P6 ;  /* 0x0000000906037211 */ /* 0x000fe200030f0eff */
[----:B-1----:R-:W-:Y:S01]  /*55ec0*/  IMAD R4, R0, 0x88, RZ ;  /* 0x0000008800047824 */ /* 0x002fe200078e02ff */
[----:B------:R-:W-:-:S03]  /*55ed0*/  IADD3 R20, P5, R23, R8, RZ ;  /* 0x0000000817147210 */ /* 0x000fc60007fbe0ff */
[----:B------:R0:W-:Y:S01]  /*55ee0*/  STL.64 [R1+0xf58], R2 ;  /* 0x000f580201007387 */ /* 0x0001e20000100a00 */
[----:B------:R-:W-:Y:S01]  /*55ef0*/  IMAD R6, R0, 0x110, RZ ;  /* 0x0000011000067824 */ /* 0x000fe200078e02ff */
[----:B------:R-:W-:Y:S01]  /*55f00*/  LEA.HI.X.SX32 R21, R24, R9, 0x1, P5 ;  /* 0x0000000918157211 */ /* 0x000fe200028f0eff */
[----:B------:R-:W-:Y:S01]  /*55f10*/  IMAD R5, R0, 0x220, RZ ;  /* 0x0000022000057824 */ /* 0x000fe200078e02ff */
[----:B0-----:R-:W-:-:S03]  /*55f20*/  IADD3 R2, P6, R4, R8, RZ ;  /* 0x0000000804027210 */ /* 0x001fc60007fde0ff */
[----:B------:R0:W-:Y:S01]  /*55f30*/  STL.64 [R1+0xf10], R20 ;  /* 0x000f101401007387 */ /* 0x0001e20000100a00 */
[----:B------:R-:W-:-:S05]  /*55f40*/  LEA.HI.X.SX32 R3, R23, R9, 0x1, P6 ;  /* 0x0000000917037211 */ /* 0x000fca00030f0eff */
[----:B------:R1:W-:Y:S01]  /*55f50*/  STL.64 [R1+0xe78], R2 ;  /* 0x000e780201007387 */ /* 0x0003e20000100a00 */
[----:B0-----:R-:W-:Y:S01]  /*55f60*/  IADD3 R20, P5, R6, R8, RZ ;  /* 0x0000000806147210 */ /* 0x001fe20007fbe0ff */
[----:B------:R-:W-:-:S03]  /*55f70*/  IMAD R25, R0, 0x112, RZ ;  /* 0x0000011200197824 */ /* 0x000fc600078e02ff */
[----:B------:R-:W-:Y:S02]  /*55f80*/  LEA.HI.X.SX32 R21, R4, R9, 0x1, P5 ;  /* 0x0000000904157211 */ /* 0x000fe400028f0eff */
[----:B-1----:R-:W-:Y:S01]  /*55f90*/  IADD3 R2, P6, R5, R8, RZ ;  /* 0x0000000805027210 */ /* 0x002fe20007fde0ff */
[----:B------:R-:W-:-:S03]  /*55fa0*/  IMAD R5, R0, 0x222, RZ ;  /* 0x0000022200057824 */ /* 0x000fc600078e02ff */
[----:B------:R-:W-:Y:S01]  /*55fb0*/  LEA.HI.X.SX32 R3, R6, R9, 0x1, P6 ;  /* 0x0000000906037211 */ /* 0x000fe200030f0eff */
[----:B------:R0:W-:Y:S01]  /*55fc0*/  STL.64 [R1+0xd48], R20 ;  /* 0x000d481401007387 */ /* 0x0001e20000100a00 */
[C---:B------:R-:W-:Y:S02]  /*55fd0*/  IMAD R6, R0.reuse, 0x111, RZ ;  /* 0x0000011100067824 */ /* 0x040fe400078e02ff */
[C---:B------:R-:W-:Y:S01]  /*55fe0*/  IMAD R22, R0.reuse, 0x162, RZ ;  /* 0x0000016200167824 */ /* 0x040fe200078e02ff */
[----:B------:R1:W-:Y:S01]  /*55ff0*/  STL.64 [R1+0x1058], R2 ;  /* 0x0010580201007387 */ /* 0x0003e20000100a00 */
[C---:B------:R-:W-:Y:S02]  /*56000*/  IMAD R23, R0.reuse, 0x164, RZ ;  /* 0x0000016400177824 */ /* 0x040fe400078e02ff */
[C---:B------:R-:W-:Y:S01]  /*56010*/  IMAD R4, R0.reuse, 0x224, RZ ;  /* 0x0000022400047824 */ /* 0x040fe200078e02ff */
[-C--:B0-----:R-:W-:Y:S01]  /*56020*/  IADD3 R20, P5, R5, R8.reuse, RZ ;  /* 0x0000000805147210 */ /* 0x081fe20007fbe0ff */
[----:B------:R-:W-:Y:S01]  /*56030*/  IMAD R5, R0, 0x89, RZ ;  /* 0x0000008900057824 */ /* 0x000fe200078e02ff */
[----:B-1----:R-:W-:-:S02]  /*56040*/  IADD3 R2, P6, R25, R8, RZ ;  /* 0x0000000819027210 */ /* 0x002fc40007fde0ff */
[-C--:B------:R-:W-:Y:S01]  /*56050*/  LEA.HI.X.SX32 R21, R6, R9.reuse, 0x1, P5 ;  /* 0x0000000906157211 */ /* 0x080fe200028f0eff */
[C---:B------:R-:W-:Y:S01]  /*56060*/  IMAD R6, R0.reuse, 0x226, RZ ;  /* 0x0000022600067824 */ /* 0x040fe200078e02ff */
[----:B------:R-:W-:Y:S01]  /*56070*/  LEA.HI.X.SX32 R3, R5, R9, 0x1, P6 ;  /* 0x0000000905037211 */ /* 0x000fe200030f0eff */
[----:B------:R-:W-:Y:S02]  /*56080*/  STL.64 [R1+0x1950], R22 ;  /* 0x0019501601007387 */ /* 0x000fe40000100a00 */
[----:B------:R0:W-:Y:S02]  /*56090*/  STL.64 [R1+0x1050], R20 ;  /* 0x0010501401007387 */ /* 0x0001e40000100a00 */
[----:B------:R1:W-:Y:S01]  /*560a0*/  STL.64 [R1+0xd40], R2 ;  /* 0x000d400201007387 */ /* 0x0003e20000100a00 */
[----:B------:R-:W-:Y:S01]  /*560b0*/  IMAD R5, R0, 0x114, RZ ;  /* 0x0000011400057824 */ /* 0x000fe200078e02ff */
[-C--:B0-----:R-:W-:Y:S01]  /*560c0*/  IADD3 R20, P5, R4, R8.reuse, RZ ;  /* 0x0000000804147210 */ /* 0x081fe20007fbe0ff */
[----:B------:R-:W-:Y:S01]  /*560d0*/  IMAD R4, R0, 0x113, RZ ;  /* 0x0000011300047824 */ /* 0x000fe200078e02ff */
[----:B-1----:R-:W-:Y:S01]  /*560e0*/  IADD3 R2, P6, R6, R8, RZ ;  /* 0x0000000806027210 */ /* 0x002fe20007fde0ff */
[----:B------:R-:W-:-:S03]  /*560f0*/  IMAD R6, R0, 0x8a, RZ ;  /* 0x0000008a00067824 */ /* 0x000fc600078e02ff */
[-C--:B------:R-:W-:Y:S02]  /*56100*/  LEA.HI.X.SX32 R3, R4, R9.reuse, 0x1, P6 ;  /* 0x0000000904037211 */ /* 0x080fe400030f0eff */
[-C--:B------:R-:W-:Y:S01]  /*56110*/  LEA.HI.X.SX32 R21, R25, R9.reuse, 0x1, P5 ;  /* 0x0000000919157211 */ /* 0x080fe200028f0eff */
[----:B------:R-:W-:Y:S01]  /*56120*/  IMAD R4, R0, 0x45, RZ ;  /* 0x0000004500047824 */ /* 0x000fe200078e02ff */
[-C--:B------:R-:W-:Y:S01]  /*56130*/  IADD3 R26, P5, R6, R8.reuse, RZ ;  /* 0x00000008061a7210 */ /* 0x080fe20007fbe0ff */
[----:B------:R0:W-:Y:S03]  /*56140*/  STL.64 [R1+0x1080], R2 ;  /* 0x0010800201007387 */ /* 0x0001e60000100a00 */
[----:B------:R-:W-:Y:S01]  /*56150*/  LEA.HI.X.SX32 R27, R4, R9, 0x1, P5 ;  /* 0x00000009041b7211 */ /* 0x000fe200028f0eff */
[----:B------:R1:W-:Y:S02]  /*56160*/  STL.64 [R1+0x1068], R20 ;  /* 0x0010681401007387 */ /* 0x0003e40000100a00 */
[----:B------:R-:W-:Y:S01]  /*56170*/  IMAD R4, R0, 0x22a, RZ ;  /* 0x0000022a00047824 */ /* 0x000fe200078e02ff */
[----:B0-----:R-:W-:-:S04]  /*56180*/  IADD3 R2, P6, R5, R8, RZ ;  /* 0x0000000805027210 */ /* 0x001fc80007fde0ff */
[----:B------:R-:W-:Y:S01]  /*56190*/  LEA.HI.X.SX32 R3, R6, R9, 0x1, P6 ;  /* 0x0000000906037211 */ /* 0x000fe200030f0eff */
[C---:B-1----:R-:W-:Y:S01]  /*561a0*/  IMAD R21, R0.reuse, 0x228, RZ ;  /* 0x0000022800157824 */ /* 0x042fe200078e02ff */
[----:B------:R-:W-:Y:S03]  /*561b0*/  STL.64 [R1+0xe70], R26 ;  /* 0x000e701a01007387 */ /* 0x000fe60000100a00 */
[----:B------:R0:W-:Y:S02]  /*561c0*/  STL.64 [R1+0xd38], R2 ;  /* 0x000d380201007387 */ /* 0x0001e40000100a00 */
[----:B------:R-:W-:Y:S01]  /*561d0*/  IMAD R6, R0, 0x116, RZ ;  /* 0x0000011600067824 */ /* 0x000fe200078e02ff */
[----:B------:R-:W-:-:S04]  /*561e0*/  IADD3 R20, P5, R21, R8, RZ ;  /* 0x0000000815147210 */ /* 0x000fc80007fbe0ff */
[-C--:B------:R-:W-:Y:S02]  /*561f0*/  LEA.HI.X.SX32 R21, R5, R9.reuse, 0x1, P5 ;  /* 0x0000000905157211 */ /* 0x080fe400028f0eff */
[-C--:B0-----:R-:W-:Y:S01]  /*56200*/  IADD3 R2, P6, R4, R8.reuse, RZ ;  /* 0x0000000804027210 */ /* 0x081fe20007fde0ff */
[C---:B------:R-:W-:Y:S02]  /*56210*/  IMAD R4, R0.reuse, 0x115, RZ ;  /* 0x0000011500047824 */ /* 0x040fe400078e02ff */
[----:B------:R-:W-:Y:S01]  /*56220*/  IMAD R5, R0, 0x22c, RZ ;  /* 0x0000022c00057824 */ /* 0x000fe200078e02ff */
[----:B------:R-:W-:Y:S02]  /*56230*/  IADD3 R26, P5, R6, R8, RZ ;  /* 0x00000008061a7210 */ /* 0x000fe40007fbe0ff */
[-C--:B------:R-:W-:Y:S01]  /*56240*/  LEA.HI.X.SX32 R3, R4, R9.reuse, 0x1, P6 ;  /* 0x0000000904037211 */ /* 0x080fe200030f0eff */
[----:B------:R-:W-:Y:S01]  /*56250*/  IMAD R4, R0, 0x8b, RZ ;  /* 0x0000008b00047824 */ /* 0x000fe200078e02ff */
[----:B------:R-:W-:Y:S03]  /*56260*/  STL.64 [R1+0x1078], R20 ;  /* 0x0010781401007387 */ /* 0x000fe60000100a00 */
[----:B------:R0:W-:Y:S01]  /*56270*/  STL.64 [R1+0x1070], R2 ;  /* 0x0010700201007387 */ /* 0x0001e20000100a00 */
[----:B------:R-:W-:-:S02]  /*56280*/  LEA.HI.X.SX32 R27, R4, R9, 0x1, P5 ;  /* 0x00000009041b7211 */ /* 0x000fc400028f0eff */
[-C--:B0-----:R-:W-:Y:S01]  /*56290*/  IADD3 R2, P6, R5, R8.reuse, RZ ;  /* 0x0000000805027210 */ /* 0x081fe20007fde0ff */
[----:B------:R-:W-:Y:S02]  /*562a0*/  IMAD R5, R0, 0x22e, RZ ;  /* 0x0000022e00057824 */ /* 0x000fe400078e02ff */
[----:B------:R0:W-:Y:S01]  /*562b0*/  STL.64 [R1+0xd30], R26 ;  /* 0x000d301a01007387 */ /* 0x0001e20000100a00 */
[----:B------:R-:W-:Y:S01]  /*562c0*/  LEA.HI.X.SX32 R3, R6, R9, 0x1, P6 ;  /* 0x0000000906037211 */ /* 0x000fe200030f0eff */
[C---:B------:R-:W-:Y:S02]  /*562d0*/  IMAD R6, R0.reuse, 0x117, RZ ;  /* 0x0000011700067824 */ /* 0x040fe400078e02ff */
[----:B------:R-:W-:Y:S01]  /*562e0*/  IMAD R20, R0, 0x46, RZ ;  /* 0x0000004600147824 */ /* 0x000fe200078e02ff */
[----:B0-----:R-:W-:-:S04]  /*562f0*/  IADD3 R26, P5, R5, R8, RZ ;  /* 0x00000008051a7210 */ /* 0x001fc80007fbe0ff */
[----:B------:R-:W-:Y:S02]  /*56300*/  IADD3 R4, P6, R20, R8, RZ ;  /* 0x0000000814047210 */ /* 0x000fe40007fde0ff */
[-C--:B------:R-:W-:Y:S01]  /*56310*/  LEA.HI.X.SX32 R27, R6, R9.reuse, 0x1, P5 ;  /* 0x00000009061b7211 */ /* 0x080fe200028f0eff */
[----:B------:R-:W-:Y:S01]  /*56320*/  IMAD R6, R0, 0x23, RZ ;  /* 0x0000002300067824 */ /* 0x000fe200078e02ff */
[----:B------:R0:W-:Y:S04]  /*56330*/  STL.64 [R1+0x1088], R2 ;  /* 0x0010880201007387 */ /* 0x0001e80000100a00 */
[----:B------:R-:W-:Y:S01]  /*56340*/  LEA.HI.X.SX32 R5, R6, R9, 0x1, P6 ;  /* 0x0000000906057211 */ /* 0x000fe200030f0eff */
[----:B------:R1:W-:Y:S01]  /*56350*/  STL.64 [R1+0x10a0], R26 ;  /* 0x0010a01a01007387 */ /* 0x0003e20000100a00 */
[----:B0-----:R-:W-:-:S02]  /*56360*/  IMAD R3, R0, 0x118, RZ ;  /* 0x0000011800037824 */ /* 0x001fc400078e02ff */
[C---:B------:R-:W-:Y:S01]  /*56370*/  IMAD R2, R0.reuse, 0x8c, RZ ;  /* 0x0000008c00027824 */ /* 0x040fe200078e02ff */
[----:B------:R0:W-:Y:S01]  /*56380*/  STL.64 [R1+0xf08], R4 ;  /* 0x000f080401007387 */ /* 0x0001e20000100a00 */
[C---:B------:R-:W-:Y:S02]  /*56390*/  IMAD R21, R0.reuse, 0x230, RZ ;  /* 0x0000023000157824 */ /* 0x040fe400078e02ff */
[----:B------:R-:W-:Y:S01]  /*563a0*/  IMAD R6, R0, 0x232, RZ ;  /* 0x0000023200067824 */ /* 0x000fe200078e02ff */
[-C--:B-1----:R-:W-:Y:S02]  /*563b0*/  IADD3 R26, P5, R2, R8.reuse, RZ ;  /* 0x00000008021a7210 */ /* 0x082fe40007fbe0ff */
[----:B0-----:R-:W-:-:S04]  /*563c0*/  IADD3 R4, P6, R3, R8, RZ ;  /* 0x0000000803047210 */ /* 0x001fc80007fde0ff */
[-C--:B------:R-:W-:Y:S02]  /*563d0*/  LEA.HI.X.SX32 R5, R2, R9.reuse, 0x1, P6 ;  /* 0x0000000902057211 */ /* 0x080fe400030f0eff */
[-C--:B------:R-:W-:Y:S01]  /*563e0*/  LEA.HI.X.SX32 R27, R20, R9.reuse, 0x1, P5 ;  /* 0x00000009141b7211 */ /* 0x080fe200028f0eff */
[-C--:B------:R-:W-:Y:S02]  /*563f0*/  IADD3 R20, P5, R21, R8.reuse, RZ ;  /* 0x0000000815147210 */ /* 0x080fe40007fbe0ff */
[C---:B------:R-:W-:Y:S01]  /*56400*/  IMAD R2, R0.reuse, 0x119, RZ ;  /* 0x0000011900027824 */ /* 0x040fe200078e02ff */
[----:B------:R0:W-:Y:S01]  /*56410*/  STL.64 [R1+0xd28], R4 ;  /* 0x000d280401007387 */ /* 0x0001e20000100a00 */
[----:B------:R-:W-:Y:S01]  /*56420*/  LEA.HI.X.SX32 R21, R3, R9, 0x1, P5 ;  /* 0x0000000903157211 */ /* 0x000fe200028f0eff */
[----:B------:R-:W-:Y:S02]  /*56430*/  STL.64 [R1+0xe68], R26 ;  /* 0x000e681a01007387 */ /* 0x000fe40000100a00 */
[----:B------:R-:W-:Y:S01]  /*56440*/  IMAD R3, R0, 0x234, RZ ;  /* 0x0000023400037824 */ /* 0x000fe200078e02ff */
[----:B0-----:R-:W-:Y:S01]  /*56450*/  IADD3 R4, P6, R6, R8, RZ ;  /* 0x0000000806047210 */ /* 0x001fe20007fde0ff */
[----:B------:R-:W-:-:S03]  /*56460*/  IMAD R6, R0, 0x11a, RZ ;  /* 0x0000011a00067824 */ /* 0x000fc600078e02ff */
[----:B------:R-:W-:Y:S01]  /*56470*/  LEA.HI.X.SX32 R5, R2, R9, 0x1, P6 ;  /* 0x0000000902057211 */ /* 0x000fe200030f0eff */
[----:B------:R0:W-:Y:S01]  /*56480*/  STL.64 [R1+0x1098], R20 ;  /* 0x0010981401007387 */ /* 0x0001e20000100a00 */
[----:B------:R-:W-:-:S03]  /*56490*/  IADD3 R2, P6, R3, R8, RZ ;  /* 0x0000000803027210 */ /* 0x000fc60007fde0ff */
[----:B------:R1:W-:Y:S01]  /*564a0*/  STL.64 [R1+0x1090], R4 ;  /* 0x0010900401007387 */ /* 0x0003e20000100a00 */
[C---:B------:R-:W-:Y:S02]  /*564b0*/  LEA.HI.X.SX32 R3, R6.reuse, R9, 0x1, P6 ;  /* 0x0000000906037211 */ /* 0x040fe400030f0eff */
[----:B0-----:R-:W-:Y:S01]  /*564c0*/  IADD3 R20, P5, R6, R8, RZ ;  /* 0x0000000806147210 */ /* 0x001fe20007fbe0ff */
[C---:B-1----:R-:W-:Y:S02]  /*564d0*/  IMAD R4, R0.reuse, 0x8d, RZ ;  /* 0x0000008d00047824 */ /* 0x042fe400078e02ff */
[----:B------:R-:W-:-:S03]  /*564e0*/  IMAD R5, R0, 0x236, RZ ;  /* 0x0000023600057824 */ /* 0x000fc600078e02ff */
[----:B------:R-:W-:Y:S01]  /*564f0*/  LEA.HI.X.SX32 R21, R4, R9, 0x1, P5 ;  /* 0x0000000904157211 */ /* 0x000fe200028f0eff */
[C---:B------:R-:W-:Y:S02]  /*56500*/  IMAD R4, R0.reuse, 0x8e, RZ ;  /* 0x0000008e00047824 */ /* 0x040fe400078e02ff */
[C---:B------:R-:W-:Y:S02]  /*56510*/  IMAD R27, R0.reuse, 0x11b, RZ ;  /* 0x0000011b001b7824 */ /* 0x040fe400078e02ff */
[C---:B------:R-:W-:Y:S01]  /*56520*/  IMAD R26, R0.reuse, 0x47, RZ ;  /* 0x00000047001a7824 */ /* 0x040fe200078e02ff */
[----:B------:R0:W-:Y:S01]  /*56530*/  STL.64 [R1+0xd20], R20 ;  /* 0x000d201401007387 */ /* 0x0001e20000100a00 */
[----:B------:R1:W-:Y:S02]  /*56540*/  STL.64 [R1+0x10a8], R2 ;  /* 0x0010a80201007387 */ /* 0x0003e40000100a00 */
[----:B------:R-:W-:Y:S01]  /*56550*/  IMAD R6, R0, 0x11c, RZ ;  /* 0x0000011c00067824 */ /* 0x000fe200078e02ff */
[----:B0-----:R-:W-:-:S02]  /*56560*/  IADD3 R20, P5, R5, R8, RZ ;  /* 0x0000000805147210 */ /* 0x001fc40007fbe0ff */
[----:B-1----:R-:W-:Y:S01]  /*56570*/  IADD3 R2, P6, R4, R8, RZ ;  /* 0x0000000804027210 */ /* 0x002fe20007fde0ff */
[----:B------:R-:W-:Y:S01]  /*56580*/  IMAD R5, R0, 0x238, RZ ;  /* 0x0000023800057824 */ /* 0x000fe200078e02ff */
[-C--:B------:R-:W-:Y:S02]  /*56590*/  LEA.HI.X.SX32 R21, R27, R9.reuse, 0x1, P5 ;  /* 0x000000091b157211 */ /* 0x080fe400028f0eff */
[----:B------:R-:W-:-:S03]  /*565a0*/  LEA.HI.X.SX32 R3, R26, R9, 0x1, P6 ;  /* 0x000000091a037211 */ /* 0x000fc600030f0eff */
[----:B------:R0:W-:Y:S02]  /*565b0*/  STL.64 [R1+0x10c0], R20 ;  /* 0x0010c01401007387 */ /* 0x0001e40000100a00 */
[----:B------:R1:W-:Y:S01]  /*565c0*/  STL.64 [R1+0xe60], R2 ;  /* 0x000e600201007387 */ /* 0x0003e20000100a00 */
[-C--:B0-----:R-:W-:Y:S02]  /*565d0*/  IADD3 R20, P5, R6, R8.reuse, RZ ;  /* 0x0000000806147210 */ /* 0x081fe40007fbe0ff */
[-C--:B-1----:R-:W-:Y:S01]  /*565e0*/  IADD3 R2, P6, R5, R8.reuse, RZ ;  /* 0x0000000805027210 */ /* 0x082fe20007fde0ff */
[----:B------:R-:W-:Y:S01]  /*565f0*/  IMAD R5, R0, 0x23a, RZ ;  /* 0x0000023a00057824 */ /* 0x000fe200078e02ff */
[-C--:B------:R-:W-:Y:S02]  /*56600*/  LEA.HI.X.SX32 R21, R4, R9.reuse, 0x1, P5 ;  /* 0x0000000904157211 */ /* 0x080fe400028f0eff */
[----:B------:R-:W-:Y:S01]  /*56610*/  LEA.HI.X.SX32 R3, R6, R9, 0x1, P6 ;  /* 0x0000000906037211 */ /* 0x000fe200030f0eff */
[C---:B------:R-:W-:Y:S01]  /*56620*/  IMAD R4, R0.reuse, 0x11e, RZ ;  /* 0x0000011e00047824 */ /* 0x040fe200078e02ff */
[-C--:B------:R-:W-:Y:S01]  /*56630*/  IADD3 R28, P5, R5, R8.reuse, RZ ;  /* 0x00000008051c7210 */ /* 0x080fe20007fbe0ff */
[C---:B------:R-:W-:Y:S01]  /*56640*/  IMAD R5, R0.reuse, 0x8f, RZ ;  /* 0x0000008f00057824 */ /* 0x040fe200078e02ff */
[----:B------:R-:W-:Y:S01]  /*56650*/  STL.64 [R1+0xd18], R20 ;  /* 0x000d181401007387 */ /* 0x000fe20000100a00 */
[----:B------:R0:W-:Y:S02]  /*56660*/  STL.64 [R1+0x10b8], R2 ;  /* 0x0010b80201007387 */ /* 0x0001e40000100a00 */
[----:B------:R-:W-:Y:S01]  /*56670*/  IMAD R6, R0, 0x23e, RZ ;  /* 0x0000023e00067824 */ /* 0x000fe200078e02ff */
[----:B0-----:R-:W-:Y:S01]  /*56680*/  IADD3 R2, P6, R4, R8, RZ ;  /* 0x0000000804027210 */ /* 0x001fe20007fde0ff */
[----:B------:R-:W-:-:S02]  /*56690*/  IMAD R20, R0, 0x11d, RZ ;  /* 0x0000011d00147824 */ /* 0x000fc400078e02ff */
[C---:B------:R-:W-:Y:S01]  /*566a0*/  IMAD R21, R0.reuse, 0x23c, RZ ;  /* 0x0000023c00157824 */ /* 0x040fe200078e02ff */
[-C--:B------:R-:W-:Y:S01]  /*566b0*/  LEA.HI.X.SX32 R3, R5, R9.reuse, 0x1, P6 ;  /* 0x0000000905037211 */ /* 0x080fe200030f0eff */
[----:B------:R-:W-:Y:S01]  /*566c0*/  IMAD R5, R0, 0x11f, RZ ;  /* 0x0000011f00057824 */ /* 0x000fe200078e02ff */
[-C--:B------:R-:W-:Y:S02]  /*566d0*/  LEA.HI.X.SX32 R29, R20, R9.reuse, 0x1, P5 ;  /* 0x00000009141d7211 */ /* 0x080fe400028f0eff */
[-C--:B------:R-:W-:Y:S01]  /*566e0*/  IADD3 R20, P5, R21, R8.reuse, RZ ;  /* 0x0000000815147210 */ /* 0x080fe20007fbe0ff */
[----:B------:R0:W-:Y:S02]  /*566f0*/  STL.64 [R1+0xd10], R2 ;  /* 0x000d100201007387 */ /* 0x0001e40000100a00 */
[----:B------:R1:W-:Y:S01]  /*56700*/  STL.64 [R1+0x10b0], R28 ;  /* 0x0010b01c01007387 */ /* 0x0003e20000100a00 */
[----:B------:R-:W-:Y:S01]  /*56710*/  LEA.HI.X.SX32 R21, R4, R9, 0x1, P5 ;  /* 0x0000000904157211 */ /* 0x000fe200028f0eff */
[----:B------:R-:W-:Y:S01]  /*56720*/  IMAD R4, R0, 0x9, RZ ;  /* 0x0000000900047824 */ /* 0x000fe200078e02ff */
[----:B0-----:R-:W-:Y:S01]  /*56730*/  IADD3 R2, P6, R6, R8, RZ ;  /* 0x0000000806027210 */ /* 0x001fe20007fde0ff */
[----:B------:R-:W-:-:S02]  /*56740*/  IMAD R6, R0, 0x12, RZ ;  /* 0x0000001200067824 */ /* 0x000fc400078e02ff */
[C---:B-1----:R-:W-:Y:S01]  /*56750*/  IMAD R28, R0.reuse, 0x24, RZ ;  /* 0x00000024001c7824 */ /* 0x042fe200078e02ff */
[----:B------:R-:W-:Y:S01]  /*56760*/  LEA.HI.X.SX32 R3, R5, R9, 0x1, P6 ;  /* 0x0000000905037211 */ /* 0x000fe200030f0eff */
[----:B------:R0:W-:Y:S04]  /*56770*/  STL.64 [R1+0x10c8], R20 ;  /* 0x0010c81401007387 */ /* 0x0001e80000100a00 */
[----:B------:R1:W-:Y:S01]  /*56780*/  STL.64 [R1+0x10e0], R2 ;  /* 0x0010e00201007387 */ /* 0x0003e20000100a00 */
[----:B------:R-:W-:Y:S01]  /*56790*/  IMAD R5, R0, 0x48, RZ ;  /* 0x0000004800057824 */ /* 0x000fe200078e02ff */
[-C--:B0-----:R-:W-:Y:S02]  /*567a0*/  IADD3 R20, P5, R6, R8.reuse, RZ ;  /* 0x0000000806147210 */ /* 0x081fe40007fbe0ff */
[----:B-1----:R-:W-:-:S02]  /*567b0*/  IADD3 R2, P6, R28, R8, RZ ;  /* 0x000000081c027210 */ /* 0x002fc40007fde0ff */
[-C--:B------:R-:W-:Y:S01]  /*567c0*/  LEA.HI.X.SX32 R21, R4, R9.reuse, 0x1, P5 ;  /* 0x0000000904157211 */ /* 0x080fe200028f0eff */
[----:B------:R-:W-:Y:S01]  /*567d0*/  IMAD R4, R0, 0x90, RZ ;  /* 0x0000009000047824 */ /* 0x000fe200078e02ff */
[----:B------:R-:W-:-:S03]  /*567e0*/  LEA.HI.X.SX32 R3, R6, R9, 0x1, P6 ;  /* 0x0000000906037211 */ /* 0x000fc600030f0eff */
[----:B------:R0:W-:Y:S02]  /*567f0*/  STL.64 [R1+0xf78], R20 ;  /* 0x000f781401007387 */ /* 0x0001e40000100a00 */
[----:B------:R1:W-:Y:S02]  /*56800*/  STL.64 [R1+0xf50], R2 ;  /* 0x000f500201007387 */ /* 0x0003e40000100a00 */
[C---:B------:R-:W-:Y:S02]  /*56810*/  IMAD R10, R0.reuse, 0x240, RZ ;  /* 0x00000240000a7824 */ /* 0x040fe400078e02ff */
[----:B------:R-:W-:Y:S01]  /*56820*/  IMAD R6, R0, 0x120, RZ ;  /* 0x0000012000067824 */ /* 0x000fe200078e02ff */
[-C--:B0-----:R-:W-:Y:S02]  /*56830*/  IADD3 R20, P5, R5, R8.reuse, RZ ;  /* 0x0000000805147210 */ /* 0x081fe40007fbe0ff */
[----:B-1----:R-:W-:Y:S02]  /*56840*/  IADD3 R2, P6, R4, R8, RZ ;  /* 0x0000000804027210 */ /* 0x002fe40007fde0ff */
[----:B------:R-:W-:-:S02]  /*56850*/  LEA.HI.X.SX32 R21, R28, R9, 0x1, P5 ;  /* 0x000000091c157211 */ /* 0x000fc400028f0eff */
[----:B------:R-:W-:-:S03]  /*56860*/  LEA.HI.X.SX32 R3, R5, R9, 0x1, P6 ;  /* 0x0000000905037211 */ /* 0x000fc600030f0eff */
[----:B------:R0:W-:Y:S02]  /*56870*/  STL.64 [R1+0xf00], R20 ;  /* 0x000f001401007387 */ /* 0x0001e40000100a00 */
[----:B------:R1:W-:Y:S02]  /*56880*/  STL.64 [R1+0xe58], R2 ;  /* 0x000e580201007387 */ /* 0x0003e40000100a00 */
[----:B------:R-:W-:Y:S01]  /*56890*/  IMAD R5, R0, 0x242, RZ ;  /* 0x0000024200057824 */ /* 0x000fe200078e02ff */
[-C--:B0-----:R-:W-:Y:S02]  /*568a0*/  IADD3 R20, P5, R6, R8.reuse, RZ ;  /* 0x0000000806147210 */ /* 0x081fe40007fbe0ff */
[----:B-1----:R-:W-:Y:S01]  /*568b0*/  IADD3 R2, P6, R10, R8, RZ ;  /* 0x000000080a027210 */ /* 0x002fe20007fde0ff */
[----:B------:R-:W-:Y:S01]  /*568c0*/  IMAD R10, R0, 0x2d2, RZ ;  /* 0x000002d2000a7824 */ /* 0x000fe200078e02ff */
[-C--:B------:R-:W-:Y:S02]  /*568d0*/  LEA.HI.X.SX32 R21, R4, R9.reuse, 0x1, P5 ;  /* 0x0000000904157211 */ /* 0x080fe400028f0eff */
[----:B------:R-:W-:-:S02]  /*568e0*/  LEA.HI.X.SX32 R3, R6, R9, 0x1, P6 ;  /* 0x0000000906037211 */ /* 0x000fc400030f0eff */
[----:B---3--:R0:W-:Y:S01]  /*568f0*/  STL.64 [R1+0x1938], R10 ;  /* 0x0019380a01007387 */ /* 0x0081e20000100a00 */
[----:B------:R1:W-:Y:S02]  /*56900*/  STL.64 [R1+0xd08], R20 ;  /* 0x000d081401007387 */ /* 0x0003e40000100a00 */
[----:B------:R2:W-:Y:S02]  /*56910*/  STL.64 [R1+0x10d8], R2 ;  /* 0x0010d80201007387 */ /* 0x0005e40000100a00 */
[C---:B------:R-:W-:Y:S01]  /*56920*/  IMAD R4, R0.reuse, 0x91, RZ ;  /* 0x0000009100047824 */ /* 0x040fe200078e02ff */
[----:B0-----:R-:W-:Y:S01]  /*56930*/  IADD3 R10, P5, R5, R8, RZ ;  /* 0x00000008050a7210 */ /* 0x001fe20007fbe0ff */
[C---:B------:R-:W-:Y:S02]  /*56940*/  IMAD R5, R0.reuse, 0x122, RZ ;  /* 0x0000012200057824 */ /* 0x040fe400078e02ff */
[----:B-1----:R-:W-:-:S03]  /*56950*/  IMAD R20, R0, 0x121, RZ ;  /* 0x0000012100147824 */ /* 0x002fc600078e02ff */
[-C--:B--2---:R-:W-:Y:S02]  /*56960*/  IADD3 R2, P6, R5, R8.reuse, RZ ;  /* 0x0000000805027210 */ /* 0x084fe40007fde0ff */
[-C--:B------:R-:W-:Y:S01]  /*56970*/  LEA.HI.X.SX32 R11, R20, R9.reuse, 0x1, P5 ;  /* 0x00000009140b7211 */ /* 0x080fe200028f0eff */
[C---:B------:R-:W-:Y:S02]  /*56980*/  IMAD R21, R0.reuse, 0x244, RZ ;  /* 0x0000024400157824 */ /* 0x040fe400078e02ff */
[----:B------:R-:W-:Y:S01]  /*56990*/  IMAD R6, R0, 0x246, RZ ;  /* 0x0000024600067824 */ /* 0x000fe200078e02ff */
[----:B------:R-:W-:Y:S01]  /*569a0*/  LEA.HI.X.SX32 R3, R4, R9, 0x1, P6 ;  /* 0x0000000904037211 */ /* 0x000fe200030f0eff */
[----:B------:R-:W-:Y:S01]  /*569b0*/  IMAD R4, R0, 0x123, RZ ;  /* 0x0000012300047824 */ /* 0x000fe200078e02ff */
[----:B------:R0:W-:Y:S03]  /*569c0*/  STL.64 [R1+0x10d0], R10 ;  /* 0x0010d00a01007387 */ /* 0x0001e60000100a00 */
[----:B------:R1:W-:Y:S01]  /*569d0*/  STL.64 [R1+0xd00], R2 ;  /* 0x000d000201007387 */ /* 0x0003e20000100a00 */
[----:B0-----:R-:W-:-:S02]  /*569e0*/  IADD3 R10, P5, R21, R8, RZ ;  /* 0x00000008150a7210 */ /* 0x001fc40007fbe0ff */
[-C--:B-1----:R-:W-:Y:S01]  /*569f0*/  IADD3 R2, P6, R6, R8.reuse, RZ ;  /* 0x0000000806027210 */ /* 0x082fe20007fde0ff */
[----:B------:R-:W-:Y:S01]  /*56a00*/  IMAD R6, R0, 0x92, RZ ;  /* 0x0000009200067824 */ /* 0x000fe200078e02ff */
[-C--:B------:R-:W-:Y:S02]  /*56a10*/  LEA.HI.X.SX32 R11, R5, R9.reuse, 0x1, P5 ;  /* 0x00000009050b7211 */ /* 0x080fe400028f0eff */
[----:B------:R-:W-:Y:S01]  /*56a20*/  LEA.HI.X.SX32 R3, R4, R9, 0x1, P6 ;  /* 0x0000000904037211 */ /* 0x000fe200030f0eff */
[C---:B------:R-:W-:Y:S02]  /*56a30*/  IMAD R5, R0.reuse, 0x124, RZ ;  /* 0x0000012400057824 */ /* 0x040fe400078e02ff */
[C---:B------:R-:W-:Y:S01]  /*56a40*/  IMAD R4, R0.reuse, 0x49, RZ ;  /* 0x0000004900047824 */ /* 0x040fe200078e02ff */
[----:B------:R0:W-:Y:S01]  /*56a50*/  STL.64 [R1+0x10e8], R10 ;  /* 0x0010e80a01007387 */ /* 0x0001e20000100a00 */
[----:B------:R1:W-:Y:S02]  /*56a60*/  STL.64 [R1+0x1100], R2 ;  /* 0x0011000201007387 */ /* 0x0003e40000100a00 */
[----:B------:R-:W-:Y:S01]  /*56a70*/  IMAD R21, R0, 0x248, RZ ;  /* 0x0000024800157824 */ /* 0x000fe200078e02ff */
[----:B0-----:R-:W-:-:S02]  /*56a80*/  IADD3 R10, P5, R6, R8, RZ ;  /* 0x00000008060a7210 */ /* 0x001fc40007fbe0ff */
[-C--:B-1----:R-:W-:Y:S02]  /*56a90*/  IADD3 R2, P6, R5, R8.reuse, RZ ;  /* 0x0000000805027210 */ /* 0x082fe40007fde0ff */
[-C--:B------:R-:W-:Y:S02]  /*56aa0*/  LEA.HI.X.SX32 R11, R4, R9.reuse, 0x1, P5 ;  /* 0x00000009040b7211 */ /* 0x080fe400028f0eff */
[----:B------:R-:W-:Y:S01]  /*56ab0*/  LEA.HI.X.SX32 R3, R6, R9, 0x1, P6 ;  /* 0x0000000906037211 */ /* 0x000fe200030f0eff */
[C---:B------:R-:W-:Y:S02]  /*56ac0*/  IMAD R4, R0.reuse, 0x24a, RZ ;  /* 0x0000024a00047824 */ /* 0x040fe400078e02ff */
[----:B------:R0:W-:Y:S02]  /*56ad0*/  STL.64 [R1+0xe50], R10 ;  /* 0x000e500a01007387 */ /* 0x0001e40000100a00 */
[----:B------:R1:W-:Y:S02]  /*56ae0*/  STL.64 [R1+0xcf8], R2 ;  /* 0x000cf80201007387 */ /* 0x0003e40000100a00 */
[----:B------:R-:W-:Y:S01]  /*56af0*/  IMAD R6, R0, 0x126, RZ ;  /* 0x0000012600067824 */ /* 0x000fe200078e02ff */
[----:B0-----:R-:W-:-:S02]  /*56b00*/  IADD3 R10, P5, R21, R8, RZ ;  /* 0x00000008150a7210 */ /* 0x001fc40007fbe0ff */
[----:B-1----:R-:W-:Y:S01]  /*56b10*/  IADD3 R2, P6, R4, R8, RZ ;  /* 0x0000000804027210 */ /* 0x002fe20007fde0ff */
[C---:B------:R-:W-:Y:S01]  /*56b20*/  IMAD R4, R0.reuse, 0x125, RZ ;  /* 0x0000012500047824 */ /* 0x040fe200078e02ff */
[----:B------:R-:W-:Y:S01]  /*56b30*/  LEA.HI.X.SX32 R11, R5, R9, 0x1, P5 ;  /* 0x00000009050b7211 */ /* 0x000fe200028f0eff */
[----:B------:R-:W-:-:S03]  /*56b40*/  IMAD R5, R0, 0x24c, RZ ;  /* 0x0000024c00057824 */ /* 0x000fc600078e02ff */
[----:B------:R-:W-:Y:S01]  /*56b50*/  LEA.HI.X.SX32 R3, R4, R9, 0x1, P6 ;  /* 0x0000000904037211 */ /* 0x000fe200030f0eff */
[----:B------:R0:W-:Y:S04]  /*56b60*/  STL.64 [R1+0x10f8], R10 ;  /* 0x0010f80a01007387 */ /* 0x0001e80000100a00 */
[----:B------:R1:W-:Y:S02]  /*56b70*/  STL.64 [R1+0x10f0], R2 ;  /* 0x0010f00201007387 */ /* 0x0003e40000100a00 */
[C---:B------:R-:W-:Y:S02]  /*56b80*/  IMAD R4, R0.reuse, 0x93, RZ ;  /* 0x0000009300047824 */ /* 0x040fe400078e02ff */
[----:B------:R-:W-:Y:S01]  /*56b90*/  IMAD R20, R0, 0x127, RZ ;  /* 0x0000012700147824 */ /* 0x000fe200078e02ff */
[----:B0-----:R-:W-:-:S02]  /*56ba0*/  IADD3 R10, P5, R6, R8, RZ ;  /* 0x00000008060a7210 */ /* 0x001fc40007fbe0ff */
[----:B-1----:R-:W-:Y:S01]  /*56bb0*/  IADD3 R2, P6, R5, R8, RZ ;  /* 0x0000000805027210 */ /* 0x002fe20007fde0ff */
[----:B------:R-:W-:Y:S01]  /*56bc0*/  IMAD R5, R0, 0x24e, RZ ;  /* 0x0000024e00057824 */ /* 0x000fe200078e02ff */
[----:B------:R-:W-:-:S04]  /*56bd0*/  LEA.HI.X.SX32 R11, R4, R9, 0x1, P5 ;  /* 0x00000009040b7211 */ /* 0x000fc800028f0eff */
[-C--:B------:R-:W-:Y:S02]  /*56be0*/  IADD3 R4, P5, R5, R8.reuse, RZ ;  /* 0x0000000805047210 */ /* 0x080fe40007fbe0ff */
[-C--:B------:R-:W-:Y:S01]  /*56bf0*/  LEA.HI.X.SX32 R3, R6, R9.reuse, 0x1, P6 ;  /* 0x0000000906037211 */ /* 0x080fe200030f0eff */
[----:B------:R-:W-:Y:S01]  /*56c00*/  IMAD R21, R0, 0x4a, RZ ;  /* 0x0000004a00157824 */ /* 0x000fe200078e02ff */
[----:B------:R-:W-:Y:S01]  /*56c10*/  LEA.HI.X.SX32 R5, R20, R9, 0x1, P5 ;  /* 0x0000000914057211 */ /* 0x000fe200028f0eff */
[----:B------:R-:W-:Y:S02]  /*56c20*/  STL.64 [R1+0xcf0], R10 ;  /* 0x000cf00a01007387 */ /* 0x000fe40000100a00 */
[----:B------:R0:W-:Y:S02]  /*56c30*/  STL.64 [R1+0x1108], R2 ;  /* 0x0011080201007387 */ /* 0x0001e40000100a00 */
[C---:B------:R-:W-:Y:S01]  /*56c40*/  IMAD R6, R0.reuse, 0x94, RZ ;  /* 0x0000009400067824 */ /* 0x040fe200078e02ff */
[----:B------:R1:W-:Y:S01]  /*56c50*/  STL.64 [R1+0x1120], R4 ;  /* 0x0011200401007387 */ /* 0x0003e20000100a00 */
[----:B0-----:R-:W-:Y:S01]  /*56c60*/  IADD3 R2, P6, R21, R8, RZ ;  /* 0x0000000815027210 */ /* 0x001fe20007fde0ff */
[----:B-1----:R-:W-:-:S02]  /*56c70*/  IMAD R4, R0, 0x25, RZ ;  /* 0x0000002500047824 */ /* 0x002fc400078e02ff */
[-C--:B------:R-:W-:Y:S01]  /*56c80*/  IADD3 R10, P5, R6, R8.reuse, RZ ;  /* 0x00000008060a7210 */ /* 0x080fe20007fbe0ff */
[----:B------:R-:W-:Y:S02]  /*56c90*/  IMAD R5, R0, 0x128, RZ ;  /* 0x0000012800057824 */ /* 0x000fe400078e02ff */
[-C--:B------:R-:W-:Y:S02]  /*56ca0*/  LEA.HI.X.SX32 R3, R4, R9.reuse, 0x1, P6 ;  /* 0x0000000904037211 */ /* 0x080fe400030f0eff */
[----:B------:R-:W-:Y:S01]  /*56cb0*/  LEA.HI.X.SX32 R11, R21, R9, 0x1, P5 ;  /* 0x00000009150b7211 */ /* 0x000fe200028f0eff */
[----:B------:R-:W-:Y:S02]  /*56cc0*/  IMAD R4, R0, 0x250, RZ ;  /* 0x0000025000047824 */ /* 0x000fe400078e02ff */
[----:B------:R0:W-:Y:S02]  /*56cd0*/  STL.64 [R1+0xef8], R2 ;  /* 0x000ef80201007387 */ /* 0x0001e40000100a00 */
[----:B------:R1:W-:Y:S01]  /*56ce0*/  STL.64 [R1+0xe48], R10 ;  /* 0x000e480a01007387 */ /* 0x0003e20000100a00 */
[----:B0-----:R-:W-:-:S02]  /*56cf0*/  IADD3 R2, P6, R5, R8, RZ ;  /* 0x0000000805027210 */ /* 0x001fc40007fde0ff */
[----:B-1----:R-:W-:Y:S01]  /*56d00*/  IADD3 R10, P5, R4, R8, RZ ;  /* 0x00000008040a7210 */ /* 0x002fe20007fbe0ff */
[----:B------:R-:W-:Y:S01]  /*56d10*/  IMAD R4, R0, 0x252, RZ ;  /* 0x0000025200047824 */ /* 0x000fe200078e02ff */
[----:B------:R-:W-:-:S05]  /*56d20*/  LEA.HI.X.SX32 R3, R6, R9, 0x1, P6 ;  /* 0x0000000906037211 */ /* 0x000fca00030f0eff */
[----:B------:R0:W-:Y:S01]  /*56d30*/  STL.64 [R1+0xce8], R2 ;  /* 0x000ce80201007387 */ /* 0x0001e20000100a00 */
[-C--:B------:R-:W-:Y:S01]  /*56d40*/  LEA.HI.X.SX32 R11, R5, R9.reuse, 0x1, P5 ;  /* 0x00000009050b7211 */ /* 0x080fe200028f0eff */
[C---:B------:R-:W-:Y:S02]  /*56d50*/  IMAD R6, R0.reuse, 0x12a, RZ ;  /* 0x0000012a00067824 */ /* 0x040fe400078e02ff */
[----:B------:R-:W-:Y:S01]  /*56d60*/  IMAD R5, R0, 0x254, RZ ;  /* 0x0000025400057824 */ /* 0x000fe200078e02ff */
[----:B0-----:R-:W-:Y:S01]  /*56d70*/  IADD3 R2, P6, R4, R8, RZ ;  /* 0x0000000804027210 */ /* 0x001fe20007fde0ff */
[----:B------:R-:W-:Y:S01]  /*56d80*/  IMAD R4, R0, 0x129, RZ ;  /* 0x0000012900047824 */ /* 0x000fe200078e02ff */
[----:B------:R0:W-:Y:S04]  /*56d90*/  STL.64 [R1+0x1118], R10 ;  /* 0x0011180a01007387 */ /* 0x0001e80000100a00 */
[----:B------:R-:W-:Y:S01]  /*56da0*/  LEA.HI.X.SX32 R3, R4, R9, 0x1, P6 ;  /* 0x0000000904037211 */ /* 0x000fe200030f0eff */
[----:B------:R-:W-:-:S04]  /*56db0*/  IMAD R4, R0, 0x95, RZ ;  /* 0x0000009500047824 */ /* 0x000fc800078e02ff */
[----:B------:R1:W-:Y:S01]  /*56dc0*/  STL.64 [R1+0x1110], R2 ;  /* 0x0011100201007387 */ /* 0x0003e20000100a00 */
[----:B0-----:R-:W-:-:S04]  /*56dd0*/  IADD3 R10, P5, R6, R8, RZ ;  /* 0x00000008060a7210 */ /* 0x001fc80007fbe0ff */
[-C--:B------:R-:W-:Y:S02]  /*56de0*/  LEA.HI.X.SX32 R11, R4, R9.reuse, 0x1, P5 ;  /* 0x00000009040b7211 */ /* 0x080fe400028f0eff */
[-C--:B-1----:R-:W-:Y:S01]  /*56df0*/  IADD3 R2, P6, R5, R8.reuse, RZ ;  /* 0x0000000805027210 */ /* 0x082fe20007fde0ff */
[C---:B------:R-:W-:Y:S02]  /*56e00*/  IMAD R5, R0.reuse, 0x256, RZ ;  /* 0x0000025600057824 */ /* 0x040fe400078e02ff */
[----:B------:R-:W-:Y:S01]  /*56e10*/  IMAD R4, R0, 0x96, RZ ;  /* 0x0000009600047824 */ /* 0x000fe200078e02ff */
[----:B------:R-:W-:Y:S01]  /*56e20*/  LEA.HI.X.SX32 R3, R6, R9, 0x1, P6 ;  /* 0x0000000906037211 */ /* 0x000fe200030f0eff */
[----:B------:R0:W-:Y:S01]  /*56e30*/  STL.64 [R1+0xce0], R10 ;  /* 0x000ce00a01007387 */ /* 0x0001e20000100a00 */
[C---:B------:R-:W-:Y:S02]  /*56e40*/  IMAD R20, R0.reuse, 0x12b, RZ ;  /* 0x0000012b00147824 */ /* 0x040fe400078e02ff */
[C---:B------:R-:W-:Y:S01]  /*56e50*/  IMAD R21, R0.reuse, 0x4b, RZ ;  /* 0x0000004b00157824 */ /* 0x040fe200078e02ff */
[----:B------:R1:W-:Y:S01]  /*56e60*/  STL.64 [R1+0x1128], R2 ;  /* 0x0011280201007387 */ /* 0x0003e20000100a00 */
[----:B------:R-:W-:Y:S01]  /*56e70*/  IMAD R6, R0, 0x12c, RZ ;  /* 0x0000012c00067824 */ /* 0x000fe200078e02ff */
[----:B0-----:R-:W-:-:S02]  /*56e80*/  IADD3 R10, P5, R5, R8, RZ ;  /* 0x00000008050a7210 */ /* 0x001fc40007fbe0ff */
[----:B-1----:R-:W-:Y:S02]  /*56e90*/  IADD3 R2, P6, R4, R8, RZ ;  /* 0x0000000804027210 */ /* 0x002fe40007fde0ff */
[-C--:B------:R-:W-:Y:S01]  /*56ea0*/  LEA.HI.X.SX32 R11, R20, R9.reuse, 0x1, P5 ;  /* 0x00000009140b7211 */ /* 0x080fe200028f0eff */
[----:B------:R-:W-:Y:S01]  /*56eb0*/  IMAD R5, R0, 0x258, RZ ;  /* 0x0000025800057824 */ /* 0x000fe200078e02ff */
        /* <DEDUP_REMOVED lines=8> */
[----:B------:R-:W-:Y:S01]  /*56f40*/  LEA.HI.X.SX32 R3, R6, R9, 0x1, P6 ;  /* 0x0000000906037211 */ /* 0x000fe200030f0eff */
[----:B------:R-:W-:-:S02]  /*56f50*/  IMAD R4, R0, 0x12d, RZ ;  /* 0x0000012d00047824 */ /* 0x000fc400078e02ff */
[C---:B------:R-:W-:Y:S01]  /*56f60*/  IMAD R6, R0.reuse, 0x97, RZ ;  /* 0x0000009700067824 */ /* 0x040fe200078e02ff */
[----:B------:R0:W-:Y:S01]  /*56f70*/  STL.64 [R1+0xcd8], R10 ;  /* 0x000cd80a01007387 */ /* 0x0001e20000100a00 */
[----:B------:R1:W-:Y:S02]  /*56f80*/  STL.64 [R1+0x1138], R2 ;  /* 0x0011380201007387 */ /* 0x0003e40000100a00 */
[C---:B------:R-:W-:Y:S01]  /*56f90*/  IMAD R13, R0.reuse, 0x25e, RZ ;  /* 0x0000025e000d7824 */ /* 0x040fe200078e02ff */
[-C--:B0-----:R-:W-:Y:S02]  /*56fa0*/  IADD3 R10, P5, R5, R8.reuse, RZ ;  /* 0x00000008050a7210 */ /* 0x081fe40007fbe0ff */
[-C--:B-1----:R-:W-:Y:S01]  /*56fb0*/  IADD3 R2, P6, R21, R8.reuse, RZ ;  /* 0x0000000815027210 */ /* 0x082fe20007fde0ff */
[----:B------:R-:W-:Y:S01]  /*56fc0*/  IMAD R5, R0, 0x25c, RZ ;  /* 0x0000025c00057824 */ /* 0x000fe200078e02ff */
[-C--:B------:R-:W-:Y:S02]  /*56fd0*/  LEA.HI.X.SX32 R11, R4, R9.reuse, 0x1, P5 ;  /* 0x00000009040b7211 */ /* 0x080fe400028f0eff */
[----:B------:R-:W-:Y:S01]  /*56fe0*/  LEA.HI.X.SX32 R3, R6, R9, 0x1, P6 ;  /* 0x0000000906037211 */ /* 0x000fe200030f0eff */
[----:B------:R-:W-:-:S02]  /*56ff0*/  IADD3 R4, P6, R13, R8, RZ ;  /* 0x000000080d047210 */ /* 0x000fc40007fde0ff */
[----:B------:R0:W-:Y:S02]  /*57000*/  STL.64 [R1+0x1130], R10 ;  /* 0x0011300a01007387 */ /* 0x0001e40000100a00 */
[----:B------:R1:W-:Y:S02]  /*57010*/  STL.64 [R1+0xcd0], R2 ;  /* 0x000cd00201007387 */ /* 0x0003e40000100a00 */
[C---:B------:R-:W-:Y:S01]  /*57020*/  IMAD R6, R0.reuse, 0x26, RZ ;  /* 0x0000002600067824 */ /* 0x040fe200078e02ff */
[----:B0-----:R-:W-:Y:S01]  /*57030*/  IADD3 R10, P5, R5, R8, RZ ;  /* 0x00000008050a7210 */ /* 0x001fe20007fbe0ff */
[C---:B-1----:R-:W-:Y:S02]  /*57040*/  IMAD R3, R0.reuse, 0x12f, RZ ;  /* 0x0000012f00037824 */ /* 0x042fe400078e02ff */
[C---:B------:R-:W-:Y:S01]  /*57050*/  IMAD R2, R0.reuse, 0x4c, RZ ;  /* 0x0000004c00027824 */ /* 0x040fe200078e02ff */
[-C--:B------:R-:W-:Y:S02]  /*57060*/  LEA.HI.X.SX32 R11, R21, R9.reuse, 0x1, P5 ;  /* 0x00000009150b7211 */ /* 0x080fe400028f0eff */
[----:B------:R-:W-:Y:S01]  /*57070*/  LEA.HI.X.SX32 R5, R3, R9, 0x1, P6 ;  /* 0x0000000903057211 */ /* 0x000fe200030f0eff */
[----:B------:R-:W-:-:S02]  /*57080*/  IMAD R3, R0, 0x13, RZ ;  /* 0x0000001300037824 */ /* 0x000fc400078e02ff */
[----:B------:R0:W-:Y:S02]  /*57090*/  STL.64 [R1+0x1148], R10 ;  /* 0x0011480a01007387 */ /* 0x0001e40000100a00 */
[----:B------:R1:W-:Y:S02]  /*570a0*/  STL.64 [R1+0x1160], R4 ;  /* 0x0011600401007387 */ /* 0x0003e40000100a00 */
[----:B------:R-:W-:Y:S01]  /*570b0*/  IMAD R21, R0, 0x130, RZ ;  /* 0x0000013000157824 */ /* 0x000fe200078e02ff */
[-C--:B0-----:R-:W-:Y:S02]  /*570c0*/  IADD3 R10, P5, R6, R8.reuse, RZ ;  /* 0x00000008060a7210 */ /* 0x081fe40007fbe0ff */
[----:B-1----:R-:W-:Y:S02]  /*570d0*/  IADD3 R4, P6, R2, R8, RZ ;  /* 0x0000000802047210 */ /* 0x002fe40007fde0ff */
[-C--:B------:R-:W-:Y:S02]  /*570e0*/  LEA.HI.X.SX32 R11, R3, R9.reuse, 0x1, P5 ;  /* 0x00000009030b7211 */ /* 0x080fe400028f0eff */
[----:B------:R-:W-:Y:S01]  /*570f0*/  LEA.HI.X.SX32 R5, R6, R9, 0x1, P6 ;  /* 0x0000000906057211 */ /* 0x000fe200030f0eff */
[----:B------:R-:W-:-:S02]  /*57100*/  IMAD R20, R0, 0x98, RZ ;  /* 0x0000009800147824 */ /* 0x000fc400078e02ff */
[----:B------:R-:W-:Y:S02]  /*57110*/  STL.64 [R1+0xf48], R10 ;  /* 0x000f480a01007387 */ /* 0x000fe40000100a00 */
[----:B------:R0:W-:Y:S02]  /*57120*/  STL.64 [R1+0xef0], R4 ;  /* 0x000ef00401007387 */ /* 0x0001e40000100a00 */
[C---:B------:R-:W-:Y:S02]  /*57130*/  IMAD R3, R0.reuse, 0x260, RZ ;  /* 0x0000026000037824 */ /* 0x040fe400078e02ff */
[----:B------:R-:W-:Y:S01]  /*57140*/  IMAD R6, R0, 0x262, RZ ;  /* 0x0000026200067824 */ /* 0x000fe200078e02ff */
[-C--:B0-----:R-:W-:Y:S02]  /*57150*/  IADD3 R4, P6, R21, R8.reuse, RZ ;  /* 0x0000000815047210 */ /* 0x081fe40007fde0ff */
[C---:B------:R-:W-:Y:S02]  /*57160*/  IADD3 R10, P5, R20.reuse, R8, RZ ;  /* 0x00000008140a7210 */ /* 0x040fe40007fbe0ff */
[----:B------:R-:W-:-:S02]  /*57170*/  LEA.HI.X.SX32 R5, R20, R9, 0x1, P6 ;  /* 0x0000000914057211 */ /* 0x000fc400030f0eff */
[-C--:B------:R-:W-:Y:S01]  /*57180*/  LEA.HI.X.SX32 R11, R2, R9.reuse, 0x1, P5 ;  /* 0x00000009020b7211 */ /* 0x080fe200028f0eff */
[-C--:B------:R-:W-:Y:S02]  /*57190*/  IADD3 R2, P5, R3, R8.reuse, RZ ;  /* 0x0000000803027210 */ /* 0x080fe40007fbe0ff */
[----:B------:R-:W-:Y:S01]  /*571a0*/  IMAD R20, R0, 0x131, RZ ;  /* 0x0000013100147824 */ /* 0x000fe200078e02ff */
[----:B------:R0:W-:Y:S01]  /*571b0*/  STL.64 [R1+0xcc8], R4 ;  /* 0x000cc80401007387 */ /* 0x0001e20000100a00 */
[----:B------:R-:W-:Y:S01]  /*571c0*/  LEA.HI.X.SX32 R3, R21, R9, 0x1, P5 ;  /* 0x0000000915037211 */ /* 0x000fe200028f0eff */
[----:B------:R-:W-:Y:S01]  /*571d0*/  STL.64 [R1+0xe38], R10 ;  /* 0x000e380a01007387 */ /* 0x000fe20000100a00 */
[----:B0-----:R-:W-:Y:S01]  /*571e0*/  IADD3 R4, P6, R6, R8, RZ ;  /* 0x0000000806047210 */ /* 0x001fe20007fde0ff */
[----:B------:R-:W-:-:S03]  /*571f0*/  IMAD R6, R0, 0x132, RZ ;  /* 0x0000013200067824 */ /* 0x000fc600078e02ff */
[----:B------:R-:W-:Y:S01]  /*57200*/  LEA.HI.X.SX32 R5, R20, R9, 0x1, P6 ;  /* 0x0000000914057211 */ /* 0x000fe200030f0eff */
[----:B------:R0:W-:Y:S04]  /*57210*/  STL.64 [R1+0x1158], R2 ;  /* 0x0011580201007387 */ /* 0x0001e80000100a00 */
[----:B------:R1:W-:Y:S01]  /*57220*/  STL.64 [R1+0x1150], R4 ;  /* 0x0011500401007387 */ /* 0x0003e20000100a00 */
[----:B------:R-:W-:Y:S01]  /*57230*/  IMAD R21, R0, 0x264, RZ ;  /* 0x0000026400157824 */ /* 0x000fe200078e02ff */
[----:B0-----:R-:W-:Y:S01]  /*57240*/  IADD3 R2, P5, R6, R8, RZ ;  /* 0x0000000806027210 */ /* 0x001fe20007fbe0ff */
[C---:B-1----:R-:W-:Y:S02]  /*57250*/  IMAD R4, R0.reuse, 0x99, RZ ;  /* 0x0000009900047824 */ /* 0x042fe400078e02ff */
[----:B------:R-:W-:-:S03]  /*57260*/  IMAD R5, R0, 0x266, RZ ;  /* 0x0000026600057824 */ /* 0x000fc600078e02ff */
[-C--:B------:R-:W-:Y:S02]  /*57270*/  LEA.HI.X.SX32 R3, R4, R9.reuse, 0x1, P5 ;  /* 0x0000000904037211 */ /* 0x080fe400028f0eff */
[-C--:B------:R-:W-:Y:S01]  /*57280*/  IADD3 R10, P6, R21, R8.reuse, RZ ;  /* 0x00000008150a7210 */ /* 0x080fe20007fde0ff */
[C---:B------:R-:W-:Y:S02]  /*57290*/  IMAD R22, R0.reuse, 0x133, RZ ;  /* 0x0000013300167824 */ /* 0x040fe400078e02ff */
[----:B------:R0:W-:Y:S01]  /*572a0*/  STL.64 [R1+0xcc0], R2 ;  /* 0x000cc00201007387 */ /* 0x0001e20000100a00 */
[----:B------:R-:W-:Y:S01]  /*572b0*/  IMAD R4, R0, 0x9a, RZ ;  /* 0x0000009a00047824 */ /* 0x000fe200078e02ff */
[----:B------:R-:W-:Y:S01]  /*572c0*/  LEA.HI.X.SX32 R11, R6, R9, 0x1, P6 ;  /* 0x00000009060b7211 */ /* 0x000fe200030f0eff */
[C---:B------:R-:W-:Y:S01]  /*572d0*/  IMAD R6, R0.reuse, 0x134, RZ ;  /* 0x0000013400067824 */ /* 0x040fe200078e02ff */
[----:B0-----:R-:W-:Y:S01]  /*572e0*/  IADD3 R2, P5, R5, R8, RZ ;  /* 0x0000000805027210 */ /* 0x001fe20007fbe0ff */
[----:B------:R-:W-:-:S03]  /*572f0*/  IMAD R5, R0, 0x4d, RZ ;  /* 0x0000004d00057824 */ /* 0x000fc600078e02ff */
[----:B------:R-:W-:Y:S01]  /*57300*/  LEA.HI.X.SX32 R3, R22, R9, 0x1, P5 ;  /* 0x0000000916037211 */ /* 0x000fe200028f0eff */
[----:B------:R0:W-:Y:S01]  /*57310*/  STL.64 [R1+0x1168], R10 ;  /* 0x0011680a01007387 */ /* 0x0001e20000100a00 */
[----:B------:R-:W-:-:S03]  /*57320*/  IADD3 R20, P6, R4, R8, RZ ;  /* 0x0000000804147210 */ /* 0x000fc60007fde0ff */
[----:B------:R1:W-:Y:S01]  /*57330*/  STL.64 [R1+0x1180], R2 ;  /* 0x0011800201007387 */ /* 0x0003e20000100a00 */
[----:B------:R-:W-:Y:S01]  /*57340*/  LEA.HI.X.SX32 R21, R5, R9, 0x1, P6 ;  /* 0x0000000905157211 */ /* 0x000fe200030f0eff */
[----:B------:R-:W-:Y:S01]  /*57350*/  IMAD R5, R0, 0x26a, RZ ;  /* 0x0000026a00057824 */ /* 0x000fe200078e02ff */
[----:B0-----:R-:W-:Y:S01]  /*57360*/  IADD3 R10, P5, R6, R8, RZ ;  /* 0x00000008060a7210 */ /* 0x001fe20007fbe0ff */
[----:B-1----:R-:W-:-:S03]  /*57370*/  IMAD R3, R0, 0x268, RZ ;  /* 0x0000026800037824 */ /* 0x002fc600078e02ff */
[----:B------:R-:W-:Y:S01]  /*57380*/  LEA.HI.X.SX32 R11, R4, R9, 0x1, P5 ;  /* 0x00000009040b7211 */ /* 0x000fe200028f0eff */
[----:B------:R-:W-:Y:S01]  /*57390*/  STL.64 [R1+0xe30], R20 ;  /* 0x000e301401007387 */ /* 0x000fe20000100a00 */
[----:B------:R-:W-:-:S03]  /*573a0*/  IADD3 R2, P6, R3, R8, RZ ;  /* 0x0000000803027210 */ /* 0x000fc60007fde0ff */
[----:B------:R0:W-:Y:S01]  /*573b0*/  STL.64 [R1+0xcb8], R10 ;  /* 0x000cb80a01007387 */ /* 0x0001e20000100a00 */
[-C--:B------:R-:W-:Y:S01]  /*573c0*/  LEA.HI.X.SX32 R3, R6, R9.reuse, 0x1, P6 ;  /* 0x0000000906037211 */ /* 0x080fe200030f0eff */
[C---:B------:R-:W-:Y:S02]  /*573d0*/  IMAD R6, R0.reuse, 0x135, RZ ;  /* 0x0000013500067824 */ /* 0x040fe400078e02ff */
[C---:B------:R-:W-:Y:S01]  /*573e0*/  IMAD R4, R0.reuse, 0x9b, RZ ;  /* 0x0000009b00047824 */ /* 0x040fe200078e02ff */
[----:B0-----:R-:W-:Y:S01]  /*573f0*/  IADD3 R10, P5, R5, R8, RZ ;  /* 0x00000008050a7210 */ /* 0x001fe20007fbe0ff */
[----:B------:R-:W-:Y:S01]  /*57400*/  IMAD R5, R0, 0x136, RZ ;  /* 0x0000013600057824 */ /* 0x000fe200078e02ff */
[----:B------:R0:W-:Y:S02]  /*57410*/  STL.64 [R1+0x1178], R2 ;  /* 0x0011780201007387 */ /* 0x0001e40000100a00 */
[----:B------:R-:W-:Y:S01]  /*57420*/  LEA.HI.X.SX32 R11, R6, R9, 0x1, P5 ;  /* 0x00000009060b7211 */ /* 0x000fe200028f0eff */
[----:B------:R-:W-:-:S02]  /*57430*/  IMAD R6, R0, 0x26e, RZ ;  /* 0x0000026e00067824 */ /* 0x000fc400078e02ff */
[----:B------:R-:W-:Y:S01]  /*57440*/  IMAD R21, R0, 0x26c, RZ ;  /* 0x0000026c00157824 */ /* 0x000fe200078e02ff */
[----:B0-----:R-:W-:-:S04]  /*57450*/  IADD3 R2, P6, R5, R8, RZ ;  /* 0x0000000805027210 */ /* 0x001fc80007fde0ff */
[-C--:B------:R-:W-:Y:S01]  /*57460*/  LEA.HI.X.SX32 R3, R4, R9.reuse, 0x1, P6 ;  /* 0x0000000904037211 */ /* 0x080fe200030f0eff */
[----:B------:R0:W-:Y:S04]  /*57470*/  STL.64 [R1+0x1170], R10 ;  /* 0x0011700a01007387 */ /* 0x0001e80000100a00 */
[----:B------:R1:W-:Y:S01]  /*57480*/  STL.64 [R1+0xcb0], R2 ;  /* 0x000cb00201007387 */ /* 0x0003e20000100a00 */
[----:B------:R-:W-:Y:S01]  /*57490*/  IMAD R4, R0, 0x9c, RZ ;  /* 0x0000009c00047824 */ /* 0x000fe200078e02ff */
[-C--:B0-----:R-:W-:Y:S02]  /*574a0*/  IADD3 R10, P5, R21, R8.reuse, RZ ;  /* 0x00000008150a7210 */ /* 0x081fe40007fbe0ff */
[----:B-1----:R-:W-:Y:S01]  /*574b0*/  IADD3 R2, P6, R6, R8, RZ ;  /* 0x0000000806027210 */ /* 0x002fe20007fde0ff */
[C---:B------:R-:W-:Y:S01]  /*574c0*/  IMAD R6, R0.reuse, 0x137, RZ ;  /* 0x0000013700067824 */ /* 0x040fe200078e02ff */
[----:B------:R-:W-:Y:S01]  /*574d0*/  LEA.HI.X.SX32 R11, R5, R9, 0x1, P5 ;  /* 0x00000009050b7211 */ /* 0x000fe200028f0eff */
[----:B------:R-:W-:-:S03]  /*574e0*/  IMAD R21, R0, 0x4e, RZ ;  /* 0x0000004e00157824 */ /* 0x000fc600078e02ff */
[----:B------:R-:W-:Y:S01]  /*574f0*/  LEA.HI.X.SX32 R3, R6, R9, 0x1, P6 ;  /* 0x0000000906037211 */ /* 0x000fe200030f0eff */
[----:B------:R0:W-:Y:S01]  /*57500*/  STL.64 [R1+0x1188], R10 ;  /* 0x0011880a01007387 */ /* 0x0001e20000100a00 */
[----:B------:R-:W-:-:S03]  /*57510*/  IMAD R5, R0, 0x27, RZ ;  /* 0x0000002700057824 */ /* 0x000fc600078e02ff */
[----:B------:R1:W-:Y:S01]  /*57520*/  STL.64 [R1+0x11a0], R2 ;  /* 0x0011a00201007387 */ /* 0x0003e20000100a00 */
[----:B------:R-:W-:Y:S01]  /*57530*/  IMAD R6, R0, 0x138, RZ ;  /* 0x0000013800067824 */ /* 0x000fe200078e02ff */
[-C--:B0-----:R-:W-:Y:S02]  /*57540*/  IADD3 R10, P5, R21, R8.reuse, RZ ;  /* 0x00000008150a7210 */ /* 0x081fe40007fbe0ff */
        /* <DEDUP_REMOVED lines=21> */
[----:B------:R-:W-:Y:S01]  /*576a0*/  IADD3 R10, P5, R6, R8, RZ ;  /* 0x00000008060a7210 */ /* 0x000fe20007fbe0ff */
[----:B------:R-:W-:Y:S02]  /*576b0*/  IMAD R6, R0, 0x276, RZ ;  /* 0x0000027600067824 */ /* 0x000fe400078e02ff */
[----:B------:R-:W-:-:S05]  /*576c0*/  LEA.HI.X.SX32 R3, R5, R9, 0x1, P6 ;  /* 0x0000000905037211 */ /* 0x000fca00030f0eff */
[----:B------:R0:W-:Y:S01]  /*576d0*/  STL.64 [R1+0xca0], R2 ;  /* 0x000ca00201007387 */ /* 0x0001e20000100a00 */
[----:B------:R-:W-:Y:S01]  /*576e0*/  LEA.HI.X.SX32 R11, R21, R9, 0x1, P5 ;  /* 0x00000009150b7211 */ /* 0x000fe200028f0eff */
[C---:B------:R-:W-:Y:S02]  /*576f0*/  IMAD R4, R0.reuse, 0x9e, RZ ;  /* 0x0000009e00047824 */ /* 0x040fe400078e02ff */
[----:B------:R-:W-:Y:S01]  /*57700*/  IMAD R5, R0, 0x13c, RZ ;  /* 0x0000013c00057824 */ /* 0x000fe200078e02ff */
[----:B0-----:R-:W-:Y:S01]  /*57710*/  IADD3 R2, P6, R6, R8, RZ ;  /* 0x0000000806027210 */ /* 0x001fe20007fde0ff */
[C---:B------:R-:W-:Y:S01]  /*57720*/  IMAD R6, R0.reuse, 0x13b, RZ ;  /* 0x0000013b00067824 */ /* 0x040fe200078e02ff */
[----:B------:R0:W-:Y:S01]  /*57730*/  STL.64 [R1+0x11a8], R10 ;  /* 0x0011a80a01007387 */ /* 0x0001e20000100a00 */
[----:B------:R-:W-:-:S03]  /*57740*/  IMAD R20, R0, 0x4f, RZ ;  /* 0x0000004f00147824 */ /* 0x000fc600078e02ff */
[----:B------:R-:W-:Y:S01]  /*57750*/  LEA.HI.X.SX32 R3, R6, R9, 0x1, P6 ;  /* 0x0000000906037211 */ /* 0x000fe200030f0eff */
[----:B------:R-:W-:-:S04]  /*57760*/  IMAD R21, R0, 0x278, RZ ;  /* 0x0000027800157824 */ /* 0x000fc800078e02ff */
[----:B------:R1:W-:Y:S01]  /*57770*/  STL.64 [R1+0x11c0], R2 ;  /* 0x0011c00201007387 */ /* 0x0003e20000100a00 */
[----:B0-----:R-:W-:Y:S01]  /*57780*/  IADD3 R10, P5, R4, R8, RZ ;  /* 0x00000008040a7210 */ /* 0x001fe20007fbe0ff */
[----:B------:R-:W-:-:S03]  /*57790*/  IMAD R6, R0, 0x27a, RZ ;  /* 0x0000027a00067824 */ /* 0x000fc600078e02ff */
[----:B------:R-:W-:Y:S02]  /*577a0*/  LEA.HI.X.SX32 R11, R20, R9, 0x1, P5 ;  /* 0x00000009140b7211 */ /* 0x000fe400028f0eff */
[----:B-1----:R-:W-:-:S03]  /*577b0*/  IADD3 R2, P6, R5, R8, RZ ;  /* 0x0000000805027210 */ /* 0x002fc60007fde0ff */
[----:B------:R0:W-:Y:S01]  /*577c0*/  STL.64 [R1+0xe20], R10 ;  /* 0x000e200a01007387 */ /* 0x0001e20000100a00 */
[----:B------:R-:W-:Y:S01]  /*577d0*/  LEA.HI.X.SX32 R3, R4, R9, 0x1, P6 ;  /* 0x0000000904037211 */ /* 0x000fe200030f0eff */
[----:B------:R-:W-:-:S04]  /*577e0*/  IMAD R4, R0, 0x13d, RZ ;  /* 0x0000013d00047824 */ /* 0x000fc800078e02ff */
[----:B------:R1:W-:Y:S01]  /*577f0*/  STL.64 [R1+0xc98], R2 ;  /* 0x000c980201007387 */ /* 0x0003e20000100a00 */
[----:B0-----:R-:W-:-:S04]  /*57800*/  IADD3 R10, P5, R21, R8, RZ ;  /* 0x00000008150a7210 */ /* 0x001fc80007fbe0ff */
[-C--:B------:R-:W-:Y:S02]  /*57810*/  LEA.HI.X.SX32 R11, R5, R9.reuse, 0x1, P5 ;  /* 0x00000009050b7211 */ /* 0x080fe400028f0eff */
[----:B-1----:R-:W-:Y:S01]  /*57820*/  IADD3 R2, P6, R6, R8, RZ ;  /* 0x0000000806027210 */ /* 0x002fe20007fde0ff */
[C---:B------:R-:W-:Y:S02]  /*57830*/  IMAD R6, R0.reuse, 0x13e, RZ ;  /* 0x0000013e00067824 */ /* 0x040fe400078e02ff */
[----:B------:R-:W-:Y:S01]  /*57840*/  IMAD R5, R0, 0x27c, RZ ;  /* 0x0000027c00057824 */ /* 0x000fe200078e02ff */
[----:B------:R-:W-:Y:S01]  /*57850*/  LEA.HI.X.SX32 R3, R4, R9, 0x1, P6 ;  /* 0x0000000904037211 */ /* 0x000fe200030f0eff */
[----:B------:R0:W-:Y:S01]  /*57860*/  STL.64 [R1+0x11b8], R10 ;  /* 0x0011b80a01007387 */ /* 0x0001e20000100a00 */
[----:B------:R-:W-:-:S03]  /*57870*/  IMAD R4, R0, 0x9f, RZ ;  /* 0x0000009f00047824 */ /* 0x000fc600078e02ff */
[----:B------:R1:W-:Y:S01]  /*57880*/  STL.64 [R1+0x11b0], R2 ;  /* 0x0011b00201007387 */ /* 0x0003e20000100a00 */
[-C--:B0-----:R-:W-:Y:S02]  /*57890*/  IADD3 R10, P5, R6, R8.reuse, RZ ;  /* 0x00000008060a7210 */ /* 0x081fe40007fbe0ff */
[-C--:B-1----:R-:W-:Y:S02]  /*578a0*/  IADD3 R2, P6, R5, R8.reuse, RZ ;  /* 0x0000000805027210 */ /* 0x082fe40007fde0ff */
[-C--:B------:R-:W-:Y:S01]  /*578b0*/  LEA.HI.X.SX32 R11, R4, R9.reuse, 0x1, P5 ;  /* 0x00000009040b7211 */ /* 0x080fe200028f0eff */
[C---:B------:R-:W-:Y:S02]  /*578c0*/  IMAD R5, R0.reuse, 0x27e, RZ ;  /* 0x0000027e00057824 */ /* 0x040fe400078e02ff */
[----:B------:R-:W-:Y:S01]  /*578d0*/  IMAD R4, R0, 0xa, RZ ;  /* 0x0000000a00047824 */ /* 0x000fe200078e02ff */
[----:B------:R-:W-:Y:S01]  /*578e0*/  LEA.HI.X.SX32 R3, R6, R9, 0x1, P6 ;  /* 0x0000000906037211 */ /* 0x000fe200030f0eff */
[C---:B------:R-:W-:Y:S01]  /*578f0*/  IMAD R6, R0.reuse, 0x13f, RZ ;  /* 0x0000013f00067824 */ /* 0x040fe200078e02ff */
[----:B------:R0:W-:Y:S03]  /*57900*/  STL.64 [R1+0xc90], R10 ;  /* 0x000c900a01007387 */ /* 0x0001e60000100a00 */
[----:B------:R1:W-:Y:S02]  /*57910*/  STL.64 [R1+0x11c8], R2 ;  /* 0x0011c80201007387 */ /* 0x0003e40000100a00 */
[C---:B------:R-:W-:Y:S01]  /*57920*/  IMAD R20, R0.reuse, 0x28, RZ ;  /* 0x0000002800147824 */ /* 0x040fe200078e02ff */
[-C--:B0-----:R-:W-:Y:S01]  /*57930*/  IADD3 R10, P5, R5, R8.reuse, RZ ;  /* 0x00000008050a7210 */ /* 0x081fe20007fbe0ff */
[----:B------:R-:W-:Y:S01]  /*57940*/  IMAD R5, R0, 0x5, RZ ;  /* 0x0000000500057824 */ /* 0x000fe200078e02ff */
[----:B-1----:R-:W-:-:S02]  /*57950*/  IADD3 R2, P6, R4, R8, RZ ;  /* 0x0000000804027210 */ /* 0x002fc40007fde0ff */
[-C--:B------:R-:W-:Y:S01]  /*57960*/  LEA.HI.X.SX32 R11, R6, R9.reuse, 0x1, P5 ;  /* 0x00000009060b7211 */ /* 0x080fe200028f0eff */
[----:B------:R-:W-:Y:S01]  /*57970*/  IMAD R6, R0, 0x14, RZ ;  /* 0x0000001400067824 */ /* 0x000fe200078e02ff */
[----:B------:R-:W-:-:S03]  /*57980*/  LEA.HI.X.SX32 R3, R5, R9, 0x1, P6 ;  /* 0x0000000905037211 */ /* 0x000fc600030f0eff */
        /* <DEDUP_REMOVED lines=19> */
[CC--:B0-----:R-:W-:Y:S02]  /*57ac0*/  IADD3 R10, P5, R21.reuse, R8.reuse, RZ ;  /* 0x00000008150a7210 */ /* 0x0c1fe40007fbe0ff */
[----:B-1----:R-:W-:Y:S02]  /*57ad0*/  IADD3 R2, P6, R6, R8, RZ ;  /* 0x0000000806027210 */ /* 0x002fe40007fde0ff */
[-C--:B------:R-:W-:Y:S02]  /*57ae0*/  LEA.HI.X.SX32 R11, R4, R9.reuse, 0x1, P5 ;  /* 0x00000009040b7211 */ /* 0x080fe400028f0eff */
[----:B------:R-:W-:Y:S01]  /*57af0*/  LEA.HI.X.SX32 R3, R21, R9, 0x1, P6 ;  /* 0x0000000915037211 */ /* 0x000fe200030f0eff */
[----:B------:R-:W-:-:S02]  /*57b00*/  IMAD R6, R0, 0x142, RZ ;  /* 0x0000014200067824 */ /* 0x000fc400078e02ff */
[----:B------:R-:W-:Y:S02]  /*57b10*/  STL.64 [R1+0xc88], R10 ;  /* 0x000c880a01007387 */ /* 0x000fe40000100a00 */
[----:B------:R0:W-:Y:S01]  /*57b20*/  STL.64 [R1+0x11d8], R2 ;  /* 0x0011d80201007387 */ /* 0x0001e20000100a00 */
[-C--:B------:R-:W-:Y:S01]  /*57b30*/  IADD3 R4, P5, R5, R8.reuse, RZ ;  /* 0x0000000805047210 */ /* 0x080fe20007fbe0ff */
[C---:B------:R-:W-:Y:S02]  /*57b40*/  IMAD R20, R0.reuse, 0xa1, RZ ;  /* 0x000000a100147824 */ /* 0x040fe400078e02ff */
[C---:B------:R-:W-:Y:S02]  /*57b50*/  IMAD R21, R0.reuse, 0x286, RZ ;  /* 0x0000028600157824 */ /* 0x040fe400078e02ff */
[----:B0-----:R-:W-:Y:S01]  /*57b60*/  IMAD R2, R0, 0x141, RZ ;  /* 0x0000014100027824 */ /* 0x001fe200078e02ff */
[----:B------:R-:W-:Y:S01]  /*57b70*/  IADD3 R10, P6, R6, R8, RZ ;  /* 0x00000008060a7210 */ /* 0x000fe20007fde0ff */
[----:B------:R-:W-:-:S03]  /*57b80*/  IMAD R3, R0, 0x284, RZ ;  /* 0x0000028400037824 */ /* 0x000fc600078e02ff */
[-C--:B------:R-:W-:Y:S02]  /*57b90*/  LEA.HI.X.SX32 R5, R2, R9.reuse, 0x1, P5 ;  /* 0x0000000902057211 */ /* 0x080fe400028f0eff */
[-C--:B------:R-:W-:Y:S02]  /*57ba0*/  LEA.HI.X.SX32 R11, R20, R9.reuse, 0x1, P6 ;  /* 0x00000009140b7211 */ /* 0x080fe400030f0eff */
[-C--:B------:R-:W-:Y:S01]  /*57bb0*/  IADD3 R2, P5, R3, R8.reuse, RZ ;  /* 0x0000000803027210 */ /* 0x080fe20007fbe0ff */
[C---:B------:R-:W-:Y:S01]  /*57bc0*/  IMAD R22, R0.reuse, 0xa2, RZ ;  /* 0x000000a200167824 */ /* 0x040fe200078e02ff */
[----:B------:R0:W-:Y:S01]  /*57bd0*/  STL.64 [R1+0x11d0], R4 ;  /* 0x0011d00401007387 */ /* 0x0001e20000100a00 */
[----:B------:R-:W-:Y:S01]  /*57be0*/  IMAD R12, R0, 0x143, RZ ;  /* 0x00000143000c7824 */ /* 0x000fe200078e02ff */
[----:B------:R-:W-:Y:S02]  /*57bf0*/  LEA.HI.X.SX32 R3, R6, R9, 0x1, P5 ;  /* 0x0000000906037211 */ /* 0x000fe400028f0eff */
[----:B------:R-:W-:-:S02]  /*57c00*/  IADD3 R6, P5, R22, R8, RZ ;  /* 0x0000000816067210 */ /* 0x000fc40007fbe0ff */
[----:B------:R-:W-:Y:S01]  /*57c10*/  IMAD R13, R0, 0x16e, RZ ;  /* 0x0000016e000d7824 */ /* 0x000fe200078e02ff */
[----:B0-----:R-:W2:Y:S01]  /*57c20*/  LDL.LU.64 R4, [R1+0x1960] ;  /* 0x0019600001047983 */ /* 0x001ea20000300a00 */
[----:B------:R0:W-:Y:S02]  /*57c30*/  STL.64 [R1+0xc78], R10 ;  /* 0x000c780a01007387 */ /* 0x0001e40000100a00 */
[----:B------:R-:W-:Y:S02]  /*57c40*/  STL.64 [R1+0x11e8], R2 ;  /* 0x0011e80201007387 */ /* 0x000fe40000100a00 */
[----:B------:R-:W-:Y:S01]  /*57c50*/  STL [R1+0xe10], R6 ;  /* 0x000e100601007387 */ /* 0x000fe20000100800 */
[----:B0-----:R-:W-:-:S04]  /*57c60*/  IADD3 R10, P6, R21, R8, RZ ;  /* 0x00000008150a7210 */ /* 0x001fc80007fde0ff */
[----:B------:R-:W-:Y:S01]  /*57c70*/  LEA.HI.X.SX32 R11, R12, R9, 0x1, P6 ;  /* 0x000000090c0b7211 */ /* 0x000fe200030f0eff */
[----:B------:R-:W-:-:S04]  /*57c80*/  IMAD R12, R0, 0x2ea, RZ ;  /* 0x000002ea000c7824 */ /* 0x000fc800078e02ff */
[----:B------:R-:W-:Y:S01]  /*57c90*/  STL.64 [R1+0x1200], R10 ;  /* 0x0012000a01007387 */ /* 0x000fe20000100a00 */
[----:B------:R0:W-:Y:S02]  /*57ca0*/  STL.64 [R1+0x1928], R12 ;  /* 0x0019280c01007387 */ /* 0x0001e40000100a00 */
[----:B0-----:R-:W-:Y:S02]  /*57cb0*/  MOV R12, R6 ;  /* 0x00000006000c7202 */ /* 0x001fe40000000f00 */
[----:B------:R-:W-:Y:S02]  /*57cc0*/  MOV R13, R7 ;  /* 0x00000007000d7202 */ /* 0x000fe40000000f00 */
[----:B------:R-:W3:Y:S01]  /*57cd0*/  LDL.LU.64 R6, [R1+0x1958] ;  /* 0x0019580001067983 */ /* 0x000ee20000300a00 */
[C---:B------:R-:W-:Y:S02]  /*57ce0*/  IMAD R3, R0.reuse, 0x144, RZ ;  /* 0x0000014400037824 */ /* 0x040fe400078e02ff */
[----:B------:R-:W-:-:S02]  /*57cf0*/  IMAD R10, R0, 0x51, RZ ;  /* 0x00000051000a7824 */ /* 0x000fc400078e02ff */
[C---:B------:R-:W-:Y:S02]  /*57d00*/  IMAD R11, R0.reuse, 0x288, RZ ;  /* 0x00000288000b7824 */ /* 0x040fe400078e02ff */
[----:B------:R-:W-:Y:S01]  /*57d10*/  IMAD R2, R0, 0x28a, RZ ;  /* 0x0000028a00027824 */ /* 0x000fe200078e02ff */
[-C--:B------:R-:W-:Y:S02]  /*57d20*/  IADD3 R20, P6, R3, R8.reuse, RZ ;  /* 0x0000000803147210 */ /* 0x080fe40007fde0ff */
[-C--:B------:R-:W-:Y:S01]  /*57d30*/  LEA.HI.X.SX32 R13, R10, R9.reuse, 0x1, P5 ;  /* 0x000000090a0d7211 */ /* 0x080fe200028f0eff */
[-C--:B------:R-:W-:Y:S01]  /*57d40*/  IADD3 R10, P5, R11, R8.reuse, RZ ;  /* 0x000000080b0a7210 */ /* 0x080fe20007fbe0ff */
[-C--:B------:R-:W-:Y:S01]  /*57d50*/  LEA.HI.X.SX32 R21, R22, R9.reuse, 0x1, P6 ;  /* 0x0000000916157211 */ /* 0x080fe200030f0eff */
[-C--:B------:R-:W-:Y:S02]  /*57d60*/  IADD3 R12, P6, R2, R8.reuse, RZ ;  /* 0x00000008020c7210 */ /* 0x080fe40007fde0ff */
[C---:B------:R-:W-:Y:S01]  /*57d70*/  IMAD R2, R0.reuse, 0x145, RZ ;  /* 0x0000014500027824 */ /* 0x040fe200078e02ff */
[-C--:B------:R-:W-:Y:S01]  /*57d80*/  LEA.HI.X.SX32 R11, R3, R9.reuse, 0x1, P5 ;  /* 0x00000009030b7211 */ /* 0x080fe200028f0eff */
[----:B------:R-:W-:Y:S01]  /*57d90*/  IMAD R3, R0, 0x28c, RZ ;  /* 0x0000028c00037824 */ /* 0x000fe200078e02ff */
[----:B------:R0:W-:Y:S01]  /*57da0*/  STL [R1+0xe14], R13 ;  /* 0x000e140d01007387 */ /* 0x0001e20000100800 */
[----:B------:R1:W-:Y:S02]  /*57db0*/  STL.64 [R1+0xc70], R20 ;  /* 0x000c701401007387 */ /* 0x0003e40000100a00 */
[----:B------:R4:W-:Y:S01]  /*57dc0*/  STL.64 [R1+0x11f8], R10 ;  /* 0x0011f80a01007387 */ /* 0x0009e20000100a00 */
[----:B0-----:R-:W-:Y:S01]  /*57dd0*/  LEA.HI.X.SX32 R13, R2, R9, 0x1, P6 ;  /* 0x00000009020d7211 */ /* 0x001fe200030f0eff */
[----:B------:R-:W-:-:S02]  /*57de0*/  IADD3 R2, P6, R3, R8, RZ ;  /* 0x0000000803027210 */ /* 0x000fc40007fde0ff */
[C---:B-1----:R-:W-:Y:S02]  /*57df0*/  IMAD R20, R0.reuse, 0xa3, RZ ;  /* 0x000000a300147824 */ /* 0x042fe400078e02ff */
[C---:B------:R-:W-:Y:S01]  /*57e00*/  IMAD R21, R0.reuse, 0x28e, RZ ;  /* 0x0000028e00157824 */ /* 0x040fe200078e02ff */
[----:B------:R0:W-:Y:S01]  /*57e10*/  STL.64 [R1+0x11f0], R12 ;  /* 0x0011f00c01007387 */ /* 0x0001e20000100a00 */
[----:B------:R-:W-:Y:S01]  /*57e20*/  IMAD R22, R0, 0x52, RZ ;  /* 0x0000005200167824 */ /* 0x000fe200078e02ff */
[C---:B---3--:R-:W-:Y:S02]  /*57e30*/  LEA.HI.X.SX32 R3, R7.reuse, R9, 0x1, P6 ;  /* 0x0000000907037211 */ /* 0x048fe400030f0eff */
[----:B----4-:R-:W-:-:S03]  /*57e40*/  IADD3 R10, P5, R7, R8, RZ ;  /* 0x00000008070a7210 */ /* 0x010fc60007fbe0ff */
[----:B------:R1:W-:Y:S01]  /*57e50*/  STL.64 [R1+0x1208], R2 ;  /* 0x0012080201007387 */ /* 0x0003e20000100a00 */
[----:B------:R-:W-:Y:S01]  /*57e60*/  LEA.HI.X.SX32 R11, R20, R9, 0x1, P5 ;  /* 0x00000009140b7211 */ /* 0x000fe200028f0eff */
[----:B0-----:R-:W-:-:S04]  /*57e70*/  IADD3 R12, P5, R21, R8, RZ ;  /* 0x00000008150c7210 */ /* 0x001fc80007fbe0ff */
[----:B------:R0:W-:Y:S01]  /*57e80*/  STL.64 [R1+0xc68], R10 ;  /* 0x000c680a01007387 */ /* 0x0001e20000100a00 */
[C---:B-1----:R-:W-:Y:S02]  /*57e90*/  IMAD R3, R0.reuse, 0x147, RZ ;  /* 0x0000014700037824 */ /* 0x042fe400078e02ff */
[----:B------:R-:W-:-:S03]  /*57ea0*/  IMAD R2, R0, 0xa4, RZ ;  /* 0x000000a400027824 */ /* 0x000fc600078e02ff */
[-C--:B------:R-:W-:Y:S01]  /*57eb0*/  LEA.HI.X.SX32 R13, R3, R9.reuse, 0x1, P5 ;  /* 0x00000009030d7211 */ /* 0x080fe200028f0eff */
[----:B------:R-:W-:Y:S01]  /*57ec0*/  IMAD R3, R0, 0x29, RZ ;  /* 0x0000002900037824 */ /* 0x000fe200078e02ff */
[----:B0-----:R-:W-:Y:S01]  /*57ed0*/  IADD3 R10, P6, R22, R8, RZ ;  /* 0x00000008160a7210 */ /* 0x001fe20007fde0ff */
[C---:B------:R-:W-:Y:S02]  /*57ee0*/  IMAD R21, R0.reuse, 0x148, RZ ;  /* 0x0000014800157824 */ /* 0x040fe400078e02ff */
[----:B------:R0:W-:Y:S01]  /*57ef0*/  STL.64 [R1+0x1220], R12 ;  /* 0x0012200c01007387 */ /* 0x0001e20000100a00 */
[----:B------:R-:W-:Y:S01]  /*57f00*/  LEA.HI.X.SX32 R11, R3, R9, 0x1, P6 ;  /* 0x00000009030b7211 */ /* 0x000fe200030f0eff */
[----:B------:R-:W-:-:S04]  /*57f10*/  IMAD R20, R0, 0x290, RZ ;  /* 0x0000029000147824 */ /* 0x000fc800078e02ff */
[----:B------:R1:W-:Y:S01]  /*57f20*/  STL.64 [R1+0xed8], R10 ;  /* 0x000ed80a01007387 */ /* 0x0003e20000100a00 */
[----:B0-----:R-:W-:-:S04]  /*57f30*/  IADD3 R12, P5, R2, R8, RZ ;  /* 0x00000008020c7210 */ /* 0x001fc80007fbe0ff */
[-C--:B------:R-:W-:Y:S02]  /*57f40*/  LEA.HI.X.SX32 R13, R22, R9.reuse, 0x1, P5 ;  /* 0x00000009160d7211 */ /* 0x080fe400028f0eff */
[----:B-1----:R-:W-:Y:S01]  /*57f50*/  IADD3 R10, P6, R21, R8, RZ ;  /* 0x00000008150a7210 */ /* 0x002fe20007fde0ff */
[----:B------:R-:W-:Y:S02]  /*57f60*/  IMAD R3, R0, 0x292, RZ ;  /* 0x0000029200037824 */ /* 0x000fe400078e02ff */
        /* <DEDUP_REMOVED lines=9> */
[----:B------:R0:W-:Y:S01]  /*58000*/  STL.64 [R1+0x1218], R12 ;  /* 0x0012180c01007387 */ /* 0x0001e20000100a00 */
[----:B------:R-:W-:Y:S01]  /*58010*/  LEA.HI.X.SX32 R11, R2, R9, 0x1, P6 ;  /* 0x00000009020b7211 */ /* 0x000fe200030f0eff */
[----:B------:R-:W-:-:S04]  /*58020*/  IMAD R2, R0, 0x296, RZ ;  /* 0x0000029600027824 */ /* 0x000fc800078e02ff */
[----:B------:R2:W-:Y:S01]  /*58030*/  STL.64 [R1+0x1210], R10 ;  /* 0x0012100a01007387 */ /* 0x0005e20000100a00 */
[----:B0-----:R-:W-:-:S04]  /*58040*/  IADD3 R12, P5, R3, R8, RZ ;  /* 0x00000008030c7210 */ /* 0x001fc80007fbe0ff */
[----:B------:R-:W-:Y:S02]  /*58050*/  LEA.HI.X.SX32 R13, R21, R9, 0x1, P5 ;  /* 0x00000009150d7211 */ /* 0x000fe400028f0eff */
[----:B--2---:R-:W-:-:S03]  /*58060*/  IADD3 R10, P6, R5, R8, RZ ;  /* 0x00000008050a7210 */ /* 0x004fc60007fde0ff */
[----:B------:R0:W-:Y:S01]  /*58070*/  STL.64 [R1+0xc58], R12 ;  /* 0x000c580c01007387 */ /* 0x0001e20000100a00 */
[----:B------:R-:W-:Y:S01]  /*58080*/  LEA.HI.X.SX32 R11, R3, R9, 0x1, P6 ;  /* 0x00000009030b7211 */ /* 0x000fe200030f0eff */
[C---:B------:R-:W-:Y:S02]  /*58090*/  IMAD R22, R0.reuse, 0x14b, RZ ;  /* 0x0000014b00167824 */ /* 0x040fe400078e02ff */
[----:B------:R-:W-:Y:S02]  /*580a0*/  IMAD R20, R0, 0x53, RZ ;  /* 0x0000005300147824 */ /* 0x000fe400078e02ff */
[----:B------:R1:W-:Y:S01]  /*580b0*/  STL.64 [R1+0x1228], R10 ;  /* 0x0012280a01007387 */ /* 0x0003e20000100a00 */
[----:B0-----:R-:W-:Y:S01]  /*580c0*/  IADD3 R12, P5, R2, R8, RZ ;  /* 0x00000008020c7210 */ /* 0x001fe20007fbe0ff */
[----:B------:R-:W-:-:S05]  /*580d0*/  IMAD R2, R0, 0xa6, RZ ;  /* 0x000000a600027824 */ /* 0x000fca00078e02ff */
[-C--:B-1----:R-:W-:Y:S02]  /*580e0*/  IADD3 R10, P6, R2, R8.reuse, RZ ;  /* 0x00000008020a7210 */ /* 0x082fe40007fde0ff */
[-C--:B------:R-:W-:Y:S01]  /*580f0*/  LEA.HI.X.SX32 R13, R22, R9.reuse, 0x1, P5 ;  /* 0x00000009160d7211 */ /* 0x080fe200028f0eff */
[----:B------:R-:W-:Y:S01]  /*58100*/  IMAD R3, R0, 0x298, RZ ;  /* 0x0000029800037824 */ /* 0x000fe200078e02ff */
[----:B------:R-:W-:Y:S01]  /*58110*/  LEA.HI.X.SX32 R11, R20, R9, 0x1, P6 ;  /* 0x00000009140b7211 */ /* 0x000fe200030f0eff */
[----:B------:R-:W-:Y:S02]  /*58120*/  IMAD R21, R0, 0x14c, RZ ;  /* 0x0000014c00157824 */ /* 0x000fe400078e02ff */
[----:B------:R0:W-:Y:S02]  /*58130*/  STL.64 [R1+0x1240], R12 ;  /* 0x0012400c01007387 */ /* 0x0001e40000100a00 */
[----:B------:R1:W-:Y:S01]  /*58140*/  STL.64 [R1+0xe00], R10 ;  /* 0x000e000a01007387 */ /* 0x0003e20000100a00 */
[----:B0-----:R-:W-:-:S02]  /*58150*/  IADD3 R12, P5, R21, R8, RZ ;  /* 0x00000008150c7210 */ /* 0x001fc40007fbe0ff */
[-C--:B-1----:R-:W-:Y:S01]  /*58160*/  IADD3 R10, P6, R3, R8.reuse, RZ ;  /* 0x00000008030a7210 */ /* 0x082fe20007fde0ff */
[----:B------:R-:W-:Y:S01]  /*58170*/  IMAD R3, R0, 0x29a, RZ ;  /* 0x0000029a00037824 */ /* 0x000fe200078e02ff */
[-C--:B------:R-:W-:Y:S02]  /*58180*/  LEA.HI.X.SX32 R13, R2, R9.reuse, 0x1, P5 ;  /* 0x00000009020d7211 */ /* 0x080fe400028f0eff */
[----:B------:R-:W-:Y:S01]  /*58190*/  LEA.HI.X.SX32 R11, R21, R9, 0x1, P6 ;  /* 0x00000009150b7211 */ /* 0x000fe200030f0eff */
[C---:B------:R-:W-:Y:S01]  /*581a0*/  IMAD R21, R0.reuse, 0x14d, RZ ;  /* 0x0000014d00157824 */ /* 0x040fe200078e02ff */
[----:B------:R-:W-:Y:S01]  /*581b0*/  IADD3 R2, P5, R3, R8, RZ ;  /* 0x0000000803027210 */ /* 0x000fe20007fbe0ff */
[----:B------:R-:W-:-:S03]  /*581c0*/  IMAD R20, R0, 0x14e, RZ ;  /* 0x0000014e00147824 */ /* 0x000fc600078e02ff */
[----:B------:R-:W-:Y:S01]  /*581d0*/  LEA.HI.X.SX32 R3, R21, R9, 0x1, P5 ;  /* 0x0000000915037211 */ /* 0x000fe200028f0eff */
[----:B------:R-:W-:Y:S01]  /*581e0*/  STL.64 [R1+0xc50], R12 ;  /* 0x000c500c01007387 */ /* 0x000fe20000100a00 */
[----:B------:R0:W-:Y:S03]  /*581f0*/  STL.64 [R1+0x1238], R10 ;  /* 0x0012380a01007387 */ /* 0x0001e60000100a00 */
[----:B------:R1:W-:Y:S01]  /*58200*/  STL.64 [R1+0x1230], R2 ;  /* 0x0012300201007387 */ /* 0x0003e20000100a00 */
[----:B------:R-:W-:Y:S01]  /*58210*/  IMAD R21, R0, 0x29c, RZ ;  /* 0x0000029c00157824 */ /* 0x000fe200078e02ff */
[-C--:B0-----:R-:W-:Y:S01]  /*58220*/  IADD3 R10, P6, R20, R8.reuse, RZ ;  /* 0x00000008140a7210 */ /* 0x081fe20007fde0ff */
[C---:B-1----:R-:W-:Y:S02]  /*58230*/  IMAD R2, R0.reuse, 0xa7, RZ ;  /* 0x000000a700027824 */ /* 0x042fe400078e02ff */
[----:B------:R-:W-:Y:S01]  /*58240*/  IMAD R3, R0, 0x29e, RZ ;  /* 0x0000029e00037824 */ /* 0x000fe200078e02ff */
[----:B------:R-:W-:-:S02]  /*58250*/  IADD3 R12, P5, R21, R8, RZ ;  /* 0x00000008150c7210 */ /* 0x000fc40007fbe0ff */
[-C--:B------:R-:W-:Y:S01]  /*58260*/  LEA.HI.X.SX32 R11, R2, R9.reuse, 0x1, P6 ;  /* 0x00000009020b7211 */ /* 0x080fe200030f0eff */
[----:B------:R-:W-:Y:S01]  /*58270*/  IMAD R21, R0, 0x14f, RZ ;  /* 0x0000014f00157824 */ /* 0x000fe200078e02ff */
[----:B------:R-:W-:-:S03]  /*58280*/  LEA.HI.X.SX32 R13, R20, R9, 0x1, P5 ;  /* 0x00000009140d7211 */ /* 0x000fc600028f0eff */
[----:B------:R0:W-:Y:S01]  /*58290*/  STL.64 [R1+0xc48], R10 ;  /* 0x000c480a01007387 */ /* 0x0001e20000100a00 */
[C---:B------:R-:W-:Y:S02]  /*582a0*/  IMAD R2, R0.reuse, 0x54, RZ ;  /* 0x0000005400027824 */ /* 0x040fe400078e02ff */
[----:B------:R1:W-:Y:S01]  /*582b0*/  STL.64 [R1+0x1248], R12 ;  /* 0x0012480c01007387 */ /* 0x0003e20000100a00 */
[----:B0-----:R-:W-:Y:S01]  /*582c0*/  IADD3 R10, P6, R3, R8, RZ ;  /* 0x00000008030a7210 */ /* 0x001fe20007fde0ff */
[----:B------:R-:W-:-:S03]  /*582d0*/  IMAD R3, R0, 0x2a, RZ ;  /* 0x0000002a00037824 */ /* 0x000fc600078e02ff */
[----:B------:R-:W-:Y:S01]  /*582e0*/  LEA.HI.X.SX32 R11, R21, R9, 0x1, P6 ;  /* 0x00000009150b7211 */ /* 0x000fe200030f0eff */
[----:B------:R-:W-:Y:S01]  /*582f0*/  IMAD R21, R0, 0x15, RZ ;  /* 0x0000001500157824 */ /* 0x000fe200078e02ff */
[----:B-1----:R-:W-:-:S03]  /*58300*/  IADD3 R12, P5, R3, R8, RZ ;  /* 0x00000008030c7210 */ /* 0x002fc60007fbe0ff */
[----:B------:R0:W-:Y:S01]  /*58310*/  STL.64 [R1+0x1260], R10 ;  /* 0x0012600a01007387 */ /* 0x0001e20000100a00 */
[----:B------:R-:W-:Y:S01]  /*58320*/  LEA.HI.X.SX32 R13, R21, R9, 0x1, P5 ;  /* 0x00000009150d7211 */ /* 0x000fe200028f0eff */
[C---:B------:R-:W-:Y:S02]  /*58330*/  IMAD R22, R0.reuse, 0xa8, RZ ;  /* 0x000000a800167824 */ /* 0x040fe400078e02ff */
[----:B------:R-:W-:Y:S02]  /*58340*/  IMAD R21, R0, 0x150, RZ ;  /* 0x0000015000157824 */ /* 0x000fe400078e02ff */
[----:B------:R1:W-:Y:S01]  /*58350*/  STL.64 [R1+0xf38], R12 ;  /* 0x000f380c01007387 */ /* 0x0003e20000100a00 */
[----:B0-----:R-:W-:-:S04]  /*58360*/  IADD3 R10, P6, R2, R8, RZ ;  /* 0x00000008020a7210 */ /* 0x001fc80007fde0ff */
[----:B------:R-:W-:Y:S01]  /*58370*/  LEA.HI.X.SX32 R11, R3, R9, 0x1, P6 ;  /* 0x00000009030b7211 */ /* 0x000fe200030f0eff */
[----:B------:R-:W-:Y:S01]  /*58380*/  IMAD R3, R0, 0x2a0, RZ ;  /* 0x000002a000037824 */ /* 0x000fe200078e02ff */
[----:B-1----:R-:W-:-:S03]  /*58390*/  IADD3 R12, P5, R22, R8, RZ ;  /* 0x00000008160c7210 */ /* 0x002fc60007fbe0ff */
[----:B------:R0:W-:Y:S01]  /*583a0*/  STL.64 [R1+0xed0], R10 ;  /* 0x000ed00a01007387 */ /* 0x0001e20000100a00 */
[-C--:B------:R-:W-:Y:S01]  /*583b0*/  LEA.HI.X.SX32 R13, R2, R9.reuse, 0x1, P5 ;  /* 0x00000009020d7211 */ /* 0x080fe200028f0eff */
[-C--:B------:R-:W-:Y:S02]  /*583c0*/  IADD3 R2, P5, R3, R8.reuse, RZ ;  /* 0x0000000803027210 */ /* 0x080fe40007fbe0ff */
[----:B------:R-:W-:Y:S02]  /*583d0*/  IMAD R20, R0, 0x2a2, RZ ;  /* 0x000002a200147824 */ /* 0x000fe400078e02ff */
[C---:B------:R-:W-:Y:S02]  /*583e0*/  LEA.HI.X.SX32 R3, R21.reuse, R9, 0x1, P5 ;  /* 0x0000000915037211 */ /* 0x040fe400028f0eff */
[----:B0-----:R-:W-:-:S04]  /*583f0*/  IADD3 R10, P6, R21, R8, RZ ;  /* 0x00000008150a7210 */ /* 0x001fc80007fde0ff */
[----:B------:R-:W-:-:S05]  /*58400*/  LEA.HI.X.SX32 R11, R22, R9, 0x1, P6 ;  /* 0x00000009160b7211 */ /* 0x000fca00030f0eff */
[----:B------:R0:W-:Y:S01]  /*58410*/  STL.64 [R1+0xc40], R10 ;  /* 0x000c400a01007387 */ /* 0x0001e20000100a00 */
[----:B------:R-:W-:Y:S02]  /*58420*/  STL.64 [R1+0xdf8], R12 ;  /* 0x000df80c01007387 */ /* 0x000fe40000100a00 */
[----:B------:R1:W-:Y:S02]  /*58430*/  STL.64 [R1+0x1258], R2 ;  /* 0x0012580201007387 */ /* 0x0003e40000100a00 */
[----:B------:R-:W-:Y:S01]  /*58440*/  IMAD R21, R0, 0x2a6, RZ ;  /* 0x000002a600157824 */ /* 0x000fe200078e02ff */
[-C--:B0-----:R-:W-:Y:S01]  /*58450*/  IADD3 R10, P6, R20, R8.reuse, RZ ;  /* 0x00000008140a7210 */ /* 0x081fe20007fde0ff */
[C---:B-1----:R-:W-:Y:S02]  /*58460*/  IMAD R2, R0.reuse, 0x151, RZ ;  /* 0x0000015100027824 */ /* 0x042fe400078e02ff */
[C---:B------:R-:W-:Y:S02]  /*58470*/  IMAD R3, R0.reuse, 0x2a4, RZ ;  /* 0x000002a400037824 */ /* 0x040fe400078e02ff */
[----:B------:R-:W-:Y:S01]  /*58480*/  IMAD R20, R0, 0xa9, RZ ;  /* 0x000000a900147824 */ /* 0x000fe200078e02ff */
[----:B------:R-:W-:-:S02]  /*58490*/  IADD3 R12, P5, R6, R8, RZ ;  /* 0x00000008060c7210 */ /* 0x000fc40007fbe0ff */
[-C--:B------:R-:W-:Y:S01]  /*584a0*/  LEA.HI.X.SX32 R11, R2, R9.reuse, 0x1, P6 ;  /* 0x00000009020b7211 */ /* 0x080fe200030f0eff */
[-C--:B------:R-:W-:Y:S01]  /*584b0*/  IADD3 R2, P6, R3, R8.reuse, RZ ;  /* 0x0000000803027210 */ /* 0x080fe20007fde0ff */
[-C--:B------:R-:W-:Y:S01]  /*584c0*/  LEA.HI.X.SX32 R13, R20, R9.reuse, 0x1, P5 ;  /* 0x00000009140d7211 */ /* 0x080fe200028f0eff */
[----:B------:R-:W-:Y:S02]  /*584d0*/  IADD3 R22, P5, R21, R8, RZ ;  /* 0x0000000815167210 */ /* 0x000fe40007fbe0ff */
[----:B------:R-:W-:Y:S01]  /*584e0*/  LEA.HI.X.SX32 R3, R6, R9, 0x1, P6 ;  /* 0x0000000906037211 */ /* 0x000fe200030f0eff */
[----:B------:R0:W-:Y:S01]  /*584f0*/  STL.64 [R1+0x1250], R10 ;  /* 0x0012500a01007387 */ /* 0x0001e20000100a00 */
[----:B------:R-:W-:Y:S02]  /*58500*/  STL.64 [R1+0xc38], R12 ;  /* 0x000c380c01007387 */ /* 0x000fe40000100a00 */
[C---:B------:R-:W-:Y:S02]  /*58510*/  IMAD R7, R0.reuse, 0x2ec, RZ ;  /* 0x000002ec00077824 */ /* 0x040fe400078e02ff */
[----:B------:R-:W-:Y:S02]  /*58520*/  STL [R1+0x1280], R22 ;  /* 0x0012801601007387 */ /* 0x000fe40000100800 */
[C---:B------:R-:W-:Y:S01]  /*58530*/  IMAD R6, R0.reuse, 0x2f4, RZ ;  /* 0x000002f400067824 */ /* 0x040fe200078e02ff */
[----:B------:R1:W-:Y:S01]  /*58540*/  STL.64 [R1+0x1268], R2 ;  /* 0x0012680201007387 */ /* 0x0003e20000100a00 */
[----:B------:R-:W-:-:S03]  /*58550*/  IMAD R20, R0, 0x154, RZ ;  /* 0x0000015400147824 */ /* 0x000fc600078e02ff */
[----:B------:R2:W-:Y:S01]  /*58560*/  STL.64 [R1+0x1930], R6 ;  /* 0x0019300601007387 */ /* 0x0005e20000100a00 */
[C---:B0-----:R-:W-:Y:S02]  /*58570*/  IMAD R10, R0.reuse, 0xaa, RZ ;  /* 0x000000aa000a7824 */ /* 0x041fe400078e02ff */
[C---:B-1----:R-:W-:Y:S02]  /*58580*/  IMAD R3, R0.reuse, 0x153, RZ ;  /* 0x0000015300037824 */ /* 0x042fe400078e02ff */
[----:B------:R-:W-:Y:S01]  /*58590*/  IMAD R2, R0, 0x55, RZ ;  /* 0x0000005500027824 */ /* 0x000fe200078e02ff */
[----:B------:R-:W-:Y:S01]  /*585a0*/  IADD3 R12, P6, R10, R8, RZ ;  /* 0x000000080a0c7210 */ /* 0x000fe20007fde0ff */
[----:B--2---:R-:W-:Y:S01]  /*585b0*/  IMAD.MOV.U32 R7, RZ, RZ, R23 ;  /* 0x000000ffff077224 */ /* 0x004fe200078e0017 */
[-C--:B------:R-:W-:Y:S01]  /*585c0*/  LEA.HI.X.SX32 R7, R3, R9.reuse, 0x1, P5 ;  /* 0x0000000903077211 */ /* 0x080fe200028f0eff */
[----:B------:R-:W-:Y:S01]  /*585d0*/  IMAD R3, R0, 0x2a8, RZ ;  /* 0x000002a800037824 */ /* 0x000fe200078e02ff */
[----:B------:R-:W-:Y:S01]  /*585e0*/  MOV R6, R22 ;  /* 0x0000001600067202 */ /* 0x000fe20000000f00 */
[-C--:B------:R-:W-:Y:S01]  /*585f0*/  IADD3 R6, P5, R20, R8.reuse, RZ ;  /* 0x0000000814067210 */ /* 0x080fe20007fbe0ff */
[----:B------:R-:W2:Y:S01]  /*58600*/  LDL.LU.64 R22, [R1+0x1950] ;  /* 0x0019500001167983 */ /* 0x000ea20000300a00 */
[----:B------:R-:W-:Y:S01]  /*58610*/  LEA.HI.X.SX32 R13, R2, R9, 0x1, P6 ;  /* 0x00000009020d7211 */ /* 0x000fe200030f0eff */
[----:B------:R0:W-:Y:S01]  /*58620*/  STL [R1+0x1284], R7 ;  /* 0x0012840701007387 */ /* 0x0001e20000100800 */
[----:B------:R-:W-:Y:S01]  /*58630*/  IADD3 R2, P6, R3, R8, RZ ;  /* 0x0000000803027210 */ /* 0x000fe20007fde0ff */
[----:B------:R-:W-:-:S02]  /*58640*/  IMAD R11, R0, 0x2aa, RZ ;  /* 0x000002aa000b7824 */ /* 0x000fc400078e02ff */
[----:B------:R-:W-:Y:S01]  /*58650*/  IMAD R21, R0, 0x156, RZ ;  /* 0x0000015600157824 */ /* 0x000fe200078e02ff */
[----:B------:R1:W-:Y:S01]  /*58660*/  STL.64 [R1+0xdf0], R12 ;  /* 0x000df00c01007387 */ /* 0x0003e20000100a00 */
[-C--:B------:R-:W-:Y:S02]  /*58670*/  LEA.HI.X.SX32 R3, R20, R9.reuse, 0x1, P6 ;  /* 0x0000000914037211 */ /* 0x080fe400030f0eff */
[----:B0-----:R-:W-:-:S05]  /*58680*/  LEA.HI.X.SX32 R7, R10, R9, 0x1, P5 ;  /* 0x000000090a077211 */ /* 0x001fca00028f0eff */
[----:B------:R0:W-:Y:S01]  /*58690*/  STL.64 [R1+0xc30], R6 ;  /* 0x000c300601007387 */ /* 0x0001e20000100a00 */
[C---:B-1----:R-:W-:Y:S02]  /*586a0*/  IMAD R13, R0.reuse, 0x155, RZ ;  /* 0x00000155000d7824 */ /* 0x042fe400078e02ff */
[----:B------:R1:W-:Y:S01]  /*586b0*/  STL.64 [R1+0x1278], R2 ;  /* 0x0012780201007387 */ /* 0x0003e20000100a00 */
[-C--:B------:R-:W-:Y:S01]  /*586c0*/  IADD3 R10, P6, R21, R8.reuse, RZ ;  /* 0x00000008150a7210 */ /* 0x080fe20007fde0ff */
[C---:B------:R-:W-:Y:S01]  /*586d0*/  IMAD R20, R0.reuse, 0x2ac, RZ ;  /* 0x000002ac00147824 */ /* 0x040fe200078e02ff */
[----:B0-----:R-:W-:Y:S01]  /*586e0*/  IADD3 R6, P5, R11, R8, RZ ;  /* 0x000000080b067210 */ /* 0x001fe20007fbe0ff */
[----:B-1----:R-:W-:-:S03]  /*586f0*/  IMAD R2, R0, 0xab, RZ ;  /* 0x000000ab00027824 */ /* 0x002fc600078e02ff */
        /* <DEDUP_REMOVED lines=8> */
[C---:B------:R-:W-:Y:S01]  /*58780*/  IMAD R3, R0.reuse, 0x157, RZ ;  /* 0x0000015700037824 */ /* 0x040fe200078e02ff */
[----:B------:R-:W-:Y:S01]  /*58790*/  LEA.HI.X.SX32 R7, R21, R9, 0x1, P5 ;  /* 0x0000000915077211 */ /* 0x000fe200028f0eff */
[----:B------:R-:W-:-:S02]  /*587a0*/  IMAD R20, R0, 0x2b, RZ ;  /* 0x0000002b00147824 */ /* 0x000fc400078e02ff */
[C---:B------:R-:W-:Y:S01]  /*587b0*/  IMAD R21, R0.reuse, 0xac, RZ ;  /* 0x000000ac00157824 */ /* 0x040fe200078e02ff */
[----:B------:R-:W-:Y:S01]  /*587c0*/  LEA.HI.X.SX32 R11, R3, R9, 0x1, P6 ;  /* 0x00000009030b7211 */ /* 0x000fe200030f0eff */
[----:B------:R0:W-:Y:S04]  /*587d0*/  STL.64 [R1+0x1288], R6 ;  /* 0x0012880601007387 */ /* 0x0001e80000100a00 */
[----:B------:R1:W-:Y:S02]  /*587e0*/  STL.64 [R1+0x12a0], R10 ;  /* 0x0012a00a01007387 */ /* 0x0003e40000100a00 */
[----:B------:R-:W-:Y:S01]  /*587f0*/  IMAD R3, R0, 0x2b0, RZ ;  /* 0x000002b000037824 */ /* 0x000fe200078e02ff */
[-C--:B0-----:R-:W-:Y:S02]  /*58800*/  IADD3 R6, P5, R2, R8.reuse, RZ ;  /* 0x0000000802067210 */ /* 0x081fe40007fbe0ff */
[----:B-1----:R-:W-:-:S02]  /*58810*/  IADD3 R10, P6, R21, R8, RZ ;  /* 0x00000008150a7210 */ /* 0x002fc40007fde0ff */
[-C--:B------:R-:W-:Y:S02]  /*58820*/  LEA.HI.X.SX32 R7, R20, R9.reuse, 0x1, P5 ;  /* 0x0000000914077211 */ /* 0x080fe400028f0eff */
[-C--:B------:R-:W-:Y:S01]  /*58830*/  LEA.HI.X.SX32 R11, R2, R9.reuse, 0x1, P6 ;  /* 0x00000009020b7211 */ /* 0x080fe200030f0eff */
[-C--:B------:R-:W-:Y:S02]  /*58840*/  IADD3 R2, P6, R3, R8.reuse, RZ ;  /* 0x0000000803027210 */ /* 0x080fe40007fde0ff */
[----:B------:R0:W-:Y:S02]  /*58850*/  STL.64 [R1+0xec8], R6 ;  /* 0x000ec80601007387 */ /* 0x0001e40000100a00 */
[----:B------:R-:W-:Y:S01]  /*58860*/  LEA.HI.X.SX32 R3, R4, R9, 0x1, P6 ;  /* 0x0000000904037211 */ /* 0x000fe200030f0eff */
[----:B------:R-:W-:Y:S02]  /*58870*/  IMAD R20, R0, 0x2b2, RZ ;  /* 0x000002b200147824 */ /* 0x000fe400078e02ff */
[----:B------:R1:W-:Y:S01]  /*58880*/  STL.64 [R1+0xde8], R10 ;  /* 0x000de80a01007387 */ /* 0x0003e20000100a00 */
[----:B0-----:R-:W-:-:S04]  /*58890*/  IADD3 R6, P5, R4, R8, RZ ;  /* 0x0000000804067210 */ /* 0x001fc80007fbe0ff */
[----:B------:R-:W-:Y:S01]  /*588a0*/  LEA.HI.X.SX32 R7, R21, R9, 0x1, P5 ;  /* 0x0000000915077211 */ /* 0x000fe200028f0eff */
[----:B------:R-:W-:-:S04]  /*588b0*/  IMAD R21, R0, 0x15a, RZ ;  /* 0x0000015a00157824 */ /* 0x000fc800078e02ff */
[----:B------:R0:W-:Y:S01]  /*588c0*/  STL.64 [R1+0xc20], R6 ;  /* 0x000c200601007387 */ /* 0x0001e20000100a00 */
[----:B------:R3:W-:Y:S01]  /*588d0*/  STL.64 [R1+0x1298], R2 ;  /* 0x0012980201007387 */ /* 0x0007e20000100a00 */
[-C--:B-1----:R-:W-:Y:S02]  /*588e0*/  IADD3 R10, P6, R21, R8.reuse, RZ ;  /* 0x00000008150a7210 */ /* 0x082fe40007fde0ff */
[----:B0-----:R-:W-:Y:S01]  /*588f0*/  IADD3 R6, P5, R20, R8, RZ ;  /* 0x0000000814067210 */ /* 0x001fe20007fbe0ff */
[C---:B---3--:R-:W-:Y:S02]  /*58900*/  IMAD R3, R0.reuse, 0x159, RZ ;  /* 0x0000015900037824 */ /* 0x048fe400078e02ff */
[C---:B------:R-:W-:Y:S02]  /*58910*/  IMAD R2, R0.reuse, 0xad, RZ ;  /* 0x000000ad00027824 */ /* 0x040fe400078e02ff */
[----:B------:R-:W-:Y:S01]  /*58920*/  IMAD R20, R0, 0x2b4, RZ ;  /* 0x000002b400147824 */ /* 0x000fe200078e02ff */
[----:B------:R-:W-:-:S02]  /*58930*/  LEA.HI.X.SX32 R7, R3, R9, 0x1, P5 ;  /* 0x0000000903077211 */ /* 0x000fc400028f0eff */
[----:B------:R-:W-:Y:S01]  /*58940*/  LEA.HI.X.SX32 R11, R2, R9, 0x1, P6 ;  /* 0x00000009020b7211 */ /* 0x000fe200030f0eff */
[C---:B------:R-:W-:Y:S02]  /*58950*/  IMAD R3, R0.reuse, 0x2b6, RZ ;  /* 0x000002b600037824 */ /* 0x040fe400078e02ff */
[----:B------:R0:W-:Y:S02]  /*58960*/  STL.64 [R1+0x1290], R6 ;  /* 0x0012900601007387 */ /* 0x0001e40000100a00 */
[----:B------:R1:W-:Y:S01]  /*58970*/  STL.64 [R1+0xc18], R10 ;  /* 0x000c180a01007387 */ /* 0x0003e20000100a00 */
[-C--:B------:R-:W-:Y:S01]  /*58980*/  IADD3 R2, P6, R3, R8.reuse, RZ ;  /* 0x0000000803027210 */ /* 0x080fe20007fde0ff */
[----:B------:R-:W-:Y:S01]  /*58990*/  IMAD R13, R0, 0xae, RZ ;  /* 0x000000ae000d7824 */ /* 0x000fe200078e02ff */
[----:B0-----:R-:W-:Y:S01]  /*589a0*/  IADD3 R6, P5, R20, R8, RZ ;  /* 0x0000000814067210 */ /* 0x001fe20007fbe0ff */
[----:B-1----:R-:W-:-:S03]  /*589b0*/  IMAD R10, R0, 0x15b, RZ ;  /* 0x0000015b000a7824 */ /* 0x002fc600078e02ff */
[-C--:B------:R-:W-:Y:S02]  /*589c0*/  LEA.HI.X.SX32 R7, R21, R9.reuse, 0x1, P5 ;  /* 0x0000000915077211 */ /* 0x080fe400028f0eff */
[----:B------:R-:W-:Y:S01]  /*589d0*/  LEA.HI.X.SX32 R3, R10, R9, 0x1, P6 ;  /* 0x000000090a037211 */ /* 0x000fe200030f0eff */
[C---:B------:R-:W-:Y:S02]  /*589e0*/  IMAD R11, R0.reuse, 0x15c, RZ ;  /* 0x0000015c000b7824 */ /* 0x040fe400078e02ff */
[----:B------:R-:W-:Y:S02]  /*589f0*/  STL.64 [R1+0x12a8], R6 ;  /* 0x0012a80601007387 */ /* 0x000fe40000100a00 */
[----:B------:R0:W-:Y:S01]  /*58a00*/  STL.64 [R1+0x12c0], R2 ;  /* 0x0012c00201007387 */ /* 0x0001e20000100a00 */
[----:B------:R-:W-:Y:S01]  /*58a10*/  IADD3 R20, P5, R13, R8, RZ ;  /* 0x000000080d147210 */ /* 0x000fe20007fbe0ff */
[C---:B------:R-:W-:Y:S02]  /*58a20*/  IMAD R10, R0.reuse, 0x2ba, RZ ;  /* 0x000002ba000a7824 */ /* 0x040fe400078e02ff */
[----:B0-----:R-:W-:-:S02]  /*58a30*/  IMAD R2, R0, 0x57, RZ ;  /* 0x0000005700027824 */ /* 0x001fc400078e02ff */
[----:B------:R-:W-:Y:S01]  /*58a40*/  IMAD R3, R0, 0x2b8, RZ ;  /* 0x000002b800037824 */ /* 0x000fe200078e02ff */
[-C--:B------:R-:W-:Y:S02]  /*58a50*/  IADD3 R6, P6, R11, R8.reuse, RZ ;  /* 0x000000080b067210 */ /* 0x080fe40007fde0ff */
[-C--:B------:R-:W-:Y:S02]  /*58a60*/  LEA.HI.X.SX32 R21, R2, R9.reuse, 0x1, P5 ;  /* 0x0000000902157211 */ /* 0x080fe400028f0eff */
[----:B------:R-:W-:Y:S01]  /*58a70*/  IADD3 R2, P5, R3, R8, RZ ;  /* 0x0000000803027210 */ /* 0x000fe20007fbe0ff */
[-C--:B------:R-:W-:Y:S01]  /*58a80*/  LEA.HI.X.SX32 R7, R13, R9.reuse, 0x1, P6 ;  /* 0x000000090d077211 */ /* 0x080fe200030f0eff */
[C---:B------:R-:W-:Y:S01]  /*58a90*/  IMAD R12, R0.reuse, 0x15e, RZ ;  /* 0x0000015e000c7824 */ /* 0x040fe200078e02ff */
[----:B------:R0:W-:Y:S01]  /*58aa0*/  STL.64 [R1+0xde0], R20 ;  /* 0x000de01401007387 */ /* 0x0001e20000100a00 */
[----:B------:R-:W-:Y:S01]  /*58ab0*/  LEA.HI.X.SX32 R3, R11, R9, 0x1, P5 ;  /* 0x000000090b037211 */ /* 0x000fe200028f0eff */
[----:B------:R-:W-:-:S02]  /*58ac0*/  IMAD R13, R0, 0xaf, RZ ;  /* 0x000000af000d7824 */ /* 0x000fc400078e02ff */
[----:B0-----:R-:W3:Y:S01]  /*58ad0*/  LDL.LU.64 R20, [R1+0x1948] ;  /* 0x0019480001147983 */ /* 0x001ee20000300a00 */
[----:B------:R0:W-:Y:S02]  /*58ae0*/  STL.64 [R1+0xc10], R6 ;  /* 0x000c100601007387 */ /* 0x0001e40000100a00 */
        /* <DEDUP_REMOVED lines=8> */
[----:B0-----:R-:W4:Y:S01]  /*58b70*/  LDL.LU.64 R2, [R1+0x1940] ;  /* 0x0019400001027983 */ /* 0x001f220000300a00 */
[C---:B------:R-:W-:Y:S02]  /*58b80*/  IMAD R11, R0.reuse, 0x2bc, RZ ;  /* 0x000002bc000b7824 */ /* 0x040fe400078e02ff */
[----:B------:R-:W-:-:S03]  /*58b90*/  IMAD R7, R0, 0x2be, RZ ;  /* 0x000002be00077824 */ /* 0x000fc600078e02ff */
[----:B------:R-:W-:Y:S01]  /*58ba0*/  IADD3 R10, P6, R11, R8, RZ ;  /* 0x000000080b0a7210 */ /* 0x000fe20007fde0ff */
[----:B------:R-:W-:-:S03]  /*58bb0*/  IMAD R13, R0, 0x16, RZ ;  /* 0x00000016000d7824 */ /* 0x000fc600078e02ff */
[-C--:B------:R-:W-:Y:S02]  /*58bc0*/  LEA.HI.X.SX32 R11, R12, R9.reuse, 0x1, P6 ;  /* 0x000000090c0b7211 */ /* 0x080fe400030f0eff */
[-C--:B------:R-:W-:Y:S01]  /*58bd0*/  IADD3 R6, P5, R7, R8.reuse, RZ ;  /* 0x0000000807067210 */ /* 0x080fe20007fbe0ff */
[C---:B------:R-:W-:Y:S02]  /*58be0*/  IMAD R7, R0.reuse, 0x15f, RZ ;  /* 0x0000015f00077824 */ /* 0x040fe400078e02ff */
[----:B------:R0:W-:Y:S03]  /*58bf0*/  STL.64 [R1+0x12c8], R10 ;  /* 0x0012c80a01007387 */ /* 0x0001e60000100a00 */
[----:B------:R-:W-:Y:S01]  /*58c00*/  LEA.HI.X.SX32 R7, R7, R9, 0x1, P5 ;  /* 0x0000000907077211 */ /* 0x000fe200028f0eff */
[----:B------:R-:W-:Y:S01]  /*58c10*/  IMAD R12, R0, 0x58, RZ ;  /* 0x00000058000c7824 */ /* 0x000fe200078e02ff */
[----:B0-----:R-:W-:-:S03]  /*58c20*/  IADD3 R10, P6, R13, R8, RZ ;  /* 0x000000080d0a7210 */ /* 0x001fc60007fde0ff */
[----:B------:R-:W-:Y:S01]  /*58c30*/  STL.64 [R1+0x12e0], R6 ;  /* 0x0012e00601007387 */ /* 0x000fe20000100a00 */
[C---:B------:R-:W-:Y:S02]  /*58c40*/  IMAD R19, R0.reuse, 0x2c2, RZ ;  /* 0x000002c200137824 */ /* 0x040fe400078e02ff */
[C---:B------:R-:W-:Y:S02]  /*58c50*/  IMAD R24, R0.reuse, 0xb2, RZ ;  /* 0x000000b200187824 */ /* 0x040fe400078e02ff */
[C---:B------:R-:W-:Y:S02]  /*58c60*/  IMAD R25, R0.reuse, 0x166, RZ ;  /* 0x0000016600197824 */ /* 0x040fe400078e02ff */
[C---:B------:R-:W-:Y:S02]  /*58c70*/  IMAD R27, R0.reuse, 0x5a, RZ ;  /* 0x0000005a001b7824 */ /* 0x040fe400078e02ff */
[C---:B------:R-:W-:Y:S02]  /*58c80*/  IMAD R26, R0.reuse, 0xb4, RZ ;  /* 0x000000b4001a7824 */ /* 0x040fe400078e02ff */
[----:B------:R-:W-:Y:S01]  /*58c90*/  IMAD R29, R0, 0x168, RZ ;  /* 0x00000168001d7824 */ /* 0x000fe200078e02ff */
[----:B---3--:R-:W-:-:S05]  /*58ca0*/  LEA.HI.X.SX32 R11, R20, R9, 0x1, P6 ;  /* 0x00000009140b7211 */ /* 0x008fca00030f0eff */
[----:B------:R0:W-:Y:S02]  /*58cb0*/  STL.64 [R1+0xf68], R10 ;  /* 0x000f680a01007387 */ /* 0x0001e40000100a00 */
[-C--:B0-----:R-:W-:Y:S02]  /*58cc0*/  IADD3 R10, P6, R12, R8.reuse, RZ ;  /* 0x000000080c0a7210 */ /* 0x081fe40007fde0ff */
[C---:B----4-:R-:W-:Y:S02]  /*58cd0*/  IADD3 R6, P5, R2.reuse, R8, RZ ;  /* 0x0000000802067210 */ /* 0x050fe40007fbe0ff */
[-C--:B------:R-:W-:Y:S02]  /*58ce0*/  LEA.HI.X.SX32 R11, R2, R9.reuse, 0x1, P6 ;  /* 0x00000009020b7211 */ /* 0x080fe400030f0eff */
[----:B------:R-:W-:-:S05]  /*58cf0*/  LEA.HI.X.SX32 R7, R13, R9, 0x1, P5 ;  /* 0x000000090d077211 */ /* 0x000fca00028f0eff */
[----:B------:R0:W-:Y:S01]  /*58d00*/  STL.64 [R1+0xf30], R6 ;  /* 0x000f300601007387 */ /* 0x0001e20000100a00 */
[----:B------:R1:W-:Y:S02]  /*58d10*/  STL.64 [R1+0xec0], R10 ;  /* 0x000ec00a01007387 */ /* 0x0003e40000100a00 */
[----:B------:R-:W-:Y:S01]  /*58d20*/  IMAD R13, R0, 0x2c0, RZ ;  /* 0x000002c0000d7824 */ /* 0x000fe200078e02ff */
[-C--:B0-----:R-:W-:Y:S02]  /*58d30*/  IADD3 R6, P5, R3, R8.reuse, RZ ;  /* 0x0000000803067210 */ /* 0x081fe40007fbe0ff */
[-C--:B-1----:R-:W-:Y:S02]  /*58d40*/  IADD3 R10, P6, R21, R8.reuse, RZ ;  /* 0x00000008150a7210 */ /* 0x082fe40007fde0ff */
[-C--:B------:R-:W-:Y:S02]  /*58d50*/  LEA.HI.X.SX32 R7, R12, R9.reuse, 0x1, P5 ;  /* 0x000000090c077211 */ /* 0x080fe400028f0eff */
[----:B------:R-:W-:Y:S01]  /*58d60*/  LEA.HI.X.SX32 R11, R3, R9, 0x1, P6 ;  /* 0x00000009030b7211 */ /* 0x000fe200030f0eff */
[----:B------:R-:W-:-:S02]  /*58d70*/  IADD3 R12, P6, R19, R8, RZ ;  /* 0x00000008130c7210 */ /* 0x000fc40007fde0ff */
[----:B------:R0:W-:Y:S02]  /*58d80*/  STL.64 [R1+0xdd8], R6 ;  /* 0x000dd80601007387 */ /* 0x0001e40000100a00 */
[----:B------:R1:W-:Y:S01]  /*58d90*/  STL.64 [R1+0xc00], R10 ;  /* 0x000c000a01007387 */ /* 0x0003e20000100a00 */
[----:B0-----:R-:W-:Y:S01]  /*58da0*/  IADD3 R6, P5, R13, R8, RZ ;  /* 0x000000080d067210 */ /* 0x001fe20007fbe0ff */
[----:B-1----:R-:W-:-:S03]  /*58db0*/  IMAD R10, R0, 0x161, RZ ;  /* 0x00000161000a7824 */ /* 0x002fc600078e02ff */
[-C--:B------:R-:W-:Y:S02]  /*58dc0*/  LEA.HI.X.SX32 R7, R21, R9.reuse, 0x1, P5 ;  /* 0x0000000915077211 */ /* 0x080fe400028f0eff */
[----:B------:R-:W-:Y:S01]  /*58dd0*/  LEA.HI.X.SX32 R13, R10, R9, 0x1, P6 ;  /* 0x000000090a0d7211 */ /* 0x000fe200030f0eff */
[----:B------:R-:W-:Y:S02]  /*58de0*/  IMAD R11, R0, 0x2c4, RZ ;  /* 0x000002c4000b7824 */ /* 0x000fe400078e02ff */
[----:B------:R0:W-:Y:S02]  /*58df0*/  STL.64 [R1+0x12d8], R6 ;  /* 0x0012d80601007387 */ /* 0x0001e40000100a00 */
[----:B------:R1:W-:Y:S01]  /*58e00*/  STL.64 [R1+0x12d0], R12 ;  /* 0x0012d00c01007387 */ /* 0x0003e20000100a00 */
[----:B------:R-:W-:-:S04]  /*58e10*/  IADD3 R10, P6, R11, R8, RZ ;  /* 0x000000080b0a7210 */ /* 0x000fc80007fde0ff */
[C---:B--2---:R-:W-:Y:S02]  /*58e20*/  LEA.HI.X.SX32 R11, R22.reuse, R9, 0x1, P6 ;  /* 0x00000009160b7211 */ /* 0x044fe400030f0eff */
[----:B0-----:R-:W-:Y:S01]  /*58e30*/  IADD3 R6, P5, R22, R8, RZ ;  /* 0x0000000816067210 */ /* 0x001fe20007fbe0ff */
[C---:B-1----:R-:W-:Y:S02]  /*58e40*/  IMAD R12, R0.reuse, 0xb1, RZ ;  /* 0x000000b1000c7824 */ /* 0x042fe400078e02ff */
[----:B------:R-:W-:-:S03]  /*58e50*/  IMAD R13, R0, 0x2c6, RZ ;  /* 0x000002c6000d7824 */ /* 0x000fc600078e02ff */
[----:B------:R-:W-:-:S05]  /*58e60*/  LEA.HI.X.SX32 R7, R12, R9, 0x1, P5 ;  /* 0x000000090c077211 */ /* 0x000fca00028f0eff */
[----:B------:R0:W-:Y:S01]  /*58e70*/  STL.64 [R1+0xbf8], R6 ;  /* 0x000bf80601007387 */ /* 0x0001e20000100a00 */
[----:B------:R1:W-:Y:S02]  /*58e80*/  STL.64 [R1+0x12e8], R10 ;  /* 0x0012e80a01007387 */ /* 0x0003e40000100a00 */
[C---:B------:R-:W-:Y:S02]  /*58e90*/  IMAD R2, R0.reuse, 0x6, RZ ;  /* 0x0000000600027824 */ /* 0x040fe400078e02ff */
[----:B------:R-:W-:Y:S01]  /*58ea0*/  IMAD R3, R0, 0xc, RZ ;  /* 0x0000000c00037824 */ /* 0x000fe200078e02ff */
[-C--:B------:R-:W-:Y:S02]  /*58eb0*/  IADD3 R12, P6, R24, R8.reuse, RZ ;  /* 0x00000008180c7210 */ /* 0x080fe40007fde0ff */
[----:B0-----:R-:W-:Y:S01]  /*58ec0*/  IADD3 R6, P5, R13, R8, RZ ;  /* 0x000000080d067210 */ /* 0x001fe20007fbe0ff */
[C---:B-1----:R-:W-:Y:S02]  /*58ed0*/  IMAD R11, R0.reuse, 0x163, RZ ;  /* 0x00000163000b7824 */ /* 0x042fe400078e02ff */
[----:B------:R-:W-:-:S03]  /*58ee0*/  IMAD R10, R0, 0x59, RZ ;  /* 0x00000059000a7824 */ /* 0x000fc600078e02ff */
[-C--:B------:R-:W-:Y:S01]  /*58ef0*/  LEA.HI.X.SX32 R7, R11, R9.reuse, 0x1, P5 ;  /* 0x000000090b077211 */ /* 0x080fe200028f0eff */
[----:B------:R-:W-:Y:S01]  /*58f00*/  IMAD R11, R0, 0x2c8, RZ ;  /* 0x000002c8000b7824 */ /* 0x000fe200078e02ff */
[----:B------:R-:W-:Y:S03]  /*58f10*/  STL.64 [R1+0x1920], R2 ;  /* 0x0019200201007387 */ /* 0x000fe60000100a00 */
[----:B------:R0:W-:Y:S01]  /*58f20*/  STL.64 [R1+0x1300], R6 ;  /* 0x0013000601007387 */ /* 0x0001e20000100a00 */
[----:B------:R-:W-:Y:S02]  /*58f30*/  LEA.HI.X.SX32 R13, R10, R9, 0x1, P6 ;  /* 0x000000090a0d7211 */ /* 0x000fe400030f0eff */
[----:B------:R-:W-:-:S03]  /*58f40*/  IADD3 R10, P6, R11, R8, RZ ;  /* 0x000000080b0a7210 */ /* 0x000fc60007fde0ff */
[----:B------:R1:W-:Y:S01]  /*58f50*/  STL.64 [R1+0xdd0], R12 ;  /* 0x000dd00c01007387 */ /* 0x0003e20000100a00 */
[C---:B------:R-:W-:Y:S02]  /*58f60*/  LEA.HI.X.SX32 R11, R23.reuse, R9, 0x1, P6 ;  /* 0x00000009170b7211 */ /* 0x040fe400030f0eff */
[----:B0-----:R-:W-:-:S04]  /*58f70*/  IADD3 R6, P5, R23, R8, RZ ;  /* 0x0000000817067210 */ /* 0x001fc80007fbe0ff */
[----:B------:R-:W-:Y:S01]  /*58f80*/  LEA.HI.X.SX32 R7, R24, R9, 0x1, P5 ;  /* 0x0000000918077211 */ /* 0x000fe200028f0eff */
[----:B-1----:R-:W-:-:S04]  /*58f90*/  IMAD R13, R0, 0x2ca, RZ ;  /* 0x000002ca000d7824 */ /* 0x002fc800078e02ff */
[----:B------:R0:W-:Y:S01]  /*58fa0*/  STL.64 [R1+0xbf0], R6 ;  /* 0x000bf00601007387 */ /* 0x0001e20000100a00 */
[----:B------:R1:W-:Y:S01]  /*58fb0*/  STL.64 [R1+0x12f8], R10 ;  /* 0x0012f80a01007387 */ /* 0x0003e20000100a00 */
[-C--:B------:R-:W-:Y:S02]  /*58fc0*/  IADD3 R12, P6, R25, R8.reuse, RZ ;  /* 0x00000008190c7210 */ /* 0x080fe40007fde0ff */
[----:B0-----:R-:W-:Y:S01]  /*58fd0*/  IADD3 R6, P5, R13, R8, RZ ;  /* 0x000000080d067210 */ /* 0x001fe20007fbe0ff */
[C---:B-1----:R-:W-:Y:S02]  /*58fe0*/  IMAD R11, R0.reuse, 0x165, RZ ;  /* 0x00000165000b7824 */ /* 0x042fe400078e02ff */
[----:B------:R-:W-:-:S03]  /*58ff0*/  IMAD R10, R0, 0xb3, RZ ;  /* 0x000000b3000a7824 */ /* 0x000fc600078e02ff */
[-C--:B------:R-:W-:Y:S02]  /*59000*/  LEA.HI.X.SX32 R7, R11, R9.reuse, 0x1, P5 ;  /* 0x000000090b077211 */ /* 0x080fe400028f0eff */
[----:B------:R-:W-:Y:S01]  /*59010*/  LEA.HI.X.SX32 R13, R10, R9, 0x1, P6 ;  /* 0x000000090a0d7211 */ /* 0x000fe200030f0eff */
[C---:B------:R-:W-:Y:S02]  /*59020*/  IMAD R11, R0.reuse, 0x2ce, RZ ;  /* 0x000002ce000b7824 */ /* 0x040fe400078e02ff */
[----:B------:R0:W-:Y:S02]  /*59030*/  STL.64 [R1+0x12f0], R6 ;  /* 0x0012f00601007387 */ /* 0x0001e40000100a00 */
[----:B------:R1:W-:Y:S01]  /*59040*/  STL.64 [R1+0xbe8], R12 ;  /* 0x000be80c01007387 */ /* 0x0003e20000100a00 */
[----:B------:R-:W-:Y:S01]  /*59050*/  IADD3 R10, P6, R11, R8, RZ ;  /* 0x000000080b0a7210 */ /* 0x000fe20007fde0ff */
[C---:B0-----:R-:W-:Y:S02]  /*59060*/  IMAD R7, R0.reuse, 0x2cc, RZ ;  /* 0x000002cc00077824 */ /* 0x041fe400078e02ff */
[----:B-1----:R-:W-:-:S03]  /*59070*/  IMAD R12, R0, 0x167, RZ ;  /* 0x00000167000c7824 */ /* 0x002fc600078e02ff */
[----:B------:R-:W-:Y:S02]  /*59080*/  IADD3 R6, P5, R7, R8, RZ ;  /* 0x0000000807067210 */ /* 0x000fe40007fbe0ff */
[-C--:B------:R-:W-:Y:S02]  /*59090*/  LEA.HI.X.SX32 R11, R12, R9.reuse, 0x1, P6 ;  /* 0x000000090c0b7211 */ /* 0x080fe400030f0eff */
[----:B------:R-:W-:Y:S01]  /*590a0*/  LEA.HI.X.SX32 R7, R25, R9, 0x1, P5 ;  /* 0x0000000919077211 */ /* 0x000fe200028f0eff */
[----:B------:R-:W-:-:S04]  /*590b0*/  IMAD R13, R0, 0x2d, RZ ;  /* 0x0000002d000d7824 */ /* 0x000fc800078e02ff */
[----:B------:R0:W-:Y:S01]  /*590c0*/  STL.64 [R1+0x1308], R6 ;  /* 0x0013080601007387 */ /* 0x0001e20000100a00 */
[----:B------:R1:W-:Y:S01]  /*590d0*/  STL.64 [R1+0x1320], R10 ;  /* 0x0013200a01007387 */ /* 0x0003e20000100a00 */
[-C--:B0-----:R-:W-:Y:S02]  /*590e0*/  IADD3 R6, P5, R27, R8.reuse, RZ ;  /* 0x000000081b067210 */ /* 0x081fe40007fbe0ff */
[----:B-1----:R-:W-:Y:S02]  /*590f0*/  IADD3 R10, P6, R26, R8, RZ ;  /* 0x000000081a0a7210 */ /* 0x002fe40007fde0ff */
[-C--:B------:R-:W-:Y:S02]  /*59100*/  LEA.HI.X.SX32 R7, R13, R9.reuse, 0x1, P5 ;  /* 0x000000090d077211 */ /* 0x080fe400028f0eff */
[----:B------:R-:W-:-:S03]  /*59110*/  LEA.HI.X.SX32 R11, R27, R9, 0x1, P6 ;  /* 0x000000091b0b7211 */ /* 0x000fc600030f0eff */
[----:B------:R-:W-:Y:S02]  /*59120*/  STL.64 [R1+0xeb8], R6 ;  /* 0x000eb80601007387 */ /* 0x000fe40000100a00 */
[----:B------:R0:W-:Y:S02]  /*59130*/  STL.64 [R1+0xdc8], R10 ;  /* 0x000dc80a01007387 */ /* 0x0001e40000100a00 */
[----:B0-----:R-:W2:Y:S01]  /*59140*/  LDL.LU.64 R10, [R1+0x1938] ;  /* 0x00193800010a7983 */ /* 0x001ea20000300a00 */
[C---:B------:R-:W-:Y:S01]  /*59150*/  IMAD R13, R0.reuse, 0x2d0, RZ ;  /* 0x000002d0000d7824 */ /* 0x040fe200078e02ff */
[-C--:B------:R-:W-:Y:S01]  /*59160*/  IADD3 R6, P5, R29, R8.reuse, RZ ;  /* 0x000000081d067210 */ /* 0x080fe20007fbe0ff */
[C---:B------:R-:W-:Y:S02]  /*59170*/  IMAD R24, R0.reuse, 0xc0, RZ ;  /* 0x000000c000187824 */ /* 0x040fe400078e02ff */
[----:B------:R-:W-:Y:S01]  /*59180*/  IMAD R25, R0, 0x180, RZ ;  /* 0x0000018000197824 */ /* 0x000fe200078e02ff */
[----:B------:R-:W-:-:S02]  /*59190*/  IADD3 R12, P6, R13, R8, RZ ;  /* 0x000000080d0c7210 */ /* 0x000fc40007fde0ff */
[-C--:B------:R-:W-:Y:S02]  /*591a0*/  LEA.HI.X.SX32 R7, R26, R9.reuse, 0x1, P5 ;  /* 0x000000091a077211 */ /* 0x080fe400028f0eff */
[----:B------:R-:W-:Y:S01]  /*591b0*/  LEA.HI.X.SX32 R13, R29, R9, 0x1, P6 ;  /* 0x000000091d0d7211 */ /* 0x000fe200030f0eff */
[----:B------:R-:W-:Y:S02]  /*591c0*/  STL.64 [R1+0x1910], R24 ;  /* 0x0019101801007387 */ /* 0x000fe40000100a00 */
[----:B------:R0:W-:Y:S02]  /*591d0*/  STL.64 [R1+0xbe0], R6 ;  /* 0x000be00601007387 */ /* 0x0001e40000100a00 */
[----:B0-----:R-:W3:Y:S01]  /*591e0*/  LDL.LU.64 R6, [R1+0x1930] ;  /* 0x0019300001067983 */ /* 0x001ee20000300a00 */
[----:B------:R0:W-:Y:S03]  /*591f0*/  STL.64 [R1+0x1318], R12 ;  /* 0x0013180c01007387 */ /* 0x0001e60000100a00 */
[----:B0-----:R-:W4:Y:S01]  /*59200*/  LDL.LU.64 R12, [R1+0x1928] ;  /* 0x00192800010c7983 */ /* 0x001f220000300a00 */
[----:B------:R-:W-:-:S02]  /*59210*/  IMAD R28, R0, 0x16a, RZ ;  /* 0x0000016a001c7824 */ /* 0x000fc400078e02ff */
[----:B------:R-:W-:-:S03]  /*59220*/  IMAD R26, R0, 0x169, RZ ;  /* 0x00000169001a7824 */ /* 0x000fc600078e02ff */
[-C--:B------:R-:W-:Y:S01]  /*59230*/  IADD3 R24, P6, R28, R8.reuse, RZ ;  /* 0x000000081c187210 */ /* 0x080fe20007fde0ff */
[C---:B------:R-:W-:Y:S02]  /*59240*/  IMAD R27, R0.reuse, 0x2d4, RZ ;  /* 0x000002d4001b7824 */ /* 0x040fe400078e02ff */
[C---:B------:R-:W-:Y:S02]  /*59250*/  IMAD R5, R0.reuse, 0x2f, RZ ;  /* 0x0000002f00057824 */ /* 0x040fe400078e02ff */
[----:B------:R-:W-:Y:S01]  /*59260*/  IMAD R4, R0, 0x2f8, RZ ;  /* 0x000002f800047824 */ /* 0x000fe200078e02ff */
[----:B--2---:R-:W-:Y:S01]  /*59270*/  IADD3 R2, P5, R10, R8, RZ ;  /* 0x000000080a027210 */ /* 0x004fe20007fbe0ff */
[----:B------:R-:W-:-:S04]  /*59280*/  IMAD R10, R0, 0x300, RZ ;  /* 0x00000300000a7824 */ /* 0x000fc800078e02ff */
[----:B------:R-:W-:Y:S01]  /*59290*/  STL [R1+0x1310], R2 ;  /* 0x0013100201007387 */ /* 0x000fe20000100800 */
[----:B------:R0:W-:Y:S02]  /*592a0*/  STL.64 [R1+0x1918], R10 ;  /* 0x0019180a01007387 */ /* 0x0001e40000100a00 */
[----:B0-----:R-:W-:Y:S01]  /*592b0*/  MOV R10, R2 ;  /* 0x00000002000a7202 */ /* 0x001fe20000000f00 */
[----:B------:R-:W-:Y:S01]  /*592c0*/  IMAD R2, R0, 0xb5, RZ ;  /* 0x000000b500027824 */ /* 0x000fe200078e02ff */
[----:B------:R-:W-:Y:S01]  /*592d0*/  MOV R11, R3 ;  /* 0x00000003000b7202 */ /* 0x000fe20000000f00 */
[-C--:B------:R-:W-:Y:S02]  /*592e0*/  LEA.HI.X.SX32 R11, R26, R9.reuse, 0x1, P5 ;  /* 0x000000091a0b7211 */ /* 0x080fe400028f0eff */
[----:B------:R-:W-:Y:S01]  /*592f0*/  IMAD R3, R0, 0x2d6, RZ ;  /* 0x000002d600037824 */ /* 0x000fe200078e02ff */
[----:B------:R-:W-:Y:S02]  /*59300*/  LEA.HI.X.SX32 R25, R2, R9, 0x1, P6 ;  /* 0x0000000902197211 */ /* 0x000fe400030f0eff */
[----:B------:R-:W-:Y:S01]  /*59310*/  IADD3 R10, P5, R27, R8, RZ ;  /* 0x000000081b0a7210 */ /* 0x000fe20007fbe0ff */
[----:B------:R0:W-:Y:S02]  /*59320*/  STL [R1+0x1314], R11 ;  /* 0x0013140b01007387 */ /* 0x0001e40000100800 */
[----:B------:R1:W-:Y:S02]  /*59330*/  STL.64 [R1+0xbd8], R24 ;  /* 0x000bd81801007387 */ /* 0x0003e40000100a00 */
[----:B------:R-:W-:-:S02]  /*59340*/  IMAD R2, R0, 0x16b, RZ ;  /* 0x0000016b00027824 */ /* 0x000fc400078e02ff */
[----:B------:R-:W-:Y:S01]  /*59350*/  IMAD R27, R0, 0xb6, RZ ;  /* 0x000000b6001b7824 */ /* 0x000fe200078e02ff */
[----:B0-----:R-:W-:Y:S02]  /*59360*/  LEA.HI.X.SX32 R11, R28, R9, 0x1, P5 ;  /* 0x000000091c0b7211 */ /* 0x001fe400028f0eff */
[----:B-1----:R-:W-:Y:S01]  /*59370*/  IADD3 R24, P6, R3, R8, RZ ;  /* 0x0000000803187210 */ /* 0x002fe20007fde0ff */
        /* <DEDUP_REMOVED lines=12> */
[----:B------:R1:W-:Y:S01]  /*59440*/  STL.64 [R1+0xbd0], R24 ;  /* 0x000bd01801007387 */ /* 0x0003e20000100a00 */
[-C--:B0-----:R-:W-:Y:S02]  /*59450*/  IADD3 R10, P5, R26, R8.reuse, RZ ;  /* 0x000000081a0a7210 */ /* 0x081fe40007fbe0ff */
[----:B-1----:R-:W-:Y:S01]  /*59460*/  IADD3 R24, P6, R2, R8, RZ ;  /* 0x0000000802187210 */ /* 0x002fe20007fde0ff */
[----:B------:R-:W-:Y:S01]  /*59470*/  IMAD R2, R0, 0x16d, RZ ;  /* 0x0000016d00027824 */ /* 0x000fe200078e02ff */
[----:B------:R-:W-:-:S04]  /*59480*/  LEA.HI.X.SX32 R11, R3, R9, 0x1, P5 ;  /* 0x00000009030b7211 */ /* 0x000fc800028f0eff */
[----:B------:R-:W-:Y:S01]  /*59490*/  LEA.HI.X.SX32 R25, R2, R9, 0x1, P6 ;  /* 0x0000000902197211 */ /* 0x000fe200030f0eff */
[----:B------:R4:W-:Y:S04]  /*594a0*/  STL.64 [R1+0x1338], R10 ;  /* 0x0013380a01007387 */ /* 0x0009e80000100a00 */
[----:B------:R0:W-:Y:S02]  /*594b0*/  STL.64 [R1+0x1330], R24 ;  /* 0x0013301801007387 */ /* 0x0001e40000100a00 */
[C---:B------:R-:W-:Y:S02]  /*594c0*/  IMAD R3, R0.reuse, 0x2dc, RZ ;  /* 0x000002dc00037824 */ /* 0x040fe400078e02ff */
[C---:B------:R-:W-:Y:S01]  /*594d0*/  IMAD R27, R0.reuse, 0x2de, RZ ;  /* 0x000002de001b7824 */ /* 0x040fe200078e02ff */
[-C--:B----4-:R-:W-:Y:S01]  /*594e0*/  IADD3 R10, P5, R13, R8.reuse, RZ ;  /* 0x000000080d0a7210 */ /* 0x090fe20007fbe0ff */
[----:B0-----:R-:W-:Y:S01]  /*594f0*/  IMAD R25, R0, 0xb7, RZ ;  /* 0x000000b700197824 */ /* 0x001fe200078e02ff */
[----:B------:R-:W-:-:S04]  /*59500*/  IADD3 R2, P6, R3, R8, RZ ;  /* 0x0000000803027210 */ /* 0x000fc80007fde0ff */
[-C--:B------:R-:W-:Y:S02]  /*59510*/  LEA.HI.X.SX32 R11, R25, R9.reuse, 0x1, P5 ;  /* 0x00000009190b7211 */ /* 0x080fe400028f0eff */
[----:B------:R-:W-:-:S03]  /*59520*/  LEA.HI.X.SX32 R3, R13, R9, 0x1, P6 ;  /* 0x000000090d037211 */ /* 0x000fc600030f0eff */
[----:B------:R0:W-:Y:S01]  /*59530*/  STL.64 [R1+0xbc8], R10 ;  /* 0x000bc80a01007387 */ /* 0x0001e20000100a00 */
[C---:B------:R-:W-:Y:S02]  /*59540*/  IMAD R25, R0.reuse, 0x2e, RZ ;  /* 0x0000002e00197824 */ /* 0x040fe400078e02ff */
[----:B------:R1:W-:Y:S01]  /*59550*/  STL.64 [R1+0x1348], R2 ;  /* 0x0013480201007387 */ /* 0x0003e20000100a00 */
[-C--:B0-----:R-:W-:Y:S01]  /*59560*/  IADD3 R10, P5, R27, R8.reuse, RZ ;  /* 0x000000081b0a7210 */ /* 0x081fe20007fbe0ff */
[C---:B------:R-:W-:Y:S02]  /*59570*/  IMAD R27, R0.reuse, 0x16f, RZ ;  /* 0x0000016f001b7824 */ /* 0x040fe400078e02ff */
[C---:B-1----:R-:W-:Y:S02]  /*59580*/  IMAD R2, R0.reuse, 0x5c, RZ ;  /* 0x0000005c00027824 */ /* 0x042fe400078e02ff */
[----:B------:R-:W-:Y:S01]  /*59590*/  IMAD R3, R0, 0x17, RZ ;  /* 0x0000001700037824 */ /* 0x000fe200078e02ff */
[----:B------:R-:W-:-:S02]  /*595a0*/  IADD3 R28, P6, R25, R8, RZ ;  /* 0x00000008191c7210 */ /* 0x000fc40007fde0ff */
        /* <DEDUP_REMOVED lines=10> */
[-C--:B------:R-:W-:Y:S01]  /*59650*/  LEA.HI.X.SX32 R29, R2, R9.reuse, 0x1, P6 ;  /* 0x00000009021d7211 */ /* 0x080fe200030f0eff */
[-C--:B------:R-:W-:Y:S02]  /*59660*/  IADD3 R2, P6, R3, R8.reuse, RZ ;  /* 0x0000000803027210 */ /* 0x080fe40007fde0ff */
[----:B------:R0:W-:Y:S02]  /*59670*/  STL.64 [R1+0xeb0], R10 ;  /* 0x000eb00a01007387 */ /* 0x0001e40000100a00 */
[C---:B------:R-:W-:Y:S01]  /*59680*/  LEA.HI.X.SX32 R3, R27.reuse, R9, 0x1, P6 ;  /* 0x000000091b037211 */ /* 0x040fe200030f0eff */
[----:B------:R-:W-:Y:S02]  /*59690*/  IMAD R25, R0, 0x2e2, RZ ;  /* 0x000002e200197824 */ /* 0x000fe400078e02ff */
[----:B------:R1:W-:Y:S01]  /*596a0*/  STL.64 [R1+0xdb8], R28 ;  /* 0x000db81c01007387 */ /* 0x0003e20000100a00 */
[----:B0-----:R-:W-:-:S04]  /*596b0*/  IADD3 R10, P5, R27, R8, RZ ;  /* 0x000000081b0a7210 */ /* 0x001fc80007fbe0ff */
[----:B------:R-:W-:Y:S01]  /*596c0*/  LEA.HI.X.SX32 R11, R24, R9, 0x1, P5 ;  /* 0x00000009180b7211 */ /* 0x000fe200028f0eff */
[C---:B-1----:R-:W-:Y:S02]  /*596d0*/  IMAD R28, R0.reuse, 0x172, RZ ;  /* 0x00000172001c7824 */ /* 0x042fe400078e02ff */
[----:B------:R-:W-:Y:S02]  /*596e0*/  IMAD R29, R0, 0x171, RZ ;  /* 0x00000171001d7824 */ /* 0x000fe400078e02ff */
[----:B------:R0:W-:Y:S01]  /*596f0*/  STL.64 [R1+0xbc0], R10 ;  /* 0x000bc00a01007387 */ /* 0x0001e20000100a00 */
[----:B------:R1:W-:Y:S01]  /*59700*/  STL.64 [R1+0x1358], R2 ;  /* 0x0013580201007387 */ /* 0x0003e20000100a00 */
[-C--:B------:R-:W-:Y:S01]  /*59710*/  IADD3 R24, P6, R28, R8.reuse, RZ ;  /* 0x000000081c187210 */ /* 0x080fe20007fde0ff */
[C---:B------:R-:W-:Y:S01]  /*59720*/  IMAD R27, R0.reuse, 0x2e4, RZ ;  /* 0x000002e4001b7824 */ /* 0x040fe200078e02ff */
[----:B0-----:R-:W-:Y:S01]  /*59730*/  IADD3 R10, P5, R25, R8, RZ ;  /* 0x00000008190a7210 */ /* 0x001fe20007fbe0ff */
[----:B-1----:R-:W-:-:S03]  /*59740*/  IMAD R2, R0, 0xb9, RZ ;  /* 0x000000b900027824 */ /* 0x002fc600078e02ff */
[-C--:B------:R-:W-:Y:S02]  /*59750*/  LEA.HI.X.SX32 R11, R29, R9.reuse, 0x1, P5 ;  /* 0x000000091d0b7211 */ /* 0x080fe400028f0eff */
[----:B------:R-:W-:Y:S01]  /*59760*/  LEA.HI.X.SX32 R25, R2, R9, 0x1, P6 ;  /* 0x0000000902197211 */ /* 0x000fe200030f0eff */
[C---:B------:R-:W-:Y:S02]  /*59770*/  IMAD R3, R0.reuse, 0x2e6, RZ ;  /* 0x000002e600037824 */ /* 0x040fe400078e02ff */
[----:B------:R0:W-:Y:S02]  /*59780*/  STL.64 [R1+0x1350], R10 ;  /* 0x0013500a01007387 */ /* 0x0001e40000100a00 */
[----:B------:R1:W-:Y:S01]  /*59790*/  STL.64 [R1+0xbb8], R24 ;  /* 0x000bb81801007387 */ /* 0x0003e20000100a00 */
[-C--:B------:R-:W-:Y:S01]  /*597a0*/  IADD3 R2, P6, R3, R8.reuse, RZ ;  /* 0x0000000803027210 */ /* 0x080fe20007fde0ff */
[C---:B------:R-:W-:Y:S01]  /*597b0*/  IMAD R29, R0.reuse, 0x174, RZ ;  /* 0x00000174001d7824 */ /* 0x040fe200078e02ff */
[----:B0-----:R-:W-:Y:S01]  /*597c0*/  IADD3 R10, P5, R27, R8, RZ ;  /* 0x000000081b0a7210 */ /* 0x001fe20007fbe0ff */
[----:B-1----:R-:W-:-:S02]  /*597d0*/  IMAD R24, R0, 0x173, RZ ;  /* 0x0000017300187824 */ /* 0x002fc400078e02ff */
[----:B------:R-:W-:Y:S01]  /*597e0*/  IMAD R25, R0, 0xba, RZ ;  /* 0x000000ba00197824 */ /* 0x000fe200078e02ff */
[-C--:B------:R-:W-:Y:S02]  /*597f0*/  LEA.HI.X.SX32 R11, R28, R9.reuse, 0x1, P5 ;  /* 0x000000091c0b7211 */ /* 0x080fe400028f0eff */
[----:B------:R-:W-:-:S03]  /*59800*/  LEA.HI.X.SX32 R3, R24, R9, 0x1, P6 ;  /* 0x0000000918037211 */ /* 0x000fc600030f0eff */
[----:B------:R0:W-:Y:S02]  /*59810*/  STL.64 [R1+0x1370], R10 ;  /* 0x0013700a01007387 */ /* 0x0001e40000100a00 */
[----:B------:R1:W-:Y:S02]  /*59820*/  STL.64 [R1+0x1368], R2 ;  /* 0x0013680201007387 */ /* 0x0003e40000100a00 */
[C---:B------:R-:W-:Y:S02]  /*59830*/  IMAD R24, R0.reuse, 0x2e8, RZ ;  /* 0x000002e800187824 */ /* 0x040fe400078e02ff */
[----:B0-----:R-:W-:Y:S01]  /*59840*/  IMAD R11, R0, 0x5d, RZ ;  /* 0x0000005d000b7824 */ /* 0x001fe200078e02ff */
[-C--:B------:R-:W-:Y:S02]  /*59850*/  IADD3 R10, P5, R25, R8.reuse, RZ ;  /* 0x00000008190a7210 */ /* 0x080fe40007fbe0ff */
[----:B-1----:R-:W-:Y:S02]  /*59860*/  IADD3 R2, P6, R29, R8, RZ ;  /* 0x000000081d027210 */ /* 0x002fe40007fde0ff */
[----:B------:R-:W-:-:S02]  /*59870*/  LEA.HI.X.SX32 R11, R11, R9, 0x1, P5 ;  /* 0x000000090b0b7211 */ /* 0x000fc400028f0eff */
[----:B------:R-:W-:-:S03]  /*59880*/  LEA.HI.X.SX32 R3, R25, R9, 0x1, P6 ;  /* 0x0000000919037211 */ /* 0x000fc600030f0eff */
[----:B------:R0:W-:Y:S02]  /*59890*/  STL.64 [R1+0xdb0], R10 ;  /* 0x000db00a01007387 */ /* 0x0001e40000100a00 */
[----:B------:R1:W-:Y:S01]  /*598a0*/  STL.64 [R1+0xbb0], R2 ;  /* 0x000bb00201007387 */ /* 0x0003e20000100a00 */
[-C--:B0-----:R-:W-:Y:S01]  /*598b0*/  IADD3 R10, P5, R24, R8.reuse, RZ ;  /* 0x00000008180a7210 */ /* 0x081fe20007fbe0ff */
[----:B-1----:R-:W-:Y:S01]  /*598c0*/  IMAD R3, R0, 0x175, RZ ;  /* 0x0000017500037824 */ /* 0x002fe200078e02ff */
[-C--:B------:R-:W-:Y:S01]  /*598d0*/  IADD3 R24, P6, R12, R8.reuse, RZ ;  /* 0x000000080c187210 */ /* 0x080fe20007fde0ff */
[C---:B------:R-:W-:Y:S01]  /*598e0*/  IMAD R12, R0.reuse, 0x308, RZ ;  /* 0x00000308000c7824 */ /* 0x040fe200078e02ff */
[-C--:B------:R-:W-:Y:S01]  /*598f0*/  LEA.HI.X.SX32 R11, R29, R9.reuse, 0x1, P5 ;  /* 0x000000091d0b7211 */ /* 0x080fe200028f0eff */
[C---:B------:R-:W-:Y:S01]  /*59900*/  IMAD R2, R0.reuse, 0x176, RZ ;  /* 0x0000017600027824 */ /* 0x040fe200078e02ff */
[----:B------:R-:W-:Y:S01]  /*59910*/  LEA.HI.X.SX32 R25, R3, R9, 0x1, P6 ;  /* 0x0000000903197211 */ /* 0x000fe200030f0eff */
[C---:B------:R-:W-:Y:S01]  /*59920*/  IMAD R3, R0.reuse, 0xbb, RZ ;  /* 0x000000bb00037824 */ /* 0x040fe200078e02ff */
[----:B------:R-:W-:Y:S01]  /*59930*/  STL [R1+0x1908], R12 ;  /* 0x0019080c01007387 */ /* 0x000fe20000100800 */
[----:B------:R0:W-:Y:S02]  /*59940*/  STL.64 [R1+0x1380], R10 ;  /* 0x0013800a01007387 */ /* 0x0001e40000100a00 */
[----:B------:R3:W-:Y:S02]  /*59950*/  STL.64 [R1+0x1378], R24 ;  /* 0x0013781801007387 */ /* 0x0007e40000100a00 */
[----:B------:R-:W-:Y:S01]  /*59960*/  IMAD R29, R0, 0x2ee, RZ ;  /* 0x000002ee001d7824 */ /* 0x000fe200078e02ff */
[----:B0-----:R-:W-:-:S02]  /*59970*/  IADD3 R10, P5, R2, R8, RZ ;  /* 0x00000008020a7210 */ /* 0x001fc40007fbe0ff */
[----:B---3--:R-:W-:Y:S02]  /*59980*/  IADD3 R24, P6, R7, R8, RZ ;  /* 0x0000000807187210 */ /* 0x008fe40007fde0ff */
[-C--:B------:R-:W-:Y:S02]  /*59990*/  LEA.HI.X.SX32 R11, R3, R9.reuse, 0x1, P5 ;  /* 0x00000009030b7211 */ /* 0x080fe400028f0eff */
[----:B------:R-:W-:Y:S01]  /*599a0*/  LEA.HI.X.SX32 R25, R2, R9, 0x1, P6 ;  /* 0x0000000902197211 */ /* 0x000fe200030f0eff */
[C---:B------:R-:W-:Y:S02]  /*599b0*/  IMAD R3, R0.reuse, 0x5e, RZ ;  /* 0x0000005e00037824 */ /* 0x040fe400078e02ff */
[----:B------:R-:W-:Y:S02]  /*599c0*/  STL.64 [R1+0xba8], R10 ;  /* 0x000ba80a01007387 */ /* 0x000fe40000100a00 */
[----:B------:R0:W-:Y:S02]  /*599d0*/  STL.64 [R1+0x1388], R24 ;  /* 0x0013881801007387 */ /* 0x0001e40000100a00 */
[----:B------:R-:W-:-:S02]  /*599e0*/  IMAD R2, R0, 0xbc, RZ ;  /* 0x000000bc00027824 */ /* 0x000fc400078e02ff */
[C---:B------:R-:W-:Y:S01]  /*599f0*/  IMAD R12, R0.reuse, 0x178, RZ ;  /* 0x00000178000c7824 */ /* 0x040fe200078e02ff */
[-C--:B0-----:R-:W-:Y:S01]  /*59a00*/  IADD3 R24, P6, R3, R8.reuse, RZ ;  /* 0x0000000803187210 */ /* 0x081fe20007fde0ff */
[----:B------:R-:W-:Y:S01]  /*59a10*/  IMAD R3, R0, 0x177, RZ ;  /* 0x0000017700037824 */ /* 0x000fe200078e02ff */
[----:B------:R-:W-:Y:S02]  /*59a20*/  IADD3 R10, P5, R29, R8, RZ ;  /* 0x000000081d0a7210 */ /* 0x000fe40007fbe0ff */
[-C--:B------:R-:W-:Y:S02]  /*59a30*/  LEA.HI.X.SX32 R25, R5, R9.reuse, 0x1, P6 ;  /* 0x0000000905197211 */ /* 0x080fe400030f0eff */
[----:B------:R-:W-:-:S05]  /*59a40*/  LEA.HI.X.SX32 R11, R3, R9, 0x1, P5 ;  /* 0x00000009030b7211 */ /* 0x000fca00028f0eff */
[----:B------:R0:W-:Y:S01]  /*59a50*/  STL.64 [R1+0x1398], R10 ;  /* 0x0013980a01007387 */ /* 0x0001e20000100a00 */
[----:B------:R1:W-:Y:S02]  /*59a60*/  STL.64 [R1+0xea8], R24 ;  /* 0x000ea81801007387 */ /* 0x0003e40000100a00 */
[C---:B------:R-:W-:Y:S02]  /*59a70*/  IMAD R29, R0.reuse, 0x2f0, RZ ;  /* 0x000002f0001d7824 */ /* 0x040fe400078e02ff */
[C---:B------:R-:W-:Y:S02]  /*59a80*/  IMAD R3, R0.reuse, 0x2f2, RZ ;  /* 0x000002f200037824 */ /* 0x040fe400078e02ff */
[----:B0-----:R-:W-:Y:S01]  /*59a90*/  IMAD R11, R0, 0x5e, RZ ;  /* 0x0000005e000b7824 */ /* 0x001fe200078e02ff */
[-C--:B------:R-:W-:Y:S02]  /*59aa0*/  IADD3 R10, P5, R2, R8.reuse, RZ ;  /* 0x00000008020a7210 */ /* 0x080fe40007fbe0ff */
[----:B-1----:R-:W-:-:S02]  /*59ab0*/  IADD3 R24, P6, R12, R8, RZ ;  /* 0x000000080c187210 */ /* 0x002fc40007fde0ff */
[-C--:B------:R-:W-:Y:S02]  /*59ac0*/  LEA.HI.X.SX32 R11, R11, R9.reuse, 0x1, P5 ;  /* 0x000000090b0b7211 */ /* 0x080fe400028f0eff */
[-C--:B------:R-:W-:Y:S01]  /*59ad0*/  LEA.HI.X.SX32 R25, R2, R9.reuse, 0x1, P6 ;  /* 0x0000000902197211 */ /* 0x080fe200030f0eff */
[-C--:B------:R-:W-:Y:S02]  /*59ae0*/  IADD3 R2, P6, R3, R8.reuse, RZ ;  /* 0x0000000803027210 */ /* 0x080fe40007fde0ff */
[----:B------:R0:W-:Y:S02]  /*59af0*/  STL.64 [R1+0xda8], R10 ;  /* 0x000da80a01007387 */ /* 0x0001e40000100a00 */
[----:B------:R1:W-:Y:S01]  /*59b00*/  STL.64 [R1+0xba0], R24 ;  /* 0x000ba01801007387 */ /* 0x0003e20000100a00 */
[----:B0-----:R-:W-:Y:S01]  /*59b10*/  IADD3 R10, P5, R29, R8, RZ ;  /* 0x000000081d0a7210 */ /* 0x001fe20007fbe0ff */
[C---:B-1----:R-:W-:Y:S02]  /*59b20*/  IMAD R24, R0.reuse, 0x179, RZ ;  /* 0x0000017900187824 */ /* 0x042fe400078e02ff */
[----:B------:R-:W-:Y:S01]  /*59b30*/  IMAD R25, R0, 0x17a, RZ ;  /* 0x0000017a00197824 */ /* 0x000fe200078e02ff */
[----:B------:R-:W-:-:S02]  /*59b40*/  LEA.HI.X.SX32 R11, R12, R9, 0x1, P5 ;  /* 0x000000090c0b7211 */ /* 0x000fc400028f0eff */
[----:B------:R-:W-:Y:S01]  /*59b50*/  LEA.HI.X.SX32 R3, R24, R9, 0x1, P6 ;  /* 0x0000000918037211 */ /* 0x000fe200030f0eff */
[C---:B------:R-:W-:Y:S02]  /*59b60*/  IMAD R12, R0.reuse, 0xbd, RZ ;  /* 0x000000bd000c7824 */ /* 0x040fe400078e02ff */
[----:B------:R0:W-:Y:S02]  /*59b70*/  STL.64 [R1+0x13a8], R10 ;  /* 0x0013a80a01007387 */ /* 0x0001e40000100a00 */
[----:B------:R1:W-:Y:S02]  /*59b80*/  STL.64 [R1+0x13a0], R2 ;  /* 0x0013a00201007387 */ /* 0x0003e40000100a00 */
[C---:B------:R-:W-:Y:S02]  /*59b90*/  IMAD R7, R0.reuse, 0x185, RZ ;  /* 0x0000018500077824 */ /* 0x040fe400078e02ff */
[----:B------:R-:W-:Y:S01]  /*59ba0*/  IMAD R24, R0, 0x2f6, RZ ;  /* 0x000002f600187824 */ /* 0x000fe200078e02ff */
[----:B0-----:R-:W-:-:S02]  /*59bb0*/  IADD3 R10, P5, R25, R8, RZ ;  /* 0x00000008190a7210 */ /* 0x001fc40007fbe0ff */
[----:B-1----:R-:W-:Y:S01]  /*59bc0*/  IADD3 R2, P6, R6, R8, RZ ;  /* 0x0000000806027210 */ /* 0x002fe20007fde0ff */
[----:B------:R-:W-:Y:S01]  /*59bd0*/  IMAD R6, R0, 0x30c, RZ ;  /* 0x0000030c00067824 */ /* 0x000fe200078e02ff */
[----:B------:R-:W-:Y:S01]  /*59be0*/  LEA.HI.X.SX32 R11, R12, R9, 0x1, P5 ;  /* 0x000000090c0b7211 */ /* 0x000fe200028f0eff */
[----:B------:R-:W-:-:S03]  /*59bf0*/  IMAD R12, R0, 0x17b, RZ ;  /* 0x0000017b000c7824 */ /* 0x000fc600078e02ff */
[----:B------:R-:W-:Y:S01]  /*59c00*/  STL.64 [R1+0x1900], R6 ;  /* 0x0019000601007387 */ /* 0x000fe20000100a00 */
[----:B------:R0:W-:Y:S01]  /*59c10*/  STL.64 [R1+0xb98], R10 ;  /* 0x000b980a01007387 */ /* 0x0001e20000100a00 */
[-C--:B------:R-:W-:Y:S01]  /*59c20*/  LEA.HI.X.SX32 R3, R25, R9.reuse, 0x1, P6 ;  /* 0x0000000919037211 */ /* 0x080fe200030f0eff */
[----:B------:R-:W-:Y:S01]  /*59c30*/  IMAD R25, R0, 0x5f, RZ ;  /* 0x0000005f00197824 */ /* 0x000fe200078e02ff */
[-C--:B0-----:R-:W-:Y:S01]  /*59c40*/  IADD3 R10, P5, R24, R8.reuse, RZ ;  /* 0x00000008180a7210 */ /* 0x081fe20007fbe0ff */
[C---:B------:R-:W-:Y:S02]  /*59c50*/  IMAD R6, R0.reuse, 0xbe, RZ ;  /* 0x000000be00067824 */ /* 0x040fe400078e02ff */
[----:B------:R-:W-:Y:S01]  /*59c60*/  IMAD R24, R0, 0x17c, RZ ;  /* 0x0000017c00187824 */ /* 0x000fe200078e02ff */
[----:B------:R-:W-:Y:S01]  /*59c70*/  LEA.HI.X.SX32 R11, R12, R9, 0x1, P5 ;  /* 0x000000090c0b7211 */ /* 0x000fe200028f0eff */
[----:B------:R0:W-:Y:S04]  /*59c80*/  STL.64 [R1+0x13b0], R2 ;  /* 0x0013b00201007387 */ /* 0x0001e80000100a00 */
[----:B------:R1:W-:Y:S01]  /*59c90*/  STL.64 [R1+0x13b8], R10 ;  /* 0x0013b80a01007387 */ /* 0x0003e20000100a00 */
        /* <DEDUP_REMOVED lines=12> */
[----:B------:R-:W-:Y:S01]  /*59d60*/  LEA.HI.X.SX32 R11, R25, R9, 0x1, P5 ;  /* 0x00000009190b7211 */ /* 0x000fe200028f0eff */
[----:B------:R0:W-:Y:S04]  /*59d70*/  STL.64 [R1+0x13c0], R2 ;  /* 0x0013c00201007387 */ /* 0x0001e80000100a00 */
[----:B------:R1:W-:Y:S01]  /*59d80*/  STL.64 [R1+0x13c8], R10 ;  /* 0x0013c80a01007387 */ /* 0x0003e20000100a00 */
[----:B0-----:R-:W-:Y:S01]  /*59d90*/  IADD3 R2, P6, R12, R8, RZ ;  /* 0x000000080c027210 */ /* 0x001fe20007fde0ff */
[----:B-1----:R-:W-:-:S05]  /*59da0*/  IMAD R10, R0, 0xbf, RZ ;  /* 0x000000bf000a7824 */ /* 0x002fca00078e02ff */
[----:B------:R-:W-:-:S05]  /*59db0*/  LEA.HI.X.SX32 R3, R10, R9, 0x1, P6 ;  /* 0x000000090a037211 */ /* 0x000fca00030f0eff */
[----:B------:R0:W-:Y:S04]  /*59dc0*/  STL.64 [R1+0xfa8], R2 ;  /* 0x000fa80201007387 */ /* 0x0001e80000100a00 */
[----:B0-----:R-:W2:Y:S01]  /*59dd0*/  LDL.LU.64 R2, [R1+0x1920] ;  /* 0x0019200001027983 */ /* 0x001ea20000300a00 */
[C---:B------:R-:W-:Y:S02]  /*59de0*/  IMAD R25, R0.reuse, 0x2fc, RZ ;  /* 0x000002fc00197824 */ /* 0x040fe400078e02ff */
[----:B------:R-:W-:-:S03]  /*59df0*/  IMAD R11, R0, 0x2fe, RZ ;  /* 0x000002fe000b7824 */ /* 0x000fc600078e02ff */
[----:B------:R-:W-:Y:S01]  /*59e00*/  IADD3 R24, P5, R25, R8, RZ ;  /* 0x0000000819187210 */ /* 0x000fe20007fbe0ff */
[----:B------:R-:W-:-:S03]  /*59e10*/  IMAD R20, R0, 0x17f, RZ ;  /* 0x0000017f00147824 */ /* 0x000fc600078e02ff */
[-C--:B------:R-:W-:Y:S02]  /*59e20*/  LEA.HI.X.SX32 R25, R12, R9.reuse, 0x1, P5 ;  /* 0x000000090c197211 */ /* 0x080fe400028f0eff */
[----:B------:R-:W-:Y:S01]  /*59e30*/  IADD3 R10, P6, R11, R8, RZ ;  /* 0x000000080b0a7210 */ /* 0x000fe20007fde0ff */
[----:B------:R-:W-:Y:S02]  /*59e40*/  IMAD R19, R0, 0x3, RZ ;  /* 0x0000000300137824 */ /* 0x000fe400078e02ff */
[----:B------:R2:W-:Y:S01]  /*59e50*/  STL.64 [R1+0x13d0], R24 ;  /* 0x0013d01801007387 */ /* 0x0005e20000100a00 */
[----:B------:R-:W-:Y:S01]  /*59e60*/  LEA.HI.X.SX32 R11, R20, R9, 0x1, P6 ;  /* 0x00000009140b7211 */ /* 0x000fe200030f0eff */
[----:B------:R-:W-:-:S04]  /*59e70*/  IMAD R22, R0, 0x18, RZ ;  /* 0x0000001800167824 */ /* 0x000fc800078e02ff */
[----:B------:R0:W-:Y:S01]  /*59e80*/  STL.64 [R1+0x13d8], R10 ;  /* 0x0013d80a01007387 */ /* 0x0001e20000100a00 */
[----:B--2---:R-:W-:-:S04]  /*59e90*/  IADD3 R24, P5, R2, R8, RZ ;  /* 0x0000000802187210 */ /* 0x004fc80007fbe0ff */
[----:B------:R-:W-:Y:S02]  /*59ea0*/  LEA.HI.X.SX32 R25, R19, R9, 0x1, P5 ;  /* 0x0000000913197211 */ /* 0x000fe400028f0eff */
[----:B0-----:R-:W-:-:S03]  /*59eb0*/  IADD3 R10, P6, R3, R8, RZ ;  /* 0x00000008030a7210 */ /* 0x001fc60007fde0ff */
[----:B------:R0:W-:Y:S01]  /*59ec0*/  STL.64 [R1+0xf90], R24 ;  /* 0x000f901801007387 */ /* 0x0001e20000100a00 */
[----:B------:R-:W-:Y:S02]  /*59ed0*/  LEA.HI.X.SX32 R11, R2, R9, 0x1, P6 ;  /* 0x00000009020b7211 */ /* 0x000fe400030f0eff */
[----:B0-----:R-:W-:-:S03]  /*59ee0*/  IADD3 R24, P5, R22, R8, RZ ;  /* 0x0000000816187210 */ /* 0x001fc60007fbe0ff */
[----:B------:R0:W-:Y:S01]  /*59ef0*/  STL.64 [R1+0xf80], R10 ;  /* 0x000f800a01007387 */ /* 0x0001e20000100a00 */
[----:B------:R-:W-:-:S03]  /*59f00*/  LEA.HI.X.SX32 R25, R3, R9, 0x1, P5 ;  /* 0x0000000903197211 */ /* 0x000fc600028f0eff */
[----:B0-----:R-:W2:Y:S02]  /*59f10*/  LDL.LU.64 R10, [R1+0x1918] ;  /* 0x00191800010a7983 */ /* 0x001ea40000300a00 */
[----:B------:R0:W-:Y:S02]  /*59f20*/  STL.64 [R1+0xf60], R24 ;  /* 0x000f601801007387 */ /* 0x0001e40000100a00 */
[----:B0-----:R-:W3:Y:S01]  /*59f30*/  LDL.LU.64 R24, [R1+0x1910] ;  /* 0x0019100001187983 */ /* 0x001ee20000300a00 */
[C---:B------:R-:W-:Y:S02]  /*59f40*/  IMAD R21, R0.reuse, 0x30, RZ ;  /* 0x0000003000157824 */ /* 0x040fe400078e02ff */
[----:B------:R-:W-:-:S03]  /*59f50*/  IMAD R23, R0, 0x60, RZ ;  /* 0x0000006000177824 */ /* 0x000fc600078e02ff */
[----:B------:R-:W-:Y:S01]  /*59f60*/  IADD3 R6, P6, R21, R8, RZ ;  /* 0x0000000815067210 */ /* 0x000fe20007fde0ff */
[----:B------:R-:W-:-:S03]  /*59f70*/  IMAD.MOV.U32 R3, RZ, RZ, R7 ;  /* 0x000000ffff037224 */ /* 0x000fc600078e0007 */
[----:B------:R-:W-:Y:S01]  /*59f80*/  MOV R2, R6 ;  /* 0x0000000600027202 */ /* 0x000fe20000000f00 */
[----:B------:R0:W-:Y:S01]  /*59f90*/  STL [R1+0xf20], R6 ;  /* 0x000f200601007387 */ /* 0x0001e20000100800 */
[----:B------:R-:W-:Y:S02]  /*59fa0*/  LEA.HI.X.SX32 R3, R22, R9, 0x1, P6 ;  /* 0x0000000916037211 */ /* 0x000fe400030f0eff */
[----:B0-----:R-:W-:-:S04]  /*59fb0*/  IADD3 R6, P5, R23, R8, RZ ;  /* 0x0000000817067210 */ /* 0x001fc80007fbe0ff */
[----:B------:R-:W-:Y:S01]  /*59fc0*/  LEA.HI.X.SX32 R7, R21, R9, 0x1, P5 ;  /* 0x0000000915077211 */ /* 0x000fe200028f0eff */
[----:B------:R-:W-:Y:S04]  /*59fd0*/  STL [R1+0xf24], R3 ;  /* 0x000f240301007387 */ /* 0x000fe80000100800 */
[----:B------:R0:W-:Y:S01]  /*59fe0*/  STL.64 [R1+0xea0], R6 ;  /* 0x000ea00601007387 */ /* 0x0001e20000100a00 */
[C---:B------:R-:W-:Y:S02]  /*59ff0*/  IMAD R12, R0.reuse, 0x302, RZ ;  /* 0x00000302000c7824 */ /* 0x040fe400078e02ff */
[C---:B------:R-:W-:Y:S02]  /*5a000*/  IMAD R26, R0.reuse, 0x182, RZ ;  /* 0x00000182001a7824 */ /* 0x040fe400078e02ff */
[----:B------:R-:W-:-:S02]  /*5a010*/  IMAD R13, R0, 0x304, RZ ;  /* 0x00000304000d7824 */ /* 0x000fc400078e02ff */
[C---:B------:R-:W-:Y:S02]  /*5a020*/  IMAD R27, R0.reuse, 0xc2, RZ ;  /* 0x000000c2001b7824 */ /* 0x040fe400078e02ff */
[C---:B------:R-:W-:Y:S02]  /*5a030*/  IMAD R21, R0.reuse, 0x61, RZ ;  /* 0x0000006100157824 */ /* 0x040fe400078e02ff */
[----:B------:R-:W-:Y:S01]  /*5a040*/  IMAD R28, R0, 0x184, RZ ;  /* 0x00000184001c7824 */ /* 0x000fe200078e02ff */
[CC--:B---3--:R-:W-:Y:S02]  /*5a050*/  IADD3 R2, P6, R24.reuse, R8.reuse, RZ ;  /* 0x0000000818027210 */ /* 0x0c8fe40007fde0ff */
[----:B0-----:R-:W-:Y:S02]  /*5a060*/  IADD3 R6, P5, R25, R8, RZ ;  /* 0x0000000819067210 */ /* 0x001fe40007fbe0ff */
[-C--:B------:R-:W-:Y:S02]  /*5a070*/  LEA.HI.X.SX32 R3, R23, R9.reuse, 0x1, P6 ;  /* 0x0000000917037211 */ /* 0x080fe400030f0eff */
[----:B------:R-:W-:-:S03]  /*5a080*/  LEA.HI.X.SX32 R7, R24, R9, 0x1, P5 ;  /* 0x0000000918077211 */ /* 0x000fc600028f0eff */
[----:B------:R2:W-:Y:S02]  /*5a090*/  STL.64 [R1+0xd98], R2 ;  /* 0x000d980201007387 */ /* 0x0005e40000100a00 */
[----:B------:R0:W-:Y:S01]  /*5a0a0*/  STL.64 [R1+0xfa0], R6 ;  /* 0x000fa00601007387 */ /* 0x0001e20000100a00 */
[-C--:B--2---:R-:W-:Y:S02]  /*5a0b0*/  IADD3 R2, P6, R10, R8.reuse, RZ ;  /* 0x000000080a027210 */ /* 0x084fe40007fde0ff */
[----:B0-----:R-:W-:Y:S01]  /*5a0c0*/  IADD3 R6, P5, R12, R8, RZ ;  /* 0x000000080c067210 */ /* 0x001fe20007fbe0ff */
[----:B------:R-:W-:Y:S01]  /*5a0d0*/  IMAD R12, R0, 0x181, RZ ;  /* 0x00000181000c7824 */ /* 0x000fe200078e02ff */
[----:B------:R-:W-:-:S04]  /*5a0e0*/  LEA.HI.X.SX32 R3, R25, R9, 0x1, P6 ;  /* 0x0000000919037211 */ /* 0x000fc800030f0eff */
[----:B------:R-:W-:Y:S01]  /*5a0f0*/  LEA.HI.X.SX32 R7, R12, R9, 0x1, P5 ;  /* 0x000000090c077211 */ /* 0x000fe200028f0eff */
[----:B------:R-:W-:Y:S04]  /*5a100*/  STL.64 [R1+0x13e0], R2 ;  /* 0x0013e00201007387 */ /* 0x000fe80000100a00 */
[----:B------:R0:W-:Y:S01]  /*5a110*/  STL.64 [R1+0x13e8], R6 ;  /* 0x0013e80601007387 */ /* 0x0001e20000100a00 */
[-C--:B------:R-:W-:Y:S02]  /*5a120*/  IADD3 R24, P6, R26, R8.reuse, RZ ;  /* 0x000000081a187210 */ /* 0x080fe40007fde0ff */
[----:B------:R-:W-:-:S04]  /*5a130*/  IADD3 R12, P5, R13, R8, RZ ;  /* 0x000000080d0c7210 */ /* 0x000fc80007fbe0ff */
[----:B------:R-:W-:Y:S01]  /*5a140*/  LEA.HI.X.SX32 R13, R26, R9, 0x1, P5 ;  /* 0x000000091a0d7211 */ /* 0x000fe200028f0eff */
[C---:B0-----:R-:W-:Y:S02]  /*5a150*/  IMAD R6, R0.reuse, 0xc1, RZ ;  /* 0x000000c100067824 */ /* 0x041fe400078e02ff */
[----:B------:R-:W-:-:S03]  /*5a160*/  IMAD R7, R0, 0x306, RZ ;  /* 0x0000030600077824 */ /* 0x000fc600078e02ff */
[----:B------:R-:W-:Y:S01]  /*5a170*/  LEA.HI.X.SX32 R25, R6, R9, 0x1, P6 ;  /* 0x0000000906197211 */ /* 0x000fe200030f0eff */
[----:B------:R-:W-:Y:S01]  /*5a180*/  IMAD R3, R0, 0x183, RZ ;  /* 0x0000018300037824 */ /* 0x000fe200078e02ff */
[----:B------:R-:W-:-:S03]  /*5a190*/  IADD3 R6, P6, R7, R8, RZ ;  /* 0x0000000807067210 */ /* 0x000fc60007fde0ff */
[----:B------:R-:W-:Y:S01]  /*5a1a0*/  STL.64 [R1+0xf98], R24 ;  /* 0x000f981801007387 */ /* 0x000fe20000100a00 */
[----:B------:R0:W-:Y:S01]  /*5a1b0*/  STL.64 [R1+0x13f8], R12 ;  /* 0x0013f80c01007387 */ /* 0x0001e20000100a00 */
[----:B------:R-:W-:Y:S02]  /*5a1c0*/  LEA.HI.X.SX32 R7, R3, R9, 0x1, P6 ;  /* 0x0000000903077211 */ /* 0x000fe400030f0eff */
[----:B0-----:R-:W-:-:S04]  /*5a1d0*/  IADD3 R12, P5, R27, R8, RZ ;  /* 0x000000081b0c7210 */ /* 0x001fc80007fbe0ff */
[----:B------:R-:W-:Y:S01]  /*5a1e0*/  LEA.HI.X.SX32 R13, R21, R9, 0x1, P5 ;  /* 0x00000009150d7211 */ /* 0x000fe200028f0eff */
[----:B------:R0:W-:Y:S04]  /*5a1f0*/  STL.64 [R1+0x13f0], R6 ;  /* 0x0013f00601007387 */ /* 0x0001e80000100a00 */
[----:B------:R1:W-:Y:S01]  /*5a200*/  STL.64 [R1+0xd90], R12 ;  /* 0x000d900c01007387 */ /* 0x0003e20000100a00 */
[----:B0-----:R-:W-:-:S03]  /*5a210*/  IADD3 R6, P6, R28, R8, RZ ;  /* 0x000000081c067210 */ /* 0x001fc60007fde0ff */
[----:B-1----:R-:W2:Y:S01]  /*5a220*/  LDL.LU R12, [R1+0x1908] ;  /* 0x00190800010c7983 */ /* 0x002ea20000300800 */
[----:B------:R-:W-:-:S05]  /*5a230*/  LEA.HI.X.SX32 R7, R27, R9, 0x1, P6 ;  /* 0x000000091b077211 */ /* 0x000fca00030f0eff */
[----:B------:R0:W-:Y:S04]  /*5a240*/  STL.64 [R1+0xfb0], R6 ;  /* 0x000fb00601007387 */ /* 0x0001e80000100a00 */
[----:B0-----:R-:W3:Y:S01]  /*5a250*/  LDL.LU.64 R6, [R1+0x1900] ;  /* 0x0019000001067983 */ /* 0x001ee20000300a00 */
[C---:B------:R-:W-:Y:S02]  /*5a260*/  IMAD R21, R0.reuse, 0x30a, RZ ;  /* 0x0000030a00157824 */ /* 0x040fe400078e02ff */
[C---:B------:R-:W-:Y:S02]  /*5a270*/  IMAD R29, R0.reuse, 0x186, RZ ;  /* 0x00000186001d7824 */ /* 0x040fe400078e02ff */
[C---:B------:R-:W-:Y:S01]  /*5a280*/  IMAD R5, R0.reuse, 0xc3, RZ ;  /* 0x000000c300057824 */ /* 0x040fe200078e02ff */
[----:B------:R-:W-:Y:S01]  /*5a290*/  IADD3 R26, P6, R21, R8, RZ ;  /* 0x00000008151a7210 */ /* 0x000fe20007fde0ff */
[----:B------:R-:W-:-:S02]  /*5a2a0*/  IMAD R4, R0, 0x30e, RZ ;  /* 0x0000030e00047824 */ /* 0x000fc400078e02ff */
[C---:B------:R-:W-:Y:S02]  /*5a2b0*/  IMAD R25, R0.reuse, 0x31, RZ ;  /* 0x0000003100197824 */ /* 0x040fe400078e02ff */
[C---:B------:R-:W-:Y:S02]  /*5a2c0*/  IMAD R20, R0.reuse, 0xc4, RZ ;  /* 0x000000c400147824 */ /* 0x040fe400078e02ff */
[C---:B------:R-:W-:Y:S02]  /*5a2d0*/  IMAD R19, R0.reuse, 0x188, RZ ;  /* 0x0000018800137824 */ /* 0x040fe400078e02ff */
[C---:B------:R-:W-:Y:S02]  /*5a2e0*/  IMAD R22, R0.reuse, 0x310, RZ ;  /* 0x0000031000167824 */ /* 0x040fe400078e02ff */
[C---:B------:R-:W-:Y:S02]  /*5a2f0*/  IMAD R2, R0.reuse, 0x312, RZ ;  /* 0x0000031200027824 */ /* 0x040fe400078e02ff */
[----:B------:R-:W-:-:S02]  /*5a300*/  IMAD R10, R0, 0x189, RZ ;  /* 0x00000189000a7824 */ /* 0x000fc400078e02ff */
[C---:B------:R-:W-:Y:S02]  /*5a310*/  IMAD R3, R0.reuse, 0x18a, RZ ;  /* 0x0000018a00037824 */ /* 0x040fe400078e02ff */
[C---:B------:R-:W-:Y:S02]  /*5a320*/  IMAD R24, R0.reuse, 0xc5, RZ ;  /* 0x000000c500187824 */ /* 0x040fe400078e02ff */
[C---:B------:R-:W-:Y:S02]  /*5a330*/  IMAD R21, R0.reuse, 0x314, RZ ;  /* 0x0000031400157824 */ /* 0x040fe400078e02ff */
[----:B------:R-:W-:Y:S01]  /*5a340*/  IMAD R23, R0, 0x316, RZ ;  /* 0x0000031600177824 */ /* 0x000fe200078e02ff */
[----:B--2---:R-:W-:-:S04]  /*5a350*/  IADD3 R12, P5, R12, R8, RZ ;  /* 0x000000080c0c7210 */ /* 0x004fc80007fbe0ff */
[----:B------:R-:W-:-:S05]  /*5a360*/  LEA.HI.X.SX32 R13, R28, R9, 0x1, P5 ;  /* 0x000000091c0d7211 */ /* 0x000fca00028f0eff */
[----:B------:R0:W-:Y:S01]  /*5a370*/  STL.64 [R1+0x1400], R12 ;  /* 0x0014000c01007387 */ /* 0x0001e20000100a00 */
[----:B------:R-:W-:Y:S01]  /*5a380*/  IMAD R28, R0, 0x187, RZ ;  /* 0x00000187001c7824 */ /* 0x000fe200078e02ff */
[----:B---3--:R-:W-:Y:S01]  /*5a390*/  LEA.HI.X.SX32 R27, R7, R9, 0x1, P6 ;  /* 0x00000009071b7211 */ /* 0x008fe200030f0eff */
[-C--:B------:R-:W-:Y:S01]  /*5a3a0*/  IADD3 R6, P6, R6, R8.reuse, RZ ;  /* 0x0000000806067210 */ /* 0x080fe20007fde0ff */
[----:B0-----:R-:W-:-:S03]  /*5a3b0*/  IADD3 R12, P5, R29, R8, RZ ;  /* 0x000000081d0c7210 */ /* 0x001fc60007fbe0ff */
[----:B------:R0:W-:Y:S01]  /*5a3c0*/  STL.64 [R1+0x1418], R26 ;  /* 0x0014181a01007387 */ /* 0x0001e20000100a00 */
[-C--:B------:R-:W-:Y:S02]  /*5a3d0*/  LEA.HI.X.SX32 R13, R5, R9.reuse, 0x1, P5 ;  /* 0x00000009050d7211 */ /* 0x080fe400028f0eff */
[-C--:B------:R-:W-:Y:S01]  /*5a3e0*/  LEA.HI.X.SX32 R7, R29, R9.reuse, 0x1, P6 ;  /* 0x000000091d077211 */ /* 0x080fe200030f0eff */
[-C--:B------:R-:W-:Y:S02]  /*5a3f0*/  IADD3 R4, P5, R4, R8.reuse, RZ ;  /* 0x0000000804047210 */ /* 0x080fe40007fbe0ff */
[----:B------:R1:W-:Y:S02]  /*5a400*/  STL.64 [R1+0xfd0], R12 ;  /* 0x000fd00c01007387 */ /* 0x0003e40000100a00 */
[----:B------:R-:W-:Y:S01]  /*5a410*/  LEA.HI.X.SX32 R5, R28, R9, 0x1, P5 ;  /* 0x000000091c057211 */ /* 0x000fe200028f0eff */
[----:B0-----:R-:W-:Y:S01]  /*5a420*/  IMAD R27, R0, 0x62, RZ ;  /* 0x00000062001b7824 */ /* 0x001fe200078e02ff */
[----:B-1----:R-:W2:Y:S01]  /*5a430*/  LDL.LU.64 R12, [R1+0x18f8] ;  /* 0x0018f800010c7983 */ /* 0x002ea20000300a00 */
[----:B------:R0:W-:Y:S02]  /*5a440*/  STL.64 [R1+0x1410], R6 ;  /* 0x0014100601007387 */ /* 0x0001e40000100a00 */
[----:B------:R1:W-:Y:S01]  /*5a450*/  STL.64 [R1+0x1408], R4 ;  /* 0x0014080401007387 */ /* 0x0003e20000100a00 */
[----:B0-----:R-:W-:-:S02]  /*5a460*/  IADD3 R6, P6, R27, R8, RZ ;  /* 0x000000081b067210 */ /* 0x001fc40007fde0ff */
[----:B-1----:R-:W-:Y:S02]  /*5a470*/  IADD3 R4, P5, R20, R8, RZ ;  /* 0x0000000814047210 */ /* 0x002fe40007fbe0ff */
[-C--:B------:R-:W-:Y:S02]  /*5a480*/  LEA.HI.X.SX32 R7, R25, R9.reuse, 0x1, P6 ;  /* 0x0000000919077211 */ /* 0x080fe400030f0eff */
[----:B------:R-:W-:-:S03]  /*5a490*/  LEA.HI.X.SX32 R5, R27, R9, 0x1, P5 ;  /* 0x000000091b057211 */ /* 0x000fc600028f0eff */
[----:B------:R0:W-:Y:S02]  /*5a4a0*/  STL.64 [R1+0xe98], R6 ;  /* 0x000e980601007387 */ /* 0x0001e40000100a00 */
[----:B------:R1:W-:Y:S01]  /*5a4b0*/  STL.64 [R1+0xd88], R4 ;  /* 0x000d880401007387 */ /* 0x0003e20000100a00 */
[CC--:B0-----:R-:W-:Y:S02]  /*5a4c0*/  IADD3 R6, P6, R19.reuse, R8.reuse, RZ ;  /* 0x0000000813067210 */ /* 0x0c1fe40007fde0ff */
[----:B-1----:R-:W-:Y:S02]  /*5a4d0*/  IADD3 R4, P5, R22, R8, RZ ;  /* 0x0000000816047210 */ /* 0x002fe40007fbe0ff */
[-C--:B------:R-:W-:Y:S02]  /*5a4e0*/  LEA.HI.X.SX32 R7, R20, R9.reuse, 0x1, P6 ;  /* 0x0000000914077211 */ /* 0x080fe400030f0eff */
[----:B------:R-:W-:-:S03]  /*5a4f0*/  LEA.HI.X.SX32 R5, R19, R9, 0x1, P5 ;  /* 0x0000000913057211 */ /* 0x000fc600028f0eff */
[----:B------:R0:W-:Y:S02]  /*5a500*/  STL.64 [R1+0xfc8], R6 ;  /* 0x000fc80601007387 */ /* 0x0001e40000100a00 */
[----:B------:R1:W-:Y:S01]  /*5a510*/  STL.64 [R1+0x1420], R4 ;  /* 0x0014200401007387 */ /* 0x0003e20000100a00 */
[-C--:B0-----:R-:W-:Y:S02]  /*5a520*/  IADD3 R6, P6, R2, R8.reuse, RZ ;  /* 0x0000000802067210 */ /* 0x081fe40007fde0ff */
[----:B-1----:R-:W-:Y:S02]  /*5a530*/  IADD3 R4, P5, R3, R8, RZ ;  /* 0x0000000803047210 */ /* 0x002fe40007fbe0ff */
[-C--:B------:R-:W-:Y:S02]  /*5a540*/  LEA.HI.X.SX32 R7, R10, R9.reuse, 0x1, P6 ;  /* 0x000000090a077211 */ /* 0x080fe400030f0eff */
[----:B------:R-:W-:-:S03]  /*5a550*/  LEA.HI.X.SX32 R5, R24, R9, 0x1, P5 ;  /* 0x0000000918057211 */ /* 0x000fc600028f0eff */
[----:B------:R0:W-:Y:S01]  /*5a560*/  STL.64 [R1+0x1430], R6 ;  /* 0x0014300601007387 */ /* 0x0001e20000100a00 */
[----:B------:R-:W-:Y:S02]  /*5a570*/  IMAD R26, R0, 0x18b, RZ ;  /* 0x0000018b001a7824 */ /* 0x000fe400078e02ff */
[----:B------:R1:W-:Y:S01]  /*5a580*/  STL.64 [R1+0xfc0], R4 ;  /* 0x000fc00401007387 */ /* 0x0003e20000100a00 */
[-C--:B0-----:R-:W-:Y:S02]  /*5a590*/  IADD3 R6, P6, R21, R8.reuse, RZ ;  /* 0x0000000815067210 */ /* 0x081fe40007fde0ff */
[----:B-1----:R-:W-:Y:S02]  /*5a5a0*/  IADD3 R4, P5, R23, R8, RZ ;  /* 0x0000000817047210 */ /* 0x002fe40007fbe0ff */
[-C--:B------:R-:W-:Y:S02]  /*5a5b0*/  LEA.HI.X.SX32 R7, R3, R9.reuse, 0x1, P6 ;  /* 0x0000000903077211 */ /* 0x080fe400030f0eff */
[----:B------:R-:W-:-:S03]  /*5a5c0*/  LEA.HI.X.SX32 R5, R26, R9, 0x1, P5 ;  /* 0x000000091a057211 */ /* 0x000fc600028f0eff */
[----:B------:R0:W-:Y:S01]  /*5a5d0*/  STL.64 [R1+0x1428], R6 ;  /* 0x0014280601007387 */ /* 0x0001e20000100a00 */
[----:B------:R-:W3:Y:S02]  /*5a5e0*/  LDL.64 R26, [R1+0x418] ;  /* 0x00041800011a7983 */ /* 0x000ee40000100a00 */
[C---:B------:R-:W-:Y:S02]  /*5a5f0*/  IMAD R2, R0.reuse, 0xc6, RZ ;  /* 0x000000c600027824 */ /* 0x040fe400078e02ff */
[C---:B------:R-:W-:Y:S02]  /*5a600*/  IMAD R21, R0.reuse, 0x18c, RZ ;  /* 0x0000018c00157824 */ /* 0x040fe400078e02ff */
[----:B------:R-:W-:Y:S01]  /*5a610*/  IMAD R25, R0, 0x63, RZ ;  /* 0x0000006300197824 */ /* 0x000fe200078e02ff */
[----:B------:R-:W1:Y:S01]  /*5a620*/  MUFU.RCP R11, R11 ;  /* 0x0000000b000b7308 */ /* 0x000e620000001000 */
[----:B------:R3:W-:Y:S01]  /*5a630*/  STL.64 [R1+0x1438], R4 ;  /* 0x0014380401007387 */ /* 0x0007e20000100a00 */
[----:B0-----:R-:W-:Y:S01]  /*5a640*/  IADD3 R6, P6, R2, R8, RZ ;  /* 0x0000000802067210 */ /* 0x001fe20007fde0ff */
[----:B------:R-:W-:-:S02]  /*5a650*/  IMAD R3, R0, 0x318, RZ ;  /* 0x0000031800037824 */ /* 0x000fc400078e02ff */
[----:B-1----:R-:W-:-:S03]  /*5a660*/  FMUL R0, R11, R15 ;  /* 0x0000000f0b007220 */ /* 0x002fc60000400000 */
[----:B--2---:R-:W0:Y:S01]  /*5a670*/  MUFU.RCP R13, R13 ;  /* 0x0000000d000d7308 */ /* 0x004e220000001000 */
[----:B---3--:R-:W-:Y:S02]  /*5a680*/  IADD3 R4, P5, R21, R26, RZ ;  /* 0x0000001a15047210 */ /* 0x008fe40007fbe0ff */
[-C--:B------:R-:W-:Y:S02]  /*5a690*/  LEA.HI.X.SX32 R7, R25, R27.reuse, 0x1, P6 ;  /* 0x0000001b19077211 */ /* 0x080fe400030f0eff */
[----:B------:R-:W-:-:S03]  /*5a6a0*/  LEA.HI.X.SX32 R5, R2, R27, 0x1, P5 ;  /* 0x0000001b02057211 */ /* 0x000fc600028f0eff */
[----:B------:R-:W-:Y:S02]  /*5a6b0*/  STL.64 [R1+0xb88], R6 ;  /* 0x000b880601007387 */ /* 0x000fe40000100a00 */
[----:B------:R1:W-:Y:S02]  /*5a6c0*/  STL.64 [R1+0xfb8], R4 ;  /* 0x000fb80401007387 */ /* 0x0003e40000100a00 */
[----:B-1----:R-:W-:-:S05]  /*5a6d0*/  IADD3 R4, P5, R3, R26, RZ ;  /* 0x0000001a03047210 */ /* 0x002fca0007fbe0ff */
[----:B------:R1:W-:Y:S01]  /*5a6e0*/  STL [R1+0x18f0], R4 ;  /* 0x0018f00401007387 */ /* 0x0003e20000100800 */
[----:B------:R2:W-:Y:S02]  /*5a6f0*/  STL [R1+0x18ec], R26 ;  /* 0x0018ec1a01007387 */ /* 0x0005e40000100800 */
[----:B------:R3:W-:Y:S02]  /*5a700*/  STL [R1+0x18e8], R27 ;  /* 0x0018e81b01007387 */ /* 0x0007e40000100800 */
[----:B0-----:R0:W-:Y:S01]  /*5a710*/  STL [R1+0x18f4], R13 ;  /* 0x0018f40d01007387 */ /* 0x0011e20000100800 */
[----:B-1----:R-:W4:Y:S01]  /*5a720*/  LDL.LU R4, [R1+0x44] ;  /* 0x0000440001047983 */ /* 0x002f220000300800 */
[----:B------:R1:W-:Y:S02]  /*5a730*/  STL [R1+0x1744], R0 ;  /* 0x0017440001007387 */ /* 0x0003e40000100800 */
[----:B--2---:R-:W2:Y:S02]  /*5a740*/  LDL.LU R26, [R1+0x38] ;  /* 0x00003800011a7983 */ /* 0x004ea40000300800 */
[----:B---3--:R-:W3:Y:S01]  /*5a750*/  LDL.LU R27, [R1+0x34] ;  /* 0x00003400011b7983 */ /* 0x008ee20000300800 */
[----:B0-----:R-:W-:-:S02]  /*5a760*/  MOV R13, R14 ;  /* 0x0000000e000d7202 */ /* 0x001fc40000000f00 */
[----:B------:R-:W3:Y:S01]  /*5a770*/  LDL.LU R14, [R1+0x28] ;  /* 0x00002800010e7983 */ /* 0x000ee20000300800 */
[----:B------:R-:W-:Y:S02]  /*5a780*/  FSETP.NEU.AND P6, PT, R12, RZ, PT ;  /* 0x000000ff0c00720b */ /* 0x000fe40003fcd000 */
[----:B------:R-:W3:Y:S02]  /*5a790*/  LDL.LU R12, [R1+0x24] ;  /* 0x00002400010c7983 */ /* 0x000ee40000300800 */
[----:B------:R-:W3:Y:S01]  /*5a7a0*/  LDL.LU R21, [R1+0x6c] ;  /* 0x00006c0001157983 */ /* 0x000ee20000300800 */
[----:B------:R-:W3:Y:S01]  /*5a7b0*/  LDL.LU R15, [R1+0x70] ;  /* 0x00007000010f7983 */ /* 0x000ee20000300800 */
[----:B------:R-:W3:Y:S02]  /*5a7c0*/  LDL.LU R5, [R1+0x7c] ;  /* 0x00007c0001057983 */ /* 0x000ee40000300800 */
[C---:B-1----:R-:W-:Y:S02]  /*5a7d0*/  FMUL R0, R11.reuse, R18 ;  /* 0x000000120b007220 */ /* 0x042fe40000400000 */
[----:B------:R-:W3:Y:S03]  /*5a7e0*/  LDL.LU R3, [R1+0x80] ;  /* 0x0000800001037983 */ /* 0x000ee60000300800 */
[----:B------:R0:W-:Y:S01]  /*5a7f0*/  STL [R1+0x1740], R0 ;  /* 0x0017400001007387 */ /* 0x0001e20000100800 */
[----:B------:R-:W3:Y:S03]  /*5a800*/  LDL.LU R2, [R1+0x88] ;  /* 0x0000880001027983 */ /* 0x000ee60000300800 */
[----:B0-----:R-:W3:Y:S01]  /*5a810*/  LDL.LU R0, [R1+0x90] ;  /* 0x0000900001007983 */ /* 0x001ee20000300800 */
[----:B------:R-:W3:Y:S02]  /*5a820*/  LDL.LU R25, [R1+0x98] ;  /* 0x0000980001197983 */ /* 0x000ee40000300800 */
[----:B------:R-:W3:Y:S02]  /*5a830*/  LDL.LU R23, [R1+0xa0] ;  /* 0x0000a00001177983 */ /* 0x000ee40000300800 */
[----:B------:R-:W3:Y:S01]  /*5a840*/  LDL.LU R24, [R1+0xa8] ;  /* 0x0000a80001187983 */ /* 0x000ee20000300800 */
[----:B------:R-:W3:Y:S01]  /*5a850*/  LDL.LU R19, [R1+0xb0] ;  /* 0x0000b00001137983 */ /* 0x000ee20000300800 */
[----:B------:R-:W-:-:S02]  /*5a860*/  FMUL R6, R11, R17 ;  /* 0x000000110b067220 */ /* 0x000fc40000400000 */
[----:B------:R-:W3:Y:S02]  /*5a870*/  LDL.LU R22, [R1+0xb8] ;  /* 0x0000b80001167983 */ /* 0x000ee40000300800 */
[----:B------:R-:W3:Y:S01]  /*5a880*/  LDL.LU R29, [R1+0xc0] ;  /* 0x0000c000011d7983 */ /* 0x000ee20000300800 */
[----:B------:R0:W-:Y:S01]  /*5a890*/  STL [R1+0x173c], R6 ;  /* 0x00173c0601007387 */ /* 0x0001e20000100800 */
[----:B------:R-:W3:Y:S02]  /*5a8a0*/  LDL.LU R28, [R1+0xc8] ;  /* 0x0000c800011c7983 */ /* 0x000ee40000300800 */
[----:B------:R-:W3:Y:S02]  /*5a8b0*/  LDL.LU R8, [R1+0xd0] ;  /* 0x0000d00001087983 */ /* 0x000ee40000300800 */
[----:B------:R-:W3:Y:S02]  /*5a8c0*/  LDL.LU R7, [R1+0xd8] ;  /* 0x0000d80001077983 */ /* 0x000ee40000300800 */
[----:B------:R-:W-:-:S02]  /*5a8d0*/  FMUL R16, R11, R16 ;  /* 0x000000100b107220 */ /* 0x000fc40000400000 */
[C---:B------:R-:W-:Y:S01]  /*5a8e0*/  FMUL R13, R11.reuse, R13 ;  /* 0x0000000d0b0d7220 */ /* 0x040fe20000400000 */
[----:B0-----:R-:W3:Y:S01]  /*5a8f0*/  LDL.LU R6, [R1+0xe0] ;  /* 0x0000e00001067983 */ /* 0x001ee20000300800 */
[----:B------:R-:W3:Y:S02]  /*5a900*/  LDL.LU R10, [R1+0xe8] ;  /* 0x0000e800010a7983 */ /* 0x000ee40000300800 */
[----:B------:R-:W3:Y:S02]  /*5a910*/  LDL.LU R18, [R1+0xf0] ;  /* 0x0000f00001127983 */ /* 0x000ee40000300800 */
[----:B------:R-:W3:Y:S01]  /*5a920*/  LDL.LU R9, [R1+0xf8] ;  /* 0x0000f80001097983 */ /* 0x000ee20000300800 */
[----:B------:R-:W3:Y:S01]  /*5a930*/  LDL.LU R20, [R1+0x100] ;  /* 0x0001000001147983 */ /* 0x000ee20000300800 */
[----:B------:R0:W-:Y:S02]  /*5a940*/  STL [R1+0x1738], R16 ;  /* 0x0017381001007387 */ /* 0x0001e40000100800 */
[----:B------:R-:W3:Y:S01]  /*5a950*/  LDL.LU R17, [R1+0x108] ;  /* 0x0001080001117983 */ /* 0x000ee20000300800 */
[----:B0-----:R-:W3:Y:S01]  /*5a960*/  LDL.LU R16, [R1+0x110] ;  /* 0x0001100001107983 */ /* 0x001ee20000300800 */
[----:B------:R0:W-:Y:S03]  /*5a970*/  STL [R1+0x1734], R13 ;  /* 0x0017340d01007387 */ /* 0x0001e60000100800 */
[----:B0-----:R-:W3:Y:S01]  /*5a980*/  LDL.LU R13, [R1+0x18f4] ;  /* 0x0018f400010d7983 */ /* 0x001ee20000300800 */
[----:B----4-:R-:W-:-:S02]  /*5a990*/  FMUL R4, R11, R4 ;  /* 0x000000040b047220 */ /* 0x010fc40000400000 */
[C---:B--2---:R-:W-:Y:S02]  /*5a9a0*/  FMUL R26, R11.reuse, R26 ;  /* 0x0000001a0b1a7220 */ /* 0x044fe40000400000 */
[C---:B---3--:R-:W-:Y:S01]  /*5a9b0*/  FMUL R27, R11.reuse, R27 ;  /* 0x0000001b0b1b7220 */ /* 0x048fe20000400000 */
[----:B------:R0:W-:Y:S01]  /*5a9c0*/  STL [R1+0x1730], R4 ;  /* 0x0017300401007387 */ /* 0x0001e20000100800 */
[----:B------:R-:W-:-:S03]  /*5a9d0*/  FMUL R14, R11, R14 ;  /* 0x0000000e0b0e7220 */ /* 0x000fc60000400000 */
[----:B0-----:R-:W2:Y:S01]  /*5a9e0*/  LDL.LU R4, [R1+0x18f0] ;  /* 0x0018f00001047983 */ /* 0x001ea20000300800 */
[----:B------:R0:W-:Y:S03]  /*5a9f0*/  STL [R1+0x172c], R26 ;  /* 0x00172c1a01007387 */ /* 0x0001e60000100800 */
[----:B0-----:R-:W3:Y:S01]  /*5aa00*/  LDL.LU R26, [R1+0x18ec] ;  /* 0x0018ec00011a7983 */ /* 0x001ee20000300800 */
[----:B------:R0:W-:Y:S02]  /*5aa10*/  STL [R1+0x1728], R27 ;  /* 0x0017281b01007387 */ /* 0x0001e40000100800 */
[C---:B------:R-:W-:Y:S01]  /*5aa20*/  FMUL R12, R11.reuse, R12 ;  /* 0x0000000c0b0c7220 */ /* 0x040fe20000400000 */
[----:B0-----:R-:W4:Y:S01]  /*5aa30*/  LDL.LU R27, [R1+0x18e8] ;  /* 0x0018e800011b7983 */ /* 0x001f220000300800 */
[----:B------:R0:W-:Y:S02]  /*5aa40*/  STL [R1+0x1684], R14 ;  /* 0x0016840e01007387 */ /* 0x0001e40000100800 */
[C---:B------:R-:W-:Y:S01]  /*5aa50*/  FMUL R21, R11.reuse, R21 ;  /* 0x000000150b157220 */ /* 0x040fe20000400000 */
[----:B0-----:R-:W2:Y:S01]  /*5aa60*/  LDL.LU R14, [R1+0x18e4] ;  /* 0x0018e400010e7983 */ /* 0x001ea20000300800 */
[----:B------:R-:W-:-:S02]  /*5aa70*/  FMUL R15, R11, R15 ;  /* 0x0000000f0b0f7220 */ /* 0x000fc40000400000 */
[----:B------:R-:W-:Y:S02]  /*5aa80*/  STL [R1+0x1680], R12 ;  /* 0x0016800c01007387 */ /* 0x000fe40000100800 */
[----:B------:R-:W-:Y:S01]  /*5aa90*/  STL [R1+0x167c], R21 ;  /* 0x00167c1501007387 */ /* 0x000fe20000100800 */
[----:B------:R0:W-:Y:S04]  /*5aaa0*/  STL [R1+0x1678], R15 ;  /* 0x0016780f01007387 */ /* 0x0001e80000100800 */
[----:B0-----:R-:W3:Y:S01]  /*5aab0*/  LDL.LU R15, [R1+0x60] ;  /* 0x00006000010f7983 */ /* 0x001ee20000300800 */
[C---:B------:R-:W-:Y:S02]  /*5aac0*/  FMUL R5, R11.reuse, R5 ;  /* 0x000000050b057220 */ /* 0x040fe40000400000 */
[----:B------:R-:W-:-:S03]  /*5aad0*/  FMUL R0, R11, R0 ;  /* 0x000000000b007220 */ /* 0x000fc60000400000 */
[----:B------:R0:W-:Y:S02]  /*5aae0*/  STL [R1+0x1674], R5 ;  /* 0x0016740501007387 */ /* 0x0001e40000100800 */
[C---:B0-----:R-:W-:Y:S02]  /*5aaf0*/  FMUL R5, R11.reuse, R3 ;  /* 0x000000030b057220 */ /* 0x041fe40000400000 */
[C---:B------:R-:W-:Y:S02]  /*5ab00*/  FMUL R3, R11.reuse, R2 ;  /* 0x000000020b037220 */ /* 0x040fe40000400000 */
[C---:B------:R-:W-:Y:S01]  /*5ab10*/  FMUL R2, R11.reuse, R25 ;  /* 0x000000190b027220 */ /* 0x040fe20000400000 */
[----:B------:R-:W-:Y:S02]  /*5ab20*/  STL [R1+0x1670], R5 ;  /* 0x0016700501007387 */ /* 0x000fe40000100800 */
[----:B------:R0:W-:Y:S02]  /*5ab30*/  STL [R1+0x166c], R3 ;  /* 0x00166c0301007387 */ /* 0x0001e40000100800 */
[----:B------:R1:W-:Y:S02]  /*5ab40*/  STL [R1+0x1668], R0 ;  /* 0x0016680001007387 */ /* 0x0003e40000100800 */
[----:B------:R1:W-:Y:S02]  /*5ab50*/  STL [R1+0x1520], R2 ;  /* 0x0015200201007387 */ /* 0x0003e40000100800 */
[----:B0-----:R-:W-:-:S02]  /*5ab60*/  FMUL R3, R11, R23 ;  /* 0x000000170b037220 */ /* 0x001fc40000400000 */
[C---:B-1----:R-:W-:Y:S02]  /*5ab70*/  FMUL R0, R11.reuse, R24 ;  /* 0x000000180b007220 */ /* 0x042fe40000400000 */
[C---:B------:R-:W-:Y:S01]  /*5ab80*/  FMUL R2, R11.reuse, R19 ;  /* 0x000000130b027220 */ /* 0x040fe20000400000 */
[----:B------:R-:W-:Y:S01]  /*5ab90*/  STL [R1+0x1518], R3 ;  /* 0x0015180301007387 */ /* 0x000fe20000100800 */
[----:B------:R-:W3:Y:S02]  /*5aba0*/  LDL.LU R19, [R1+0x5c] ;  /* 0x00005c0001137983 */ /* 0x000ee40000300800 */
[----:B------:R0:W-:Y:S02]  /*5abb0*/  STL [R1+0x1510], R0 ;  /* 0x0015100001007387 */ /* 0x0001e40000100800 */
[----:B------:R1:W-:Y:S02]  /*5abc0*/  STL [R1+0x1508], R2 ;  /* 0x0015080201007387 */ /* 0x0003e40000100800 */
[----:B0-----:R-:W-:-:S02]  /*5abd0*/  FMUL R0, R11, R22 ;  /* 0x000000160b007220 */ /* 0x001fc40000400000 */
[C---:B-1----:R-:W-:Y:S02]  /*5abe0*/  FMUL R2, R11.reuse, R29 ;  /* 0x0000001d0b027220 */ /* 0x042fe40000400000 */
[C---:B------:R-:W-:Y:S01]  /*5abf0*/  FMUL R3, R11.reuse, R28 ;  /* 0x0000001c0b037220 */ /* 0x040fe20000400000 */
[----:B------:R0:W-:Y:S02]  /*5ac00*/  STL [R1+0x14fc], R0 ;  /* 0x0014fc0001007387 */ /* 0x0001e40000100800 */
[----:B------:R1:W-:Y:S02]  /*5ac10*/  STL [R1+0x14f8], R2 ;  /* 0x0014f80201007387 */ /* 0x0003e40000100800 */
[----:B------:R1:W-:Y:S02]  /*5ac20*/  STL [R1+0x14f0], R3 ;  /* 0x0014f00301007387 */ /* 0x0003e40000100800 */
[C---:B0-----:R-:W-:Y:S02]  /*5ac30*/  FMUL R0, R11.reuse, R8 ;  /* 0x000000080b007220 */ /* 0x041fe40000400000 */
[----:B-1----:R-:W-:-:S02]  /*5ac40*/  FMUL R2, R11, R7 ;  /* 0x000000070b027220 */ /* 0x002fc40000400000 */
[C---:B------:R-:W-:Y:S01]  /*5ac50*/  FMUL R3, R11.reuse, R6 ;  /* 0x000000060b037220 */ /* 0x040fe20000400000 */
[----:B------:R0:W-:Y:S02]  /*5ac60*/  STL [R1+0x14e8], R0 ;  /* 0x0014e80001007387 */ /* 0x0001e40000100800 */
[----:B------:R1:W-:Y:S01]  /*5ac70*/  STL [R1+0x49c], R2 ;  /* 0x00049c0201007387 */ /* 0x0003e20000100800 */
[----:B------:R-:W-:Y:S01]  /*5ac80*/  MOV R21, c[0x0][0x1c8] ;  /* 0x0000720000157a02 */ /* 0x000fe20000000f00 */
[----:B------:R1:W-:Y:S02]  /*5ac90*/  STL [R1+0x498], R3 ;  /* 0x0004980301007387 */ /* 0x0003e40000100800 */
[C---:B0-----:R-:W-:Y:S02]  /*5aca0*/  FMUL R0, R11.reuse, R10 ;  /* 0x0000000a0b007220 */ /* 0x041fe40000400000 */
[----:B-1----:R-:W-:Y:S02]  /*5acb0*/  FMUL R2, R11, R18 ;  /* 0x000000120b027220 */ /* 0x002fe40000400000 */
[----:B------:R-:W3:Y:S01]  /*5acc0*/  LDL.LU R18, [R1+0x50] ;  /* 0x0000500001127983 */ /* 0x000ee20000300800 */
[----:B------:R0:W-:Y:S02]  /*5acd0*/  STL [R1+0x494], R0 ;  /* 0x0004940001007387 */ /* 0x0001e40000100800 */
[----:B------:R-:W-:Y:S01]  /*5ace0*/  IMAD R21, R21, 0x18c, RZ ;  /* 0x0000018c15157824 */ /* 0x000fe200078e02ff */
[----:B------:R-:W-:Y:S01]  /*5acf0*/  MOV R12, c[0x0][0x1c8] ;  /* 0x00007200000c7a02 */ /* 0x000fe20000000f00 */
[----:B------:R1:W-:Y:S01]  /*5ad00*/  STL [R1+0x490], R2 ;  /* 0x0004900201007387 */ /* 0x0003e20000100800 */
[----:B------:R-:W-:-:S02]  /*5ad10*/  FMUL R3, R11, R20 ;  /* 0x000000140b037220 */ /* 0x000fc40000400000 */
[C---:B0-----:R-:W-:Y:S02]  /*5ad20*/  FMUL R0, R11.reuse, R9 ;  /* 0x000000090b007220 */ /* 0x041fe40000400000 */
[----:B-1----:R-:W-:-:S03]  /*5ad30*/  FMUL R2, R11, R17 ;  /* 0x000000110b027220 */ /* 0x002fc60000400000 */
[----:B------:R0:W-:Y:S01]  /*5ad40*/  STL [R1+0x48c], R0 ;  /* 0x00048c0001007387 */ /* 0x0001e20000100800 */
[----:B------:R-:W-:Y:S02]  /*5ad50*/  IMAD R12, R12, 0x31a, RZ ;  /* 0x0000031a0c0c7824 */ /* 0x000fe400078e02ff */
[----:B------:R-:W-:Y:S02]  /*5ad60*/  STL [R1+0x488], R3 ;  /* 0x0004880301007387 */ /* 0x000fe40000100800 */
[----:B------:R-:W-:Y:S01]  /*5ad70*/  STL [R1+0x484], R2 ;  /* 0x0004840201007387 */ /* 0x000fe20000100800 */
[----:B------:R-:W3:Y:S01]  /*5ad80*/  LDL.LU R17, [R1+0x4c] ;  /* 0x00004c0001117983 */ /* 0x000ee20000300800 */
[----:B0-----:R-:W-:-:S05]  /*5ad90*/  FMUL R0, R11, R16 ;  /* 0x000000100b007220 */ /* 0x001fca0000400000 */
[----:B------:R-:W-:Y:S01]  /*5ada0*/  STL [R1+0x480], R0 ;  /* 0x0004800001007387 */ /* 0x000fe20000100800 */
[----:B----4-:R-:W-:Y:S01]  /*5adb0*/  LEA.HI.X.SX32 R5, R21, R27, 0x1, P5 ;  /* 0x0000001b15057211 */ /* 0x010fe200028f0eff */
[----:B--2---:R-:W0:Y:S04]  /*5adc0*/  MUFU.RCP R14, R14 ;  /* 0x0000000e000e7308 */ /* 0x004e280000001000 */
[----:B------:R3:W-:Y:S02]  /*5add0*/  STL.64 [R1+0x1440], R4 ;  /* 0x0014400401007387 */ /* 0x0007e40000100a00 */
[----:B---3--:R-:W-:Y:S01]  /*5ade0*/  IADD3 R4, P5, R12, R26, RZ ;  /* 0x0000001a0c047210 */ /* 0x008fe20007fbe0ff */
[----:B------:R-:W-:-:S04]  /*5adf0*/  FMUL R0, R13, R15 ;  /* 0x0000000f0d007220 */ /* 0x000fc80000400000 */
[----:B------:R-:W-:Y:S01]  /*5ae00*/  STL [R1+0x18dc], R4 ;  /* 0x0018dc0401007387 */ /* 0x000fe20000100800 */
[----:B------:R-:W-:Y:S02]  /*5ae10*/  STL [R1+0x18d8], R26 ;  /* 0x0018d81a01007387 */ /* 0x000fe40000100800 */
[----:B------:R-:W-:Y:S02]  /*5ae20*/  STL [R1+0x18d4], R27 ;  /* 0x0018d41b01007387 */ /* 0x000fe40000100800 */
[----:B0-----:R0:W-:Y:S02]  /*5ae30*/  STL [R1+0x18e0], R14 ;  /* 0x0018e00e01007387 */ /* 0x0011e40000100800 */
[----:B0-----:R-:W2:Y:S01]  /*5ae40*/  LDL.LU R14, [R1+0x40] ;  /* 0x00004000010e7983 */ /* 0x001ea20000300800 */
[----:B------:R-:W3:Y:S02]  /*5ae50*/  LDL.LU R4, [R1+0x3c] ;  /* 0x00003c0001047983 */ /* 0x000ee40000300800 */
[----:B------:R0:W-:Y:S02]  /*5ae60*/  STL [R1+0x1724], R0 ;  /* 0x0017240001007387 */ /* 0x0001e40000100800 */
        /* <DEDUP_REMOVED lines=8> */
[----:B0-----:R-:W-:-:S05]  /*5aef0*/  FMUL R0, R13, R19 ;  /* 0x000000130d007220 */ /* 0x001fca0000400000 */
[----:B------:R0:W-:Y:S01]  /*5af00*/  STL [R1+0x1720], R0 ;  /* 0x0017200001007387 */ /* 0x0001e20000100800 */
[----:B------:R-:W4:Y:S03]  /*5af10*/  LDL.LU R21, [R1+0x94] ;  /* 0x0000940001157983 */ /* 0x000f260000300800 */
[----:B0-----:R-:W4:Y:S01]  /*5af20*/  LDL.LU R0, [R1+0x9c] ;  /* 0x00009c0001007983 */ /* 0x001f220000300800 */
[----:B------:R-:W4:Y:S02]  /*5af30*/  LDL.LU R11, [R1+0xa4] ;  /* 0x0000a400010b7983 */ /* 0x000f240000300800 */
[----:B------:R-:W4:Y:S02]  /*5af40*/  LDL.LU R3, [R1+0xac] ;  /* 0x0000ac0001037983 */ /* 0x000f240000300800 */
[----:B------:R-:W4:Y:S01]  /*5af50*/  LDL.LU R25, [R1+0xb4] ;  /* 0x0000b40001197983 */ /* 0x000f220000300800 */
[----:B------:R-:W4:Y:S01]  /*5af60*/  LDL.LU R20, [R1+0xbc] ;  /* 0x0000bc0001147983 */ /* 0x000f220000300800 */
[----:B------:R-:W4:Y:S02]  /*5af70*/  LDL.LU R23, [R1+0xc4] ;  /* 0x0000c40001177983 */ /* 0x000f240000300800 */
[----:B------:R-:W4:Y:S02]  /*5af80*/  LDL.LU R24, [R1+0xcc] ;  /* 0x0000cc0001187983 */ /* 0x000f240000300800 */
[----:B------:R-:W-:-:S05]  /*5af90*/  FMUL R6, R13, R18 ;  /* 0x000000120d067220 */ /* 0x000fca0000400000 */
[----:B------:R0:W-:Y:S01]  /*5afa0*/  STL [R1+0x171c], R6 ;  /* 0x00171c0601007387 */ /* 0x0001e20000100800 */
[----:B------:R-:W4:Y:S02]  /*5afb0*/  LDL.LU R29, [R1+0xd4] ;  /* 0x0000d400011d7983 */ /* 0x000f240000300800 */
[----:B------:R-:W4:Y:S02]  /*5afc0*/  LDL.LU R28, [R1+0xdc] ;  /* 0x0000dc00011c7983 */ /* 0x000f240000300800 */
[----:B------:R-:W4:Y:S01]  /*5afd0*/  LDL.LU R8, [R1+0xe4] ;  /* 0x0000e40001087983 */ /* 0x000f220000300800 */
[----:B------:R-:W4:Y:S04]  /*5afe0*/  LDL.LU R7, [R1+0xec] ;  /* 0x0000ec0001077983 */ /* 0x000f280000300800 */
[----:B0-----:R-:W4:Y:S01]  /*5aff0*/  LDL.LU R6, [R1+0xf4] ;  /* 0x0000f40001067983 */ /* 0x001f220000300800 */
[----:B------:R-:W4:Y:S02]  /*5b000*/  LDL.LU R19, [R1+0xfc] ;  /* 0x0000fc0001137983 */ /* 0x000f240000300800 */
[----:B------:R-:W4:Y:S02]  /*5b010*/  LDL.LU R10, [R1+0x104] ;  /* 0x00010400010a7983 */ /* 0x000f240000300800 */
[----:B------:R-:W4:Y:S02]  /*5b020*/  LDL.LU R9, [R1+0x10c] ;  /* 0x00010c0001097983 */ /* 0x000f240000300800 */
[----:B------:R-:W-:-:S05]  /*5b030*/  FMUL R17, R13, R17 ;  /* 0x000000110d117220 */ /* 0x000fca0000400000 */
[----:B------:R0:W-:Y:S01]  /*5b040*/  STL [R1+0x1718], R17 ;  /* 0x0017181101007387 */ /* 0x0001e20000100800 */
[----:B------:R-:W4:Y:S03]  /*5b050*/  LDL.LU R18, [R1+0x114] ;  /* 0x0001140001127983 */ /* 0x000f260000300800 */
[----:B0-----:R-:W4:Y:S01]  /*5b060*/  LDL.LU R17, [R1+0x118] ;  /* 0x0001180001117983 */ /* 0x001f220000300800 */
[C---:B--2---:R-:W-:Y:S02]  /*5b070*/  FMUL R14, R13.reuse, R14 ;  /* 0x0000000e0d0e7220 */ /* 0x044fe40000400000 */
[C---:B---3--:R-:W-:Y:S02]  /*5b080*/  FMUL R4, R13.reuse, R4 ;  /* 0x000000040d047220 */ /* 0x048fe40000400000 */
[C---:B----4-:R-:W-:Y:S02]  /*5b090*/  FMUL R26, R13.reuse, R26 ;  /* 0x0000001a0d1a7220 */ /* 0x050fe40000400000 */
[C---:B------:R-:W-:Y:S01]  /*5b0a0*/  FMUL R27, R13.reuse, R27 ;  /* 0x0000001b0d1b7220 */ /* 0x040fe20000400000 */
[----:B------:R0:W-:Y:S01]  /*5b0b0*/  STL [R1+0x1714], R14 ;  /* 0x0017140e01007387 */ /* 0x0001e20000100800 */
[----:B------:R-:W-:-:S03]  /*5b0c0*/  FMUL R15, R13, R15 ;  /* 0x0000000f0d0f7220 */ /* 0x000fc60000400000 */
[----:B0-----:R-:W2:Y:S01]  /*5b0d0*/  LDL.LU R14, [R1+0x18e0] ;  /* 0x0018e000010e7983 */ /* 0x001ea20000300800 */
[----:B------:R0:W-:Y:S03]  /*5b0e0*/  STL [R1+0x1710], R4 ;  /* 0x0017100401007387 */ /* 0x0001e60000100800 */
[----:B0-----:R-:W3:Y:S01]  /*5b0f0*/  LDL.LU R4, [R1+0x18dc] ;  /* 0x0018dc0001047983 */ /* 0x001ee20000300800 */
[----:B------:R0:W-:Y:S03]  /*5b100*/  STL [R1+0x170c], R26 ;  /* 0x00170c1a01007387 */ /* 0x0001e60000100800 */
[----:B0-----:R-:W4:Y:S01]  /*5b110*/  LDL.LU R26, [R1+0x18d8] ;  /* 0x0018d800011a7983 */ /* 0x001f220000300800 */
[----:B------:R0:W-:Y:S02]  /*5b120*/  STL [R1+0x1708], R27 ;  /* 0x0017081b01007387 */ /* 0x0001e40000100800 */
[C---:B------:R-:W-:Y:S01]  /*5b130*/  FMUL R2, R13.reuse, R2 ;  /* 0x000000020d027220 */ /* 0x040fe20000400000 */
[----:B0-----:R-:W2:Y:S01]  /*5b140*/  LDL.LU R27, [R1+0x18d4] ;  /* 0x0018d400011b7983 */ /* 0x001ea20000300800 */
[----:B------:R0:W-:Y:S02]  /*5b150*/  STL [R1+0x164c], R15 ;  /* 0x00164c0f01007387 */ /* 0x0001e40000100800 */
[C---:B------:R-:W-:Y:S01]  /*5b160*/  FMUL R22, R13.reuse, R22 ;  /* 0x000000160d167220 */ /* 0x040fe20000400000 */
[----:B0-----:R-:W3:Y:S01]  /*5b170*/  LDL.LU R15, [R1+0x18d0] ;  /* 0x0018d000010f7983 */ /* 0x001ee20000300800 */
[----:B------:R-:W-:-:S02]  /*5b180*/  FMUL R16, R13, R16 ;  /* 0x000000100d107220 */ /* 0x000fc40000400000 */
[----:B------:R-:W-:Y:S02]  /*5b190*/  STL [R1+0x1644], R2 ;  /* 0x0016440201007387 */ /* 0x000fe40000100800 */
[----:B------:R-:W-:Y:S01]  /*5b1a0*/  STL [R1+0x163c], R22 ;  /* 0x00163c1601007387 */ /* 0x000fe20000100800 */
[----:B------:R0:W-:Y:S04]  /*5b1b0*/  STL [R1+0x1638], R16 ;  /* 0x0016381001007387 */ /* 0x0001e80000100800 */
[----:B0-----:R-:W4:Y:S01]  /*5b1c0*/  LDL.LU R16, [R1+0x11c] ;  /* 0x00011c0001107983 */ /* 0x001f220000300800 */
[C---:B------:R-:W-:Y:S02]  /*5b1d0*/  FMUL R5, R13.reuse, R5 ;  /* 0x000000050d057220 */ /* 0x040fe40000400000 */
[----:B------:R-:W-:-:S02]  /*5b1e0*/  FMUL R12, R13, R12 ;  /* 0x0000000c0d0c7220 */ /* 0x000fc40000400000 */
[C---:B------:R-:W-:Y:S01]  /*5b1f0*/  FMUL R0, R13.reuse, R0 ;  /* 0x000000000d007220 */ /* 0x040fe20000400000 */
[----:B------:R0:W-:Y:S02]  /*5b200*/  STL [R1+0x1634], R5 ;  /* 0x0016340501007387 */ /* 0x0001e40000100800 */
[----:B------:R-:W-:Y:S02]  /*5b210*/  STL [R1+0x1630], R12 ;  /* 0x0016300c01007387 */ /* 0x000fe40000100800 */
[C---:B------:R-:W-:Y:S02]  /*5b220*/  FMUL R11, R13.reuse, R11 ;  /* 0x0000000b0d0b7220 */ /* 0x040fe40000400000 */
[----:B0-----:R-:W-:-:S05]  /*5b230*/  FMUL R5, R13, R21 ;  /* 0x000000150d057220 */ /* 0x001fca0000400000 */
[----:B------:R0:W-:Y:S01]  /*5b240*/  STL [R1+0x162c], R5 ;  /* 0x00162c0501007387 */ /* 0x0001e20000100800 */
[----:B------:R1:W-:Y:S02]  /*5b250*/  STL [R1+0x1628], R0 ;  /* 0x0016280001007387 */ /* 0x0003e40000100800 */
[----:B------:R-:W-:Y:S02]  /*5b260*/  STL [R1+0x7a4], R11 ;  /* 0x0007a40b01007387 */ /* 0x000fe40000100800 */
[C---:B0-----:R-:W-:Y:S02]  /*5b270*/  FMUL R5, R13.reuse, R3 ;  /* 0x000000030d057220 */ /* 0x041fe40000400000 */
[C---:B-1----:R-:W-:Y:S02]  /*5b280*/  FMUL R0, R13.reuse, R25 ;  /* 0x000000190d007220 */ /* 0x042fe40000400000 */
[C---:B------:R-:W-:Y:S01]  /*5b290*/  FMUL R3, R13.reuse, R20 ;  /* 0x000000140d037220 */ /* 0x040fe20000400000 */
[----:B------:R-:W-:Y:S01]  /*5b2a0*/  STL [R1+0x7a0], R5 ;  /* 0x0007a00501007387 */ /* 0x000fe20000100800 */
[----:B------:R-:W4:Y:S02]  /*5b2b0*/  LDL.LU R20, [R1+0x120] ;  /* 0x0001200001147983 */ /* 0x000f240000300800 */
        /* <DEDUP_REMOVED lines=16> */
[C---:B-1----:R-:W-:Y:S02]  /*5b3c0*/  FMUL R3, R13.reuse, R19 ;  /* 0x000000130d037220 */ /* 0x042fe40000400000 */
[----:B------:R-:W4:Y:S01]  /*5b3d0*/  LDL.LU R19, [R1+0x128] ;  /* 0x0001280001137983 */ /* 0x000f220000300800 */
[----:B------:R0:W-:Y:S02]  /*5b3e0*/  STL [R1+0x468], R0 ;  /* 0x0004680001007387 */ /* 0x0001e40000100800 */
[----:B------:R-:W-:-:S02]  /*5b3f0*/  FMUL R5, R13, R9 ;  /* 0x000000090d057220 */ /* 0x000fc40000400000 */
[----:B------:R-:W-:Y:S01]  /*5b400*/  IMAD R22, R22, 0x18d, RZ ;  /* 0x0000018d16167824 */ /* 0x000fe200078e02ff */
[----:B------:R1:W-:Y:S01]  /*5b410*/  STL [R1+0x464], R3 ;  /* 0x0004640301007387 */ /* 0x0003e20000100800 */
[----:B------:R-:W-:Y:S02]  /*5b420*/  IMAD.MOV.U32 R2, RZ, RZ, c[0x0][0x1c8] ;  /* 0x00007200ff027624 */ /* 0x000fe400078e00ff */
[C---:B0-----:R-:W-:Y:S02]  /*5b430*/  FMUL R0, R13.reuse, R10 ;  /* 0x0000000a0d007220 */ /* 0x041fe40000400000 */
[----:B-1----:R-:W-:-:S03]  /*5b440*/  FMUL R3, R13, R18 ;  /* 0x000000120d037220 */ /* 0x002fc60000400000 */
[----:B------:R0:W-:Y:S01]  /*5b450*/  STL [R1+0x460], R0 ;  /* 0x0004600001007387 */ /* 0x0001e20000100800 */
[----:B------:R2:W-:Y:S02]  /*5b460*/  STL [R1+0x45c], R5 ;  /* 0x00045c0501007387 */ /* 0x0005e40000100800 */
[----:B------:R-:W-:Y:S02]  /*5b470*/  IMAD R2, R2, 0x18e, RZ ;  /* 0x0000018e02027824 */ /* 0x000fe400078e02ff */
[----:B------:R-:W-:Y:S01]  /*5b480*/  STL [R1+0x458], R3 ;  /* 0x0004580301007387 */ /* 0x000fe20000100800 */
[----:B------:R-:W4:Y:S01]  /*5b490*/  LDL.LU R18, [R1+0x130] ;  /* 0x0001300001127983 */ /* 0x000f220000300800 */
[----:B0-----:R-:W-:-:S05]  /*5b4a0*/  FMUL R0, R13, R17 ;  /* 0x000000110d007220 */ /* 0x001fca0000400000 */
[----:B------:R-:W-:Y:S01]  /*5b4b0*/  STL [R1+0x454], R0 ;  /* 0x0004540001007387 */ /* 0x000fe20000100800 */
[----:B--2---:R-:W-:Y:S01]  /*5b4c0*/  LEA.HI.X.SX32 R5, R22, R27, 0x1, P5 ;  /* 0x0000001b16057211 */ /* 0x004fe200028f0eff */
[----:B---3--:R-:W0:Y:S04]  /*5b4d0*/  MUFU.RCP R15, R15 ;  /* 0x0000000f000f7308 */ /* 0x008e280000001000 */
[----:B------:R4:W-:Y:S02]  /*5b4e0*/  STL.64 [R1+0x1390], R4 ;  /* 0x0013900401007387 */ /* 0x0009e40000100a00 */
[----:B----4-:R-:W-:Y:S01]  /*5b4f0*/  IADD3 R4, P5, R2, R26, RZ ;  /* 0x0000001a02047210 */ /* 0x010fe20007fbe0ff */
        /* <DEDUP_REMOVED lines=31> */
[----:B------:R-:W4:Y:S01]  /*5b6f0*/  LDL.LU R8, [R1+0x1e0] ;  /* 0x0001e00001087983 */ /* 0x000f220000300800 */
[----:B------:R-:W4:Y:S02]  /*5b700*/  LDL.LU R7, [R1+0x1e8] ;  /* 0x0001e80001077983 */ /* 0x000f240000300800 */
[----:B------:R-:W4:Y:S01]  /*5b710*/  LDL.LU R20, [R1+0x1f0] ;  /* 0x0001f00001147983 */ /* 0x000f220000300800 */
[----:B0-----:R-:W4:Y:S01]  /*5b720*/  LDL.LU R6, [R1+0x1f8] ;  /* 0x0001f80001067983 */ /* 0x001f220000300800 */
        /* <DEDUP_REMOVED lines=31> */
[----:B------:R1:W-:Y:S02]  /*5b920*/  STL [R1+0x15f0], R2 ;  /* 0x0015f00201007387 */ /* 0x0003e40000100800 */
[C---:B0-----:R-:W-:Y:S02]  /*5b930*/  FMUL R5, R14.reuse, R22 ;  /* 0x000000160e057220 */ /* 0x041fe40000400000 */
[----:B-1----:R-:W-:-:S03]  /*5b940*/  FMUL R2, R14, R13 ;  /* 0x0000000d0e027220 */ /* 0x002fc60000400000 */
[----:B------:R0:W-:Y:S01]  /*5b950*/  STL [R1+0x15ec], R5 ;  /* 0x0015ec0501007387 */ /* 0x0001e20000100800 */
[----:B------:R1:W-:Y:S02]  /*5b960*/  STL [R1+0x15e8], R0 ;  /* 0x0015e80001007387 */ /* 0x0003e40000100800 */
[----:B------:R1:W-:Y:S02]  /*5b970*/  STL [R1+0x784], R2 ;  /* 0x0007840201007387 */ /* 0x0003e40000100800 */
        /* <DEDUP_REMOVED lines=26> */
[----:B------:R-:W-:Y:S01]  /*5bb20*/  MOV R3, c[0x0][0x1c8] ;  /* 0x0000720000037a02 */ /* 0x000fe20000000f00 */
[----:B------:R1:W-:Y:S01]  /*5bb30*/  STL [R1+0x444], R2 ;  /* 0x0004440201007387 */ /* 0x0003e20000100800 */
[C---:B0-----:R-:W-:Y:S02]  /*5bb40*/  FMUL R0, R14.reuse, R6 ;  /* 0x000000060e007220 */ /* 0x041fe40000400000 */
[----:B-1----:R-:W-:-:S03]  /*5bb50*/  FMUL R2, R14, R19 ;  /* 0x000000130e027220 */ /* 0x002fc60000400000 */
[----:B------:R0:W-:Y:S01]  /*5bb60*/  STL [R1+0x440], R0 ;  /* 0x0004400001007387 */ /* 0x0001e20000100800 */
[----:B------:R2:W-:Y:S02]  /*5bb70*/  STL [R1+0x43c], R5 ;  /* 0x00043c0501007387 */ /* 0x0005e40000100800 */
[----:B------:R-:W-:Y:S01]  /*5bb80*/  IMAD R3, R3, 0x31c, RZ ;  /* 0x0000031c03037824 */ /* 0x000fe200078e02ff */
[----:B------:R-:W-:Y:S01]  /*5bb90*/  STL [R1+0x438], R2 ;  /* 0x0004380201007387 */ /* 0x000fe20000100800 */
[----:B------:R-:W4:Y:S02]  /*5bba0*/  LDL.LU R19, [R1+0x13c] ;  /* 0x00013c0001137983 */ /* 0x000f240000300800 */
        /* <DEDUP_REMOVED lines=39> */
[----:B------:R-:W4:Y:S02]  /*5be20*/  LDL.LU R9, [R1+0x1fc] ;  /* 0x0001fc0001097983 */ /* 0x000f240000300800 */
[----:B------:R-:W4:Y:S01]  /*5be30*/  LDL.LU R7, [R1+0x204] ;  /* 0x0002040001077983 */ /* 0x000f220000300800 */
[----:B0-----:R-:W4:Y:S01]  /*5be40*/  LDL.LU R6, [R1+0x20c] ;  /* 0x00020c0001067983 */ /* 0x001f220000300800 */
        /* <DEDUP_REMOVED lines=114> */
[----:B------:R0:W-:Y:S04]  /*5c570*/  STL [R1+0x16b8], R9 ;  /* 0x0016b80901007387 */ /* 0x0001e80000100800 */
[----:B0-----:R-:W4:Y:S01]  /*5c580*/  LDL.LU R9, [R1+0x308] ;  /* 0x0003080001097983 */ /* 0x001f220000300800 */
[----:B------:R-:W4:Y:S02]  /*5c590*/  LDL.LU R20, [R1+0x310] ;  /* 0x0003100001147983 */ /* 0x000f240000300800 */
[C---:B--2---:R-:W-:Y:S02]  /*5c5a0*/  FMUL R17, R16.reuse, R17 ;  /* 0x0000001110117220 */ /* 0x044fe40000400000 */
[C---:B---3--:R-:W-:Y:S02]  /*5c5b0*/  FMUL R4, R16.reuse, R4 ;  /* 0x0000000410047220 */ /* 0x048fe40000400000 */
[----:B----4-:R-:W-:-:S02]  /*5c5c0*/  FMUL R26, R16, R26 ;  /* 0x0000001a101a7220 */ /* 0x010fc40000400000 */
        /* <DEDUP_REMOVED lines=24> */
[C---:B0-----:R-:W-:Y:S02]  /*5c750*/  FMUL R5, R16.reuse, R2 ;  /* 0x0000000210057220 */ /* 0x041fe40000400000 */
[----:B------:R-:W-:-:S03]  /*5c760*/  FMUL R2, R16, R15 ;  /* 0x0000000f10027220 */ /* 0x000fc60000400000 */
        /* <DEDUP_REMOVED lines=76> */
[----:B------:R-:W4:Y:S03]  /*5cc30*/  LDL.LU R29, [R1+0x2f4] ;  /* 0x0002f400011d7983 */ /* 0x000f260000300800 */
[----:B0-----:R-:W4:Y:S01]  /*5cc40*/  LDL.LU R6, [R1+0x2fc] ;  /* 0x0002fc0001067983 */ /* 0x001f220000300800 */
        /* <DEDUP_REMOVED lines=227> */
[----:B------:R-:W-:-:S05]  /*5da80*/  FMUL R8, R19, R8 ;  /* 0x0000000813087220 */ /* 0x000fca0000400000 */
[----:B------:R0:W-:Y:S01]  /*5da90*/  STL [R1+0x1618], R8 ;  /* 0x0016180801007387 */ /* 0x0001e20000100800 */
[----:B------:R-:W4:Y:S02]  /*5daa0*/  LDL.LU R29, [R1+0x40c] ;  /* 0x00040c00011d7983 */ /* 0x000f240000300800 */
[----:B------:R-:W4:Y:S01]  /*5dab0*/  LDL.LU R28, [R1+0x414] ;  /* 0x00041400011c7983 */ /* 0x000f220000300800 */
        /* <DEDUP_REMOVED lines=22> */
[----:B0-----:R-:W3:Y:S01]  /*5dc20*/  LDL.LU R10, [R1+0x424] ;  /* 0x00042400010a7983 */ /* 0x001ee20000300800 */
        /* <DEDUP_REMOVED lines=14> */
[----:B------:R-:W3:Y:S02]  /*5dd10*/  LDL.LU R7, [R1+0x428] ;  /* 0x0004280001077983 */ /* 0x000ee40000300800 */
[----:B------:R0:W-:Y:S02]  /*5dd20*/  STL [R1+0x36c], R0 ;  /* 0x00036c0001007387 */ /* 0x0001e40000100800 */
[----:B------:R1:W-:Y:S02]  /*5dd30*/  STL [R1+0x368], R3 ;  /* 0x0003680301007387 */ /* 0x0003e40000100800 */
[----:B0-----:R-:W-:-:S02]  /*5dd40*/  FMUL R0, R19, R15 ;  /* 0x0000000f13007220 */ /* 0x001fc40000400000 */
[C---:B------:R-:W-:Y:S02]  /*5dd50*/  FMUL R5, R19.reuse, R14 ;  /* 0x0000000e13057220 */ /* 0x040fe40000400000 */
[C---:B-1----:R-:W-:Y:S01]  /*5dd60*/  FMUL R3, R19.reuse, R22 ;  /* 0x0000001613037220 */ /* 0x042fe20000400000 */
        /* <DEDUP_REMOVED lines=9> */
[----:B------:R-:W-:Y:S02]  /*5de00*/  IMAD.MOV.U32 R12, RZ, RZ, c[0x0][0x1c8] ;  /* 0x00007200ff0c7624 */ /* 0x000fe400078e00ff */
[C---:B0-----:R-:W-:Y:S02]  /*5de10*/  FMUL R0, R19.reuse, R6 ;  /* 0x0000000613007220 */ /* 0x041fe40000400000 */
[----:B------:R-:W3:Y:S01]  /*5de20*/  LDL.LU R6, [R1+0x42c] ;  /* 0x00042c0001067983 */ /* 0x000ee20000300800 */
[----:B------:R0:W-:Y:S02]  /*5de30*/  STL [R1+0x118], R3 ;  /* 0x0001180301007387 */ /* 0x0001e40000100800 */
[----:B------:R0:W-:Y:S02]  /*5de40*/  STL [R1+0x108], R0 ;  /* 0x0001080001007387 */ /* 0x0001e40000100800 */
[----:B-1----:R-:W-:-:S02]  /*5de50*/  FMUL R5, R19, R29 ;  /* 0x0000001d13057220 */ /* 0x002fc40000400000 */
[----:B------:R-:W-:Y:S02]  /*5de60*/  IMAD R2, R2, 0x64, RZ ;  /* 0x0000006402027824 */ /* 0x000fe400078e02ff */
[----:B------:R-:W-:Y:S02]  /*5de70*/  IMAD R12, R12, 0x190, RZ ;  /* 0x000001900c0c7824 */ /* 0x000fe400078e02ff */
[C---:B0-----:R-:W-:Y:S02]  /*5de80*/  FMUL R3, R19.reuse, R23 ;  /* 0x0000001713037220 */ /* 0x041fe40000400000 */
[----:B------:R-:W-:-:S03]  /*5de90*/  FMUL R0, R19, R24 ;  /* 0x0000001813007220 */ /* 0x000fc60000400000 */
[----:B------:R0:W-:Y:S02]  /*5dea0*/  STL [R1+0x100], R3 ;  /* 0x0001000301007387 */ /* 0x0001e40000100800 */
[----:B------:R1:W-:Y:S02]  /*5deb0*/  STL [R1+0xfc], R0 ;  /* 0x0000fc0001007387 */ /* 0x0003e40000100800 */
[----:B------:R2:W-:Y:S02]  /*5dec0*/  STL [R1+0xf8], R5 ;  /* 0x0000f80501007387 */ /* 0x0005e40000100800 */
[C---:B0-----:R-:W-:Y:S02]  /*5ded0*/  FMUL R3, R19.reuse, R28 ;  /* 0x0000001c13037220 */ /* 0x041fe40000400000 */
[----:B-1----:R-:W-:-:S03]  /*5dee0*/  FMUL R0, R19, R8 ;  /* 0x0000000813007220 */ /* 0x002fc60000400000 */
[----:B------:R-:W-:Y:S01]  /*5def0*/  STL [R1+0xf4], R3 ;  /* 0x0000f40301007387 */ /* 0x000fe20000100800 */
[----:B--2---:R-:W-:Y:S01]  /*5df00*/  LEA.HI.X.SX32 R5, R2, R27, 0x1, P5 ;  /* 0x0000001b02057211 */ /* 0x004fe200028f0eff */
[----:B----4-:R-:W-:Y:S01]  /*5df10*/  IADD3 R12, P5, R12, R26, RZ ;  /* 0x0000001a0c0c7210 */ /* 0x010fe20007fbe0ff */
[----:B---3--:R-:W0:Y:S03]  /*5df20*/  MUFU.RCP R9, R9 ;  /* 0x0000000900097308 */ /* 0x008e260000001000 */
[----:B------:R1:W-:Y:S01]  /*5df30*/  STL.64 [R1+0xa60], R4 ;  /* 0x000a600401007387 */ /* 0x0003e20000100a00 */
[----:B------:R2:W-:Y:S03]  /*5df40*/  STL [R1+0xf0], R0 ;  /* 0x0000f00001007387 */ /* 0x0005e60000100800 */
[----:B-1----:R-:W3:Y:S01]  /*5df50*/  LDL.LU R5, [R1+0x4c0] ;  /* 0x0004c00001057983 */ /* 0x002ee20000300800 */
[----:B------:R-:W-:Y:S02]  /*5df60*/  STL [R1+0x1850], R12 ;  /* 0x0018500c01007387 */ /* 0x000fe40000100800 */
[----:B------:R-:W-:Y:S02]  /*5df70*/  STL [R1+0x184c], R26 ;  /* 0x00184c1a01007387 */ /* 0x000fe40000100800 */
[----:B------:R-:W-:Y:S02]  /*5df80*/  STL [R1+0x1848], R27 ;  /* 0x0018481b01007387 */ /* 0x000fe40000100800 */
[C---:B--2---:R-:W-:Y:S01]  /*5df90*/  FMUL R0, R20.reuse, R10 ;  /* 0x0000000a14007220 */ /* 0x044fe20000400000 */
[----:B0-----:R0:W-:Y:S04]  /*5dfa0*/  STL [R1+0x1854], R9 ;  /* 0x0018540901007387 */ /* 0x0011e80000100800 */
[----:B0-----:R-:W2:Y:S01]  /*5dfb0*/  LDL.LU R9, [R1+0x4c8] ;  /* 0x0004c80001097983 */ /* 0x001ea20000300800 */
        /* <DEDUP_REMOVED lines=11> */
[----:B------:R0:W-:Y:S04]  /*5e070*/  STL [R1+0x15e0], R0 ;  /* 0x0015e00001007387 */ /* 0x0001e80000100800 */
        /* <DEDUP_REMOVED lines=18> */
[----:B---3--:R-:W-:-:S05]  /*5e1a0*/  FMUL R5, R20, R5 ;  /* 0x0000000514057220 */ /* 0x008fca0000400000 */
[----:B------:R1:W-:Y:S01]  /*5e1b0*/  STL [R1+0x15d8], R5 ;  /* 0x0015d80501007387 */ /* 0x0003e20000100800 */
[----:B0-----:R-:W3:Y:S02]  /*5e1c0*/  LDL.LU R6, [R1+0x598] ;  /* 0x0005980001067983 */ /* 0x001ee40000300800 */
[C---:B--2---:R-:W-:Y:S02]  /*5e1d0*/  FMUL R9, R20.reuse, R9 ;  /* 0x0000000914097220 */ /* 0x044fe40000400000 */
[C---:B----4-:R-:W-:Y:S01]  /*5e1e0*/  FMUL R12, R20.reuse, R12 ;  /* 0x0000000c140c7220 */ /* 0x050fe20000400000 */
[----:B-1----:R-:W2:Y:S01]  /*5e1f0*/  LDL.LU R5, [R1+0x5a0] ;  /* 0x0005a00001057983 */ /* 0x002ea20000300800 */
[C---:B------:R-:W-:Y:S02]  /*5e200*/  FMUL R26, R20.reuse, R26 ;  /* 0x0000001a141a7220 */ /* 0x040fe40000400000 */
[----:B------:R0:W-:Y:S02]  /*5e210*/  STL [R1+0x15d4], R9 ;  /* 0x0015d40901007387 */ /* 0x0001e40000100800 */
[----:B------:R-:W-:-:S02]  /*5e220*/  FMUL R27, R20, R27 ;  /* 0x0000001b141b7220 */ /* 0x000fc40000400000 */
[C---:B------:R-:W-:Y:S01]  /*5e230*/  FMUL R10, R20.reuse, R10 ;  /* 0x0000000a140a7220 */ /* 0x040fe20000400000 */
[----:B0-----:R-:W4:Y:S01]  /*5e240*/  LDL.LU R9, [R1+0x1854] ;  /* 0x0018540001097983 */ /* 0x001f220000300800 */
[----:B------:R0:W-:Y:S03]  /*5e250*/  STL [R1+0x15d0], R12 ;  /* 0x0015d00c01007387 */ /* 0x0001e60000100800 */
[----:B0-----:R-:W4:Y:S01]  /*5e260*/  LDL.LU R12, [R1+0x1850] ;  /* 0x00185000010c7983 */ /* 0x001f220000300800 */
[----:B------:R0:W-:Y:S03]  /*5e270*/  STL [R1+0x15cc], R26 ;  /* 0x0015cc1a01007387 */ /* 0x0001e60000100800 */
[----:B0-----:R-:W4:Y:S01]  /*5e280*/  LDL.LU R26, [R1+0x184c] ;  /* 0x00184c00011a7983 */ /* 0x001f220000300800 */
[----:B------:R0:W-:Y:S02]  /*5e290*/  STL [R1+0x15c8], R27 ;  /* 0x0015c81b01007387 */ /* 0x0001e40000100800 */
[C---:B------:R-:W-:Y:S01]  /*5e2a0*/  FMUL R3, R20.reuse, R3 ;  /* 0x0000000314037220 */ /* 0x040fe20000400000 */
[----:B0-----:R-:W4:Y:S01]  /*5e2b0*/  LDL.LU R27, [R1+0x1848] ;  /* 0x00184800011b7983 */ /* 0x001f220000300800 */
[----:B------:R0:W-:Y:S02]  /*5e2c0*/  STL [R1+0x144c], R10 ;  /* 0x00144c0a01007387 */ /* 0x0001e40000100800 */
[C---:B------:R-:W-:Y:S01]  /*5e2d0*/  FMUL R11, R20.reuse, R11 ;  /* 0x0000000b140b7220 */ /* 0x040fe20000400000 */
[----:B0-----:R-:W4:Y:S01]  /*5e2e0*/  LDL.LU R10, [R1+0x1844] ;  /* 0x00184400010a7983 */ /* 0x001f220000300800 */
[----:B------:R-:W-:-:S02]  /*5e2f0*/  FMUL R4, R20, R4 ;  /* 0x0000000414047220 */ /* 0x000fc40000400000 */
[----:B------:R-:W-:Y:S02]  /*5e300*/  STL [R1+0x1448], R3 ;  /* 0x0014480301007387 */ /* 0x000fe40000100800 */
[----:B------:R-:W-:Y:S01]  /*5e310*/  STL [R1+0xc84], R11 ;  /* 0x000c840b01007387 */ /* 0x000fe20000100800 */
[----:B------:R0:W-:Y:S04]  /*5e320*/  STL [R1+0x500], R4 ;  /* 0x0005000401007387 */ /* 0x0001e80000100800 */
[----:B0-----:R-:W4:Y:S01]  /*5e330*/  LDL.LU R4, [R1+0x4c4] ;  /* 0x0004c40001047983 */ /* 0x001f220000300800 */
[----:B------:R-:W-:-:S05]  /*5e340*/  FMUL R13, R20, R13 ;  /* 0x0000000d140d7220 */ /* 0x000fca0000400000 */
[----:B------:R0:W-:Y:S02]  /*5e350*/  STL [R1+0x4f8], R13 ;  /* 0x0004f80d01007387 */ /* 0x0001e40000100800 */
[C---:B0-----:R-:W-:Y:S02]  /*5e360*/  FMUL R13, R20.reuse, R2 ;  /* 0x00000002140d7220 */ /* 0x041fe40000400000 */
[C---:B------:R-:W-:Y:S02]  /*5e370*/  FMUL R2, R20.reuse, R0 ;  /* 0x0000000014027220 */ /* 0x040fe40000400000 */
[C---:B------:R-:W-:Y:S01]  /*5e380*/  FMUL R0, R20.reuse, R19 ;  /* 0x0000001314007220 */ /* 0x040fe20000400000 */
[----:B------:R0:W-:Y:S02]  /*5e390*/  STL [R1+0x4d0], R13 ;  /* 0x0004d00d01007387 */ /* 0x0001e40000100800 */
[----:B------:R1:W-:Y:S02]  /*5e3a0*/  STL [R1+0x4c8], R2 ;  /* 0x0004c80201007387 */ /* 0x0003e40000100800 */
[----:B------:R1:W-:Y:S02]  /*5e3b0*/  STL [R1+0x4c0], R0 ;  /* 0x0004c00001007387 */ /* 0x0003e40000100800 */
[----:B0-----:R-:W-:-:S02]  /*5e3c0*/  FMUL R13, R20, R18 ;  /* 0x00000012140d7220 */ /* 0x001fc40000400000 */
[C---:B-1----:R-:W-:Y:S02]  /*5e3d0*/  FMUL R2, R20.reuse, R17 ;  /* 0x0000001114027220 */ /* 0x042fe40000400000 */
[C---:B------:R-:W-:Y:S01]  /*5e3e0*/  FMUL R0, R20.reuse, R8 ;  /* 0x0000000814007220 */ /* 0x040fe20000400000 */
[----:B------:R0:W-:Y:S01]  /*5e3f0*/  STL [R1+0x32c], R13 ;  /* 0x00032c0d01007387 */ /* 0x0001e20000100800 */
[----:B------:R-:W4:Y:S02]  /*5e400*/  LDL.LU R8, [R1+0x4cc] ;  /* 0x0004cc0001087983 */ /* 0x000f240000300800 */
[----:B------:R-:W-:Y:S02]  /*5e410*/  STL [R1+0x328], R2 ;  /* 0x0003280201007387 */ /* 0x000fe40000100800 */
[----:B------:R1:W-:Y:S02]  /*5e420*/  STL [R1+0x324], R0 ;  /* 0x0003240001007387 */ /* 0x0003e40000100800 */
[----:B0-----:R-:W-:-:S02]  /*5e430*/  FMUL R13, R20, R16 ;  /* 0x00000010140d7220 */ /* 0x001fc40000400000 */
[C---:B-1----:R-:W-:Y:S02]  /*5e440*/  FMUL R0, R20.reuse, R15 ;  /* 0x0000000f14007220 */ /* 0x042fe40000400000 */
[C---:B------:R-:W-:Y:S01]  /*5e450*/  FMUL R2, R20.reuse, R14 ;  /* 0x0000000e14027220 */ /* 0x040fe20000400000 */
[----:B------:R0:W-:Y:S02]  /*5e460*/  STL [R1+0x320], R13 ;  /* 0x0003200d01007387 */ /* 0x0001e40000100800 */
[----:B------:R1:W-:Y:S02]  /*5e470*/  STL [R1+0x31c], R0 ;  /* 0x00031c0001007387 */ /* 0x0003e40000100800 */
[----:B------:R1:W-:Y:S01]  /*5e480*/  STL [R1+0x318], R2 ;  /* 0x0003180201007387 */ /* 0x0003e20000100800 */
[C---:B0-----:R-:W-:Y:S02]  /*5e490*/  FMUL R13, R20.reuse, R22 ;  /* 0x00000016140d7220 */ /* 0x041fe40000400000 */
[----:B-1----:R-:W-:-:S02]  /*5e4a0*/  FMUL R0, R20, R21 ;  /* 0x0000001514007220 */ /* 0x002fc40000400000 */
[C---:B------:R-:W-:Y:S01]  /*5e4b0*/  FMUL R2, R20.reuse, R25 ;  /* 0x0000001914027220 */ /* 0x040fe20000400000 */
[----:B------:R0:W-:Y:S02]  /*5e4c0*/  STL [R1+0x314], R13 ;  /* 0x0003140d01007387 */ /* 0x0001e40000100800 */
[----:B------:R1:W-:Y:S01]  /*5e4d0*/  STL [R1+0x310], R0 ;  /* 0x0003100001007387 */ /* 0x0003e20000100800 */
[----:B------:R-:W-:Y:S01]  /*5e4e0*/  MOV R11, c[0x0][0x1c8] ;  /* 0x00007200000b7a02 */ /* 0x000fe20000000f00 */
[----:B------:R1:W-:Y:S01]  /*5e4f0*/  STL [R1+0xcc], R2 ;  /* 0x0000cc0201007387 */ /* 0x0003e20000100800 */
[C---:B0-----:R-:W-:Y:S02]  /*5e500*/  FMUL R13, R20.reuse, R23 ;  /* 0x00000017140d7220 */ /* 0x041fe40000400000 */
[C---:B-1----:R-:W-:Y:S01]  /*5e510*/  FMUL R0, R20.reuse, R24 ;  /* 0x0000001814007220 */ /* 0x042fe20000400000 */
[----:B------:R-:W-:Y:S01]  /*5e520*/  MOV R3, c[0x0][0x1c8] ;  /* 0x0000720000037a02 */ /* 0x000fe20000000f00 */
[----:B------:R-:W-:Y:S01]  /*5e530*/  FMUL R2, R20, R7 ;  /* 0x0000000714027220 */ /* 0x000fe20000400000 */
[----:B------:R0:W-:Y:S01]  /*5e540*/  STL [R1+0xc8], R13 ;  /* 0x0000c80d01007387 */ /* 0x0001e20000100800 */
[----:B------:R-:W4:Y:S02]  /*5e550*/  LDL.LU R7, [R1+0x4d4] ;  /* 0x0004d40001077983 */ /* 0x000f240000300800 */
[----:B------:R1:W-:Y:S02]  /*5e560*/  STL [R1+0xc4], R0 ;  /* 0x0000c40001007387 */ /* 0x0003e40000100800 */
[----:B------:R-:W-:Y:S01]  /*5e570*/  IMAD R11, R11, 0xc8, RZ ;  /* 0x000000c80b0b7824 */ /* 0x000fe200078e02ff */
[----:B------:R3:W-:Y:S01]  /*5e580*/  STL [R1+0xc0], R2 ;  /* 0x0000c00201007387 */ /* 0x0007e20000100800 */
[----:B------:R-:W-:-:S02]  /*5e590*/  IMAD R3, R3, 0x320, RZ ;  /* 0x0000032003037824 */ /* 0x000fc400078e02ff */
[C---:B0-----:R-:W-:Y:S02]  /*5e5a0*/  FMUL R13, R20.reuse, R28 ;  /* 0x0000001c140d7220 */ /* 0x041fe40000400000 */
[----:B-1----:R-:W-:-:S05]  /*5e5b0*/  FMUL R0, R20, R29 ;  /* 0x0000001d14007220 */ /* 0x002fca0000400000 */
[----:B------:R2:W-:Y:S01]  /*5e5c0*/  STL [R1+0x74], R0 ;  /* 0x0000740001007387 */ /* 0x0005e20000100800 */
[----:B------:R4:W-:Y:S02]  /*5e5d0*/  STL [R1+0x70], R13 ;  /* 0x0000700d01007387 */ /* 0x0009e40000100800 */
[----:B---3--:R-:W-:-:S05]  /*5e5e0*/  FMUL R2, R20, R6 ;  /* 0x0000000614027220 */ /* 0x008fca0000400000 */
[----:B------:R0:W-:Y:S01]  /*5e5f0*/  STL [R1+0x64], R2 ;  /* 0x0000640201007387 */ /* 0x0001e20000100800 */
[----:B------:R-:W3:Y:S02]  /*5e600*/  LDL.LU R6, [R1+0x4dc] ;  /* 0x0004dc0001067983 */ /* 0x000ee40000300800 */
[----:B--2---:R-:W-:-:S05]  /*5e610*/  FMUL R0, R20, R5 ;  /* 0x0000000514007220 */ /* 0x004fca0000400000 */
[----:B------:R1:W-:Y:S01]  /*5e620*/  STL [R1+0x58], R0 ;  /* 0x0000580001007387 */ /* 0x0003e20000100800 */
[----:B----4-:R-:W-:Y:S01]  /*5e630*/  LEA.HI.X.SX32 R13, R11, R27, 0x1, P5 ;  /* 0x0000001b0b0d7211 */ /* 0x010fe200028f0eff */
[----:B0-----:R-:W-:Y:S01]  /*5e640*/  IADD3 R2, P5, R3, R26, RZ ;  /* 0x0000001a03027210 */ /* 0x001fe20007fbe0ff */
[----:B------:R-:W0:Y:S04]  /*5e650*/  MUFU.RCP R10, R10 ;  /* 0x0000000a000a7308 */ /* 0x000e280000001000 */
[----:B------:R-:W-:Y:S01]  /*5e660*/  STL [R1+0x183c], R2 ;  /* 0x00183c0201007387 */ /* 0x000fe20000100800 */
[----:B------:R-:W-:Y:S02]  /*5e670*/  STL.64 [R1+0xa58], R12 ;  /* 0x000a580c01007387 */ /* 0x000fe40000100a00 */
[----:B------:R-:W-:Y:S02]  /*5e680*/  STL [R1+0x1838], R26 ;  /* 0x0018381a01007387 */ /* 0x000fe40000100800 */
[----:B------:R-:W-:Y:S02]  /*5e690*/  STL [R1+0x1834], R27 ;  /* 0x0018341b01007387 */ /* 0x000fe40000100800 */
[C---:B-1----:R-:W-:Y:S01]  /*5e6a0*/  FMUL R0, R9.reuse, R4 ;  /* 0x0000000409007220 */ /* 0x042fe20000400000 */
        /* <DEDUP_REMOVED lines=32> */
[----:B------:R-:W4:Y:S02]  /*5e8b0*/  LDL.LU R28, [R1+0x5ac] ;  /* 0x0005ac00011c7983 */ /* 0x000f240000300800 */
[----:B---3--:R-:W-:-:S05]  /*5e8c0*/  FMUL R6, R9, R6 ;  /* 0x0000000609067220 */ /* 0x008fca0000400000 */
[----:B------:R0:W-:Y:S04]  /*5e8d0*/  STL [R1+0x1598], R6 ;  /* 0x0015980601007387 */ /* 0x0001e80000100800 */
[----:B0-----:R-:W3:Y:S01]  /*5e8e0*/  LDL.LU R6, [R1+0x5b0] ;  /* 0x0005b00001067983 */ /* 0x001ee20000300800 */
[C---:B--2---:R-:W-:Y:S02]  /*5e8f0*/  FMUL R10, R9.reuse, R10 ;  /* 0x0000000a090a7220 */ /* 0x044fe40000400000 */
[C---:B----4-:R-:W-:Y:S02]  /*5e900*/  FMUL R2, R9.reuse, R2 ;  /* 0x0000000209027220 */ /* 0x050fe40000400000 */
[C---:B------:R-:W-:Y:S02]  /*5e910*/  FMUL R26, R9.reuse, R26 ;  /* 0x0000001a091a7220 */ /* 0x040fe40000400000 */
[C---:B------:R-:W-:Y:S01]  /*5e920*/  FMUL R27, R9.reuse, R27 ;  /* 0x0000001b091b7220 */ /* 0x040fe20000400000 */
[----:B------:R0:W-:Y:S01]  /*5e930*/  STL [R1+0x1594], R10 ;  /* 0x0015940a01007387 */ /* 0x0001e20000100800 */
[----:B------:R-:W-:-:S03]  /*5e940*/  FMUL R4, R9, R4 ;  /* 0x0000000409047220 */ /* 0x000fc60000400000 */
[----:B0-----:R-:W2:Y:S01]  /*5e950*/  LDL.LU R10, [R1+0x1840] ;  /* 0x00184000010a7983 */ /* 0x001ea20000300800 */
[----:B------:R0:W-:Y:S03]  /*5e960*/  STL [R1+0x1590], R2 ;  /* 0x0015900201007387 */ /* 0x0001e60000100800 */
[----:B0-----:R-:W4:Y:S01]  /*5e970*/  LDL.LU R2, [R1+0x183c] ;  /* 0x00183c0001027983 */ /* 0x001f220000300800 */
[----:B------:R0:W-:Y:S03]  /*5e980*/  STL [R1+0x158c], R26 ;  /* 0x00158c1a01007387 */ /* 0x0001e60000100800 */
[----:B0-----:R-:W2:Y:S01]  /*5e990*/  LDL.LU R26, [R1+0x1838] ;  /* 0x00183800011a7983 */ /* 0x001ea20000300800 */
[----:B------:R0:W-:Y:S03]  /*5e9a0*/  STL [R1+0x1588], R27 ;  /* 0x0015881b01007387 */ /* 0x0001e60000100800 */
[----:B0-----:R-:W2:Y:S01]  /*5e9b0*/  LDL.LU R27, [R1+0x1834] ;  /* 0x00183400011b7983 */ /* 0x001ea20000300800 */
[----:B------:R0:W-:Y:S03]  /*5e9c0*/  STL [R1+0x428], R4 ;  /* 0x0004280401007387 */ /* 0x0001e60000100800 */
[----:B0-----:R-:W4:Y:S01]  /*5e9d0*/  LDL.LU R4, [R1+0x1830] ;  /* 0x0018300001047983 */ /* 0x001f220000300800 */
[----:B------:R-:W-:-:S02]  /*5e9e0*/  FMUL R13, R9, R13 ;  /* 0x0000000d090d7220 */ /* 0x000fc40000400000 */
[C---:B------:R-:W-:Y:S02]  /*5e9f0*/  FMUL R5, R9.reuse, R5 ;  /* 0x0000000509057220 */ /* 0x040fe40000400000 */
[C---:B------:R-:W-:Y:S02]  /*5ea00*/  FMUL R12, R9.reuse, R12 ;  /* 0x0000000c090c7220 */ /* 0x040fe40000400000 */
[C---:B------:R-:W-:Y:S01]  /*5ea10*/  FMUL R3, R9.reuse, R3 ;  /* 0x0000000309037220 */ /* 0x040fe20000400000 */
[----:B------:R-:W-:Y:S01]  /*5ea20*/  STL [R1+0x424], R13 ;  /* 0x0004240d01007387 */ /* 0x000fe20000100800 */
[----:B------:R0:W-:Y:S03]  /*5ea30*/  STL [R1+0x420], R5 ;  /* 0x0004200501007387 */ /* 0x0001e60000100800 */
[----:B0-----:R-:W4:Y:S01]  /*5ea40*/  LDL.LU R5, [R1+0x5b4] ;  /* 0x0005b40001057983 */ /* 0x001f220000300800 */
[----:B------:R-:W-:Y:S02]  /*5ea50*/  STL [R1+0x414], R12 ;  /* 0x0004140c01007387 */ /* 0x000fe40000100800 */
[----:B------:R0:W-:Y:S02]  /*5ea60*/  STL [R1+0x410], R3 ;  /* 0x0004100301007387 */ /* 0x0001e40000100800 */
[----:B0-----:R-:W-:-:S02]  /*5ea70*/  FMUL R3, R9, R11 ;  /* 0x0000000b09037220 */ /* 0x001fc40000400000 */
[----:B------:R-:W-:-:S03]  /*5ea80*/  FMUL R11, R9, R0 ;  /* 0x00000000090b7220 */ /* 0x000fc60000400000 */
[----:B------:R0:W-:Y:S01]  /*5ea90*/  STL [R1+0x40c], R3 ;  /* 0x00040c0301007387 */ /* 0x0001e20000100800 */
[C---:B------:R-:W-:Y:S02]  /*5eaa0*/  FMUL R0, R9.reuse, R19 ;  /* 0x0000001309007220 */ /* 0x040fe40000400000 */
        /* <DEDUP_REMOVED lines=9> */
[----:B------:R-:W4:Y:S01]  /*5eb40*/  LDL.LU R8, [R1+0x5b8] ;  /* 0x0005b80001087983 */ /* 0x000f220000300800 */
[----:B------:R0:W-:Y:S02]  /*5eb50*/  STL [R1+0x2e4], R3 ;  /* 0x0002e40301007387 */ /* 0x0001e40000100800 */
[----:B------:R1:W-:Y:S01]  /*5eb60*/  STL [R1+0x2e0], R0 ;  /* 0x0002e00001007387 */ /* 0x0003e20000100800 */
[----:B------:R1:W-:Y:S01]  /*5eb70*/  STL [R1+0x2dc], R11 ;  /* 0x0002dc0b01007387 */ /* 0x0003e20000100800 */
        /* <DEDUP_REMOVED lines=9> */
[----:B------:R0:W-:Y:S01]  /*5ec10*/  STL [R1+0x7c], R3 ;  /* 0x00007c0301007387 */ /* 0x0001e20000100800 */
[----:B------:R-:W-:Y:S01]  /*5ec20*/  MOV R12, c[0x0][0x1c8] ;  /* 0x00007200000c7a02 */ /* 0x000fe20000000f00 */
[----:B------:R1:W-:Y:S02]  /*5ec30*/  STL [R1+0x78], R0 ;  /* 0x0000780001007387 */ /* 0x0003e40000100800 */
[----:B------:R1:W-:Y:S01]  /*5ec40*/  STL [R1+0x6c], R11 ;  /* 0x00006c0b01007387 */ /* 0x0003e20000100800 */
[----:B------:R-:W-:Y:S02]  /*5ec50*/  IMAD.MOV.U32 R13, RZ, RZ, c[0x0][0x1c8] ;  /* 0x00007200ff0d7624 */ /* 0x000fe400078e00ff */
[C---:B0-----:R-:W-:Y:S02]  /*5ec60*/  FMUL R3, R9.reuse, R24 ;  /* 0x0000001809037220 */ /* 0x041fe40000400000 */
[----:B-1----:R-:W-:-:S02]  /*5ec70*/  FMUL R0, R9, R7 ;  /* 0x0000000709007220 */ /* 0x002fc40000400000 */
[----:B------:R-:W4:Y:S01]  /*5ec80*/  LDL.LU R7, [R1+0x5bc] ;  /* 0x0005bc0001077983 */ /* 0x000f220000300800 */
[----:B------:R0:W-:Y:S02]  /*5ec90*/  STL [R1+0x68], R3 ;  /* 0x0000680301007387 */ /* 0x0001e40000100800 */
[----:B------:R-:W-:Y:S02]  /*5eca0*/  IMAD R12, R12, 0x190, RZ ;  /* 0x000001900c0c7824 */ /* 0x000fe400078e02ff */
[----:B------:R-:W-:Y:S01]  /*5ecb0*/  IMAD R13, R13, 0x322, RZ ;  /* 0x000003220d0d7824 */ /* 0x000fe200078e02ff */
[----:B------:R3:W-:Y:S01]  /*5ecc0*/  STL [R1+0x60], R0 ;  /* 0x0000600001007387 */ /* 0x0007e20000100800 */
[C---:B------:R-:W-:Y:S02]  /*5ecd0*/  FMUL R11, R9.reuse, R28 ;  /* 0x0000001c090b7220 */ /* 0x040fe40000400000 */
[----:B0-----:R-:W-:-:S05]  /*5ece0*/  FMUL R3, R9, R29 ;  /* 0x0000001d09037220 */ /* 0x001fca0000400000 */
[----:B------:R2:W-:Y:S01]  /*5ecf0*/  STL [R1+0x5c], R3 ;  /* 0x00005c0301007387 */ /* 0x0005e20000100800 */
[----:B------:R-:W-:Y:S02]  /*5ed00*/  STL [R1+0x54], R11 ;  /* 0x0000540b01007387 */ /* 0x000fe40000100800 */
[----:B---3--:R-:W-:-:S05]  /*5ed10*/  FMUL R0, R9, R6 ;  /* 0x0000000609007220 */ /* 0x008fca0000400000 */
[----:B------:R-:W-:Y:S01]  /*5ed20*/  STL [R1+0x50], R0 ;  /* 0x0000500001007387 */ /* 0x000fe20000100800 */
[----:B--2---:R-:W-:Y:S01]  /*5ed30*/  LEA.HI.X.SX32 R3, R12, R27, 0x1, P5 ;  /* 0x0000001b0c037211 */ /* 0x004fe200028f0eff */
[----:B------:R-:W-:Y:S01]  /*5ed40*/  IADD3 R14, P5, R13, R26, RZ ;  /* 0x0000001a0d0e7210 */ /* 0x000fe20007fbe0ff */
[----:B----4-:R-:W0:Y:S04]  /*5ed50*/  MUFU.RCP R4, R4 ;  /* 0x0000000400047308 */ /* 0x010e280000001000 */
[----:B------:R-:W-:Y:S01]  /*5ed60*/  STL [R1+0x1824], R14 ;  /* 0x0018240e01007387 */ /* 0x000fe20000100800 */
[----:B------:R-:W-:Y:S02]  /*5ed70*/  STL [R1+0x1820], R26 ;  /* 0x0018201a01007387 */ /* 0x000fe40000100800 */
[----:B------:R-:W-:Y:S02]  /*5ed80*/  STL.64 [R1+0xb70], R2 ;  /* 0x000b700201007387 */ /* 0x000fe40000100a00 */
[----:B------:R-:W-:Y:S01]  /*5ed90*/  STL [R1+0x181c], R27 ;  /* 0x00181c1b01007387 */ /* 0x000fe20000100800 */
[----:B0-----:R0:W-:Y:S04]  /*5eda0*/  STL [R1+0x1828], R4 ;  /* 0x0018280401007387 */ /* 0x0011e80000100800 */
[----:B0-----:R-:W2:Y:S01]  /*5edb0*/  LDL.LU R4, [R1+0x5c4] ;  /* 0x0005c40001047983 */ /* 0x001ea20000300800 */
[----:B------:R-:W-:-:S03]  /*5edc0*/  FMUL R0, R10, R5 ;  /* 0x000000050a007220 */ /* 0x000fc60000400000 */
[----:B--2---:R0:W-:Y:S02]  /*5edd0*/  STL [R1+0x182c], R4 ;  /* 0x00182c0401007387 */ /* 0x0041e40000100800 */
[----:B------:R1:W-:Y:S02]  /*5ede0*/  STL [R1+0x1564], R0 ;  /* 0x0015640001007387 */ /* 0x0003e40000100800 */
[----:B0-----:R-:W2:Y:S01]  /*5edf0*/  LDL.LU R4, [R1+0x5c0] ;  /* 0x0005c00001047983 */ /* 0x001ea20000300800 */
[----:B------:R-:W3:Y:S02]  /*5ee00*/  LDL.LU R14, [R1+0x5c8] ;  /* 0x0005c800010e7983 */ /* 0x000ee40000300800 */
[----:B------:R-:W4:Y:S02]  /*5ee10*/  LDL.LU R26, [R1+0x5d0] ;  /* 0x0005d000011a7983 */ /* 0x000f240000300800 */
[----:B------:R-:W3:Y:S01]  /*5ee20*/  LDL.LU R27, [R1+0x5d8] ;  /* 0x0005d800011b7983 */ /* 0x000ee20000300800 */
[----:B------:R-:W3:Y:S01]  /*5ee30*/  LDL.LU R5, [R1+0x5e0] ;  /* 0x0005e00001057983 */ /* 0x000ee20000300800 */
[----:B-1----:R-:W-:-:S02]  /*5ee40*/  FMUL R0, R10, R8 ;  /* 0x000000080a007220 */ /* 0x002fc40000400000 */
[----:B------:R-:W3:Y:S02]  /*5ee50*/  LDL.LU R2, [R1+0x5e8] ;  /* 0x0005e80001027983 */ /* 0x000ee40000300800 */
[----:B------:R-:W3:Y:S01]  /*5ee60*/  LDL.LU R6, [R1+0x5f0] ;  /* 0x0005f00001067983 */ /* 0x000ee20000300800 */
[----:B------:R-:W3:Y:S01]  /*5ee70*/  LDL.LU R11, [R1+0x5f8] ;  /* 0x0005f800010b7983 */ /* 0x000ee20000300800 */
[----:B------:R-:W3:Y:S02]  /*5ee80*/  LDL.LU R15, [R1+0x600] ;  /* 0x00060000010f7983 */ /* 0x000ee40000300800 */
[----:B------:R0:W-:Y:S02]  /*5ee90*/  STL [R1+0x1560], R0 ;  /* 0x0015600001007387 */ /* 0x0001e40000100800 */
[----:B------:R-:W3:Y:S01]  /*5eea0*/  LDL.LU R13, [R1+0x608] ;  /* 0x00060800010d7983 */ /* 0x000ee20000300800 */
[----:B------:R-:W3:Y:S01]  /*5eeb0*/  LDL.LU R12, [R1+0x610] ;  /* 0x00061000010c7983 */ /* 0x000ee20000300800 */
[----:B------:R-:W-:-:S03]  /*5eec0*/  FMUL R7, R10, R7 ;  /* 0x000000070a077220 */ /* 0x000fc60000400000 */
[----:B0-----:R-:W4:Y:S01]  /*5eed0*/  LDL.LU R0, [R1+0x618] ;  /* 0x0006180001007983 */ /* 0x001f220000300800 */
[----:B------:R-:W4:Y:S02]  /*5eee0*/  LDL.LU R9, [R1+0x620] ;  /* 0x0006200001097983 */ /* 0x000f240000300800 */
[----:B------:R-:W4:Y:S02]  /*5eef0*/  LDL.LU R3, [R1+0x628] ;  /* 0x0006280001037983 */ /* 0x000f240000300800 */
[----:B------:R-:W4:Y:S01]  /*5ef00*/  LDL.LU R20, [R1+0x630] ;  /* 0x0006300001147983 */ /* 0x000f220000300800 */
[----:B------:R-:W4:Y:S01]  /*5ef10*/  LDL.LU R28, [R1+0x638] ;  /* 0x00063800011c7983 */ /* 0x000f220000300800 */
[----:B------:R-:W4:Y:S02]  /*5ef20*/  LDL.LU R19, [R1+0x640] ;  /* 0x0006400001137983 */ /* 0x000f240000300800 */
[----:B------:R-:W4:Y:S02]  /*5ef30*/  LDL.LU R18, [R1+0x648] ;  /* 0x0006480001127983 */ /* 0x000f240000300800 */
[----:B------:R0:W-:Y:S01]  /*5ef40*/  STL [R1+0x155c], R7 ;  /* 0x00155c0701007387 */ /* 0x0001e20000100800 */
        /* <DEDUP_REMOVED lines=9> */
[----:B0-----:R-:W4:Y:S02]  /*5efe0*/  LDL.LU R7, [R1+0x6a0] ;  /* 0x0006a00001077983 */ /* 0x001f240000300800 */
[----:B--2---:R-:W-:-:S05]  /*5eff0*/  FMUL R4, R10, R4 ;  /* 0x000000040a047220 */ /* 0x004fca0000400000 */
[----:B------:R0:W-:Y:S04]  /*5f000*/  STL [R1+0x1558], R4 ;  /* 0x0015580401007387 */ /* 0x0001e80000100800 */
[----:B0-----:R-:W2:Y:S01]  /*5f010*/  LDL.LU R4, [R1+0x182c] ;  /* 0x00182c0001047983 */ /* 0x001ea20000300800 */
[C---:B---3--:R-:W-:Y:S02]  /*5f020*/  FMUL R14, R10.reuse, R14 ;  /* 0x0000000e0a0e7220 */ /* 0x048fe40000400000 */
[C---:B----4-:R-:W-:Y:S02]  /*5f030*/  FMUL R26, R10.reuse, R26 ;  /* 0x0000001a0a1a7220 */ /* 0x050fe40000400000 */
[C---:B------:R-:W-:Y:S02]  /*5f040*/  FMUL R27, R10.reuse, R27 ;  /* 0x0000001b0a1b7220 */ /* 0x040fe40000400000 */
[----:B------:R-:W-:-:S02]  /*5f050*/  FMUL R5, R10, R5 ;  /* 0x000000050a057220 */ /* 0x000fc40000400000 */
[C---:B------:R-:W-:Y:S02]  /*5f060*/  FMUL R2, R10.reuse, R2 ;  /* 0x000000020a027220 */ /* 0x040fe40000400000 */
[C---:B------:R-:W-:Y:S02]  /*5f070*/  FMUL R6, R10.reuse, R6 ;  /* 0x000000060a067220 */ /* 0x040fe40000400000 */
[C---:B------:R-:W-:Y:S02]  /*5f080*/  FMUL R11, R10.reuse, R11 ;  /* 0x0000000b0a0b7220 */ /* 0x040fe40000400000 */
[C---:B------:R-:W-:Y:S02]  /*5f090*/  FMUL R15, R10.reuse, R15 ;  /* 0x0000000f0a0f7220 */ /* 0x040fe40000400000 */
[----:B--2---:R-:W-:-:S05]  /*5f0a0*/  FMUL R4, R10, R4 ;  /* 0x000000040a047220 */ /* 0x004fca0000400000 */
        /* <DEDUP_REMOVED lines=9> */
[----:B0-----:R-:W3:Y:S01]  /*5f140*/  LDL.LU R5, [R1+0x1818] ;  /* 0x0018180001057983 */ /* 0x001ee20000300800 */
[----:B------:R-:W-:Y:S02]  /*5f150*/  STL [R1+0x3fc], R2 ;  /* 0x0003fc0201007387 */ /* 0x000fe40000100800 */
[----:B------:R0:W-:Y:S02]  /*5f160*/  STL [R1+0x3f8], R6 ;  /* 0x0003f80601007387 */ /* 0x0001e40000100800 */
[----:B0-----:R-:W3:Y:S01]  /*5f170*/  LDL.LU R6, [R1+0x5cc] ;  /* 0x0005cc0001067983 */ /* 0x001ee20000300800 */
[----:B------:R-:W-:Y:S02]  /*5f180*/  STL [R1+0x3f4], R11 ;  /* 0x0003f40b01007387 */ /* 0x000fe40000100800 */
[----:B------:R0:W-:Y:S02]  /*5f190*/  STL [R1+0x3f0], R15 ;  /* 0x0003f00f01007387 */ /* 0x0001e40000100800 */
[----:B0-----:R-:W-:-:S02]  /*5f1a0*/  FMUL R15, R10, R13 ;  /* 0x0000000d0a0f7220 */ /* 0x001fc40000400000 */
[C---:B------:R-:W-:Y:S02]  /*5f1b0*/  FMUL R13, R10.reuse, R12 ;  /* 0x0000000c0a0d7220 */ /* 0x040fe40000400000 */
[C---:B------:R-:W-:Y:S02]  /*5f1c0*/  FMUL R12, R10.reuse, R0 ;  /* 0x000000000a0c7220 */ /* 0x040fe40000400000 */
[C---:B------:R-:W-:Y:S02]  /*5f1d0*/  FMUL R0, R10.reuse, R9 ;  /* 0x000000090a007220 */ /* 0x040fe40000400000 */
[C---:B------:R-:W-:Y:S01]  /*5f1e0*/  FMUL R9, R10.reuse, R3 ;  /* 0x000000030a097220 */ /* 0x040fe20000400000 */
[----:B------:R-:W-:Y:S01]  /*5f1f0*/  STL [R1+0x3ec], R15 ;  /* 0x0003ec0f01007387 */ /* 0x000fe20000100800 */
[----:B------:R-:W-:Y:S02]  /*5f200*/  STL [R1+0x3e8], R13 ;  /* 0x0003e80d01007387 */ /* 0x000fe40000100800 */
[----:B------:R-:W-:Y:S02]  /*5f210*/  STL [R1+0x3e4], R12 ;  /* 0x0003e40c01007387 */ /* 0x000fe40000100800 */
[C---:B------:R-:W-:Y:S01]  /*5f220*/  FMUL R3, R10.reuse, R20 ;  /* 0x000000140a037220 */ /* 0x040fe20000400000 */
[----:B------:R0:W-:Y:S01]  /*5f230*/  STL [R1+0x1cc], R0 ;  /* 0x0001cc0001007387 */ /* 0x0001e20000100800 */
[----:B------:R1:W-:Y:S02]  /*5f240*/  STL [R1+0x1c8], R9 ;  /* 0x0001c80901007387 */ /* 0x0003e40000100800 */
[----:B0-----:R-:W-:-:S02]  /*5f250*/  FMUL R0, R10, R28 ;  /* 0x0000001c0a007220 */ /* 0x001fc40000400000 */
[C---:B-1----:R-:W-:Y:S01]  /*5f260*/  FMUL R9, R10.reuse, R19 ;  /* 0x000000130a097220 */ /* 0x042fe20000400000 */
[----:B------:R-:W3:Y:S01]  /*5f270*/  LDL.LU R28, [R1+0x5d4] ;  /* 0x0005d400011c7983 */ /* 0x000ee20000300800 */
[----:B------:R0:W-:Y:S02]  /*5f280*/  STL [R1+0x1c4], R3 ;  /* 0x0001c40301007387 */ /* 0x0001e40000100800 */
[----:B------:R1:W-:Y:S01]  /*5f290*/  STL [R1+0x1c0], R0 ;  /* 0x0001c00001007387 */ /* 0x0003e20000100800 */
[----:B------:R1:W-:Y:S01]  /*5f2a0*/  STL [R1+0x1bc], R9 ;  /* 0x0001bc0901007387 */ /* 0x0003e20000100800 */
[C---:B0-----:R-:W-:Y:S02]  /*5f2b0*/  FMUL R3, R10.reuse, R18 ;  /* 0x000000120a037220 */ /* 0x041fe40000400000 */
[C---:B-1----:R-:W-:Y:S02]  /*5f2c0*/  FMUL R0, R10.reuse, R17 ;  /* 0x000000110a007220 */ /* 0x042fe40000400000 */
[C---:B------:R-:W-:Y:S01]  /*5f2d0*/  FMUL R9, R10.reuse, R16 ;  /* 0x000000100a097220 */ /* 0x040fe20000400000 */
[----:B------:R0:W-:Y:S02]  /*5f2e0*/  STL [R1+0x1b8], R3 ;  /* 0x0001b80301007387 */ /* 0x0001e40000100800 */
[----:B------:R1:W-:Y:S01]  /*5f2f0*/  STL [R1+0x1b4], R0 ;  /* 0x0001b40001007387 */ /* 0x0003e20000100800 */
[----:B------:R-:W-:Y:S01]  /*5f300*/  MOV R11, c[0x0][0x1c8] ;  /* 0x00007200000b7a02 */ /* 0x000fe20000000f00 */
[----:B------:R1:W-:Y:S01]  /*5f310*/  STL [R1+0x1b0], R9 ;  /* 0x0001b00901007387 */ /* 0x0003e20000100800 */
[----:B------:R-:W-:Y:S01]  /*5f320*/  MOV R2, c[0x0][0x1c8] ;  /* 0x0000720000027a02 */ /* 0x000fe20000000f00 */
[----:B0-----:R-:W-:-:S02]  /*5f330*/  FMUL R3, R10, R22 ;  /* 0x000000160a037220 */ /* 0x001fc40000400000 */
[C---:B-1----:R-:W-:Y:S02]  /*5f340*/  FMUL R0, R10.reuse, R21 ;  /* 0x000000150a007220 */ /* 0x042fe40000400000 */
[----:B------:R-:W-:Y:S01]  /*5f350*/  FMUL R9, R10, R25 ;  /* 0x000000190a097220 */ /* 0x000fe20000400000 */
[----:B------:R0:W-:Y:S02]  /*5f360*/  STL [R1+0x4c], R3 ;  /* 0x00004c0301007387 */ /* 0x0001e40000100800 */
[----:B------:R1:W-:Y:S02]  /*5f370*/  STL [R1+0x48], R0 ;  /* 0x0000480001007387 */ /* 0x0003e40000100800 */
[----:B------:R-:W-:Y:S02]  /*5f380*/  IMAD R11, R11, 0x191, RZ ;  /* 0x000001910b0b7824 */ /* 0x000fe400078e02ff */
[----:B------:R-:W-:Y:S01]  /*5f390*/  IMAD R2, R2, 0x192, RZ ;  /* 0x0000019202027824 */ /* 0x000fe200078e02ff */
[----:B------:R1:W-:Y:S01]  /*5f3a0*/  STL [R1+0x44], R9 ;  /* 0x0000440901007387 */ /* 0x0003e20000100800 */
[----:B0-----:R-:W-:-:S02]  /*5f3b0*/  FMUL R3, R10, R23 ;  /* 0x000000170a037220 */ /* 0x001fc40000400000 */
[C---:B-1----:R-:W-:Y:S02]  /*5f3c0*/  FMUL R0, R10.reuse, R24 ;  /* 0x000000180a007220 */ /* 0x042fe40000400000 */
[C---:B------:R-:W-:Y:S01]  /*5f3d0*/  FMUL R9, R10.reuse, R29 ;  /* 0x0000001d0a097220 */ /* 0x040fe20000400000 */
[----:B------:R0:W-:Y:S02]  /*5f3e0*/  STL [R1+0x40], R3 ;  /* 0x0000400301007387 */ /* 0x0001e40000100800 */
[----:B------:R1:W-:Y:S02]  /*5f3f0*/  STL [R1+0x2c], R0 ;  /* 0x00002c0001007387 */ /* 0x0003e40000100800 */
[----:B------:R-:W-:Y:S01]  /*5f400*/  STL [R1+0x28], R9 ;  /* 0x0000280901007387 */ /* 0x000fe20000100800 */
[C---:B0-----:R-:W-:Y:S02]  /*5f410*/  FMUL R3, R10.reuse, R8 ;  /* 0x000000080a037220 */ /* 0x041fe40000400000 */
[----:B-1----:R-:W-:Y:S01]  /*5f420*/  FMUL R0, R10, R7 ;  /* 0x000000070a007220 */ /* 0x002fe20000400000 */
[----:B------:R-:W3:Y:S02]  /*5f430*/  LDL.LU R8, [R1+0x5dc] ;  /* 0x0005dc0001087983 */ /* 0x000ee40000300800 */
[----:B------:R-:W-:Y:S02]  /*5f440*/  STL [R1+0x1c], R3 ;  /* 0x00001c0301007387 */ /* 0x000fe40000100800 */
[----:B------:R-:W-:Y:S01]  /*5f450*/  STL [R1+0x18], R0 ;  /* 0x0000180001007387 */ /* 0x000fe20000100800 */
[----:B--2---:R-:W-:Y:S01]  /*5f460*/  LEA.HI.X.SX32 R15, R11, R27, 0x1, P5 ;  /* 0x0000001b0b0f7211 */ /* 0x004fe200028f0eff */
[----:B----4-:R-:W-:Y:S01]  /*5f470*/  IADD3 R12, P5, R2, R26, RZ ;  /* 0x0000001a020c7210 */ /* 0x010fe20007fbe0ff */
[----:B---3--:R-:W0:Y:S04]  /*5f480*/  MUFU.RCP R5, R5 ;  /* 0x0000000500057308 */ /* 0x008e280000001000 */
        /* <DEDUP_REMOVED lines=33> */
[----:B------:R0:W-:Y:S02]  /*5f6a0*/  STL [R1+0x1514], R8 ;  /* 0x0015140801007387 */ /* 0x0001e40000100800 */
[----:B------:R-:W4:Y:S01]  /*5f6b0*/  LDL.LU R22, [R1+0x68c] ;  /* 0x00068c0001167983 */ /* 0x000f220000300800 */
[----:B------:R-:W4:Y:S01]  /*5f6c0*/  LDL.LU R21, [R1+0x694] ;  /* 0x0006940001157983 */ /* 0x000f220000300800 */
[----:B------:R-:W4:Y:S02]  /*5f6d0*/  LDL.LU R25, [R1+0x69c] ;  /* 0x00069c0001197983 */ /* 0x000f240000300800 */
[----:B------:R-:W4:Y:S02]  /*5f6e0*/  LDL.LU R23, [R1+0x6a4] ;  /* 0x0006a40001177983 */ /* 0x000f240000300800 */
[----:B------:R-:W4:Y:S01]  /*5f6f0*/  LDL.LU R24, [R1+0x6a8] ;  /* 0x0006a80001187983 */ /* 0x000f220000300800 */
[----:B------:R-:W4:Y:S04]  /*5f700*/  LDL.LU R29, [R1+0x6ac] ;  /* 0x0006ac00011d7983 */ /* 0x000f280000300800 */
[----:B0-----:R-:W4:Y:S01]  /*5f710*/  LDL.LU R8, [R1+0x6b0] ;  /* 0x0006b00001087983 */ /* 0x001f220000300800 */
        /* <DEDUP_REMOVED lines=31> */
[C---:B------:R-:W-:Y:S01]  /*5f910*/  FMUL R10, R4.reuse, R20 ;  /* 0x00000014040a7220 */ /* 0x040fe20000400000 */
[----:B------:R-:W-:Y:S01]  /*5f920*/  STL [R1+0x3b4], R13 ;  /* 0x0003b40d01007387 */ /* 0x000fe20000100800 */
[----:B------:R-:W-:Y:S02]  /*5f930*/  STL [R1+0x3a4], R11 ;  /* 0x0003a40b01007387 */ /* 0x000fe40000100800 */
        /* <DEDUP_REMOVED lines=20> */
[----:B------:R1:W-:Y:S02]  /*5fa80*/  STL [R1+0x38], R0 ;  /* 0x0000380001007387 */ /* 0x0003e40000100800 */
        /* <DEDUP_REMOVED lines=8> */
[----:B-1----:R-:W-:-:S03]  /*5fb10*/  FMUL R0, R4, R8 ;  /* 0x0000000804007220 */ /* 0x002fc60000400000 */
[----:B------:R-:W-:Y:S02]  /*5fb20*/  STL [R1+0x14], R2 ;  /* 0x0000140201007387 */ /* 0x000fe40000100800 */
[----:B------:R-:W-:Y:S02]  /*5fb30*/  STL [R1+0x10], R0 ;  /* 0x0000100001007387 */ /* 0x000fe40000100800 */
[----:B------:R-:W3:Y:S01]  /*5fb40*/  LDL.LU R23, [R1+0x8f0] ;  /* 0x0008f00001177983 */ /* 0x000ee20000300800 */
[----:B------:R-:W-:-:S05]  /*5fb50*/  MOV R9, c[0x0][0x1c8] ;  /* 0x0000720000097a02 */ /* 0x000fca0000000f00 */
[----:B------:R-:W-:-:S05]  /*5fb60*/  IMAD R9, R9, 0xc9, RZ ;  /* 0x000000c909097824 */ /* 0x000fca00078e02ff */
[----:B--2---:R-:W-:Y:S01]  /*5fb70*/  LEA.HI.X.SX32 R13, R9, R27, 0x1, P5 ;  /* 0x0000001b090d7211 */ /* 0x004fe200028f0eff */
[----:B---3--:R0:W-:Y:S04]  /*5fb80*/  STL [R1+0x17fc], R23 ;  /* 0x0017fc1701007387 */ /* 0x0081e80000100800 */
[----:B------:R-:W-:Y:S01]  /*5fb90*/  STL.64 [R1+0xa40], R12 ;  /* 0x000a400c01007387 */ /* 0x000fe20000100a00 */
[----:B0-----:R-:W2:Y:S01]  /*5fba0*/  LDL.LU R23, [R1+0x6bc] ;  /* 0x0006bc0001177983 */ /* 0x001ea20000300800 */
[----:B------:R-:W-:Y:S02]  /*5fbb0*/  IMAD.MOV.U32 R3, RZ, RZ, c[0x0][0x1c8] ;  /* 0x00007200ff037624 */ /* 0x000fe400078e00ff */
[----:B------:R-:W-:Y:S02]  /*5fbc0*/  FMUL R0, R5, R7 ;  /* 0x0000000705007220 */ /* 0x000fe40000400000 */
[----:B------:R-:W3:Y:S02]  /*5fbd0*/  LDL.LU R27, [R1+0x8f4] ;  /* 0x0008f400011b7983 */ /* 0x000ee40000300800 */
[----:B------:R-:W-:-:S05]  /*5fbe0*/  IMAD R3, R3, 0x324, RZ ;  /* 0x0000032403037824 */ /* 0x000fca00078e02ff */
[----:B----4-:R-:W-:-:S05]  /*5fbf0*/  IADD3 R10, P5, R3, R26, RZ ;  /* 0x0000001a030a7210 */ /* 0x010fca0007fbe0ff */
[----:B------:R0:W-:Y:S04]  /*5fc00*/  STL [R1+0x17f8], R10 ;  /* 0x0017f80a01007387 */ /* 0x0001e80000100800 */
[----:B0-----:R-:W4:Y:S01]  /*5fc10*/  LDL.LU R10, [R1+0x938] ;  /* 0x00093800010a7983 */ /* 0x001f220000300800 */
[----:B------:R-:W3:Y:S02]  /*5fc20*/  LDL.LU R7, [R1+0x940] ;  /* 0x0009400001077983 */ /* 0x000ee40000300800 */
[----:B------:R0:W-:Y:S02]  /*5fc30*/  STL [R1+0x14b8], R0 ;  /* 0x0014b80001007387 */ /* 0x0001e40000100800 */
[----:B------:R-:W3:Y:S01]  /*5fc40*/  LDL.LU R4, [R1+0x948] ;  /* 0x0009480001047983 */ /* 0x000ee20000300800 */
[----:B------:R-:W3:Y:S01]  /*5fc50*/  LDL.LU R2, [R1+0x950] ;  /* 0x0009500001027983 */ /* 0x000ee20000300800 */
[----:B------:R-:W3:Y:S02]  /*5fc60*/  LDL.LU R11, [R1+0x958] ;  /* 0x00095800010b7983 */ /* 0x000ee40000300800 */
[----:B------:R-:W3:Y:S02]  /*5fc70*/  LDL.LU R3, [R1+0x960] ;  /* 0x0009600001037983 */ /* 0x000ee40000300800 */
[----:B------:R-:W3:Y:S02]  /*5fc80*/  LDL.LU R9, [R1+0x968] ;  /* 0x0009680001097983 */ /* 0x000ee40000300800 */
[C---:B------:R-:W-:Y:S01]  /*5fc90*/  FMUL R14, R5.reuse, R28 ;  /* 0x0000001c050e7220 */ /* 0x040fe20000400000 */
[----:B0-----:R-:W3:Y:S01]  /*5fca0*/  LDL.LU R0, [R1+0x970] ;  /* 0x0009700001007983 */ /* 0x001ee20000300800 */
[----:B------:R-:W3:Y:S02]  /*5fcb0*/  LDL.LU R13, [R1+0x978] ;  /* 0x00097800010d7983 */ /* 0x000ee40000300800 */
[----:B------:R-:W3:Y:S02]  /*5fcc0*/  LDL.LU R12, [R1+0x980] ;  /* 0x00098000010c7983 */ /* 0x000ee40000300800 */
[----:B------:R-:W3:Y:S01]  /*5fcd0*/  LDL.LU R20, [R1+0x988] ;  /* 0x0009880001147983 */ /* 0x000ee20000300800 */
[----:B------:R-:W3:Y:S01]  /*5fce0*/  LDL.LU R8, [R1+0x990] ;  /* 0x0009900001087983 */ /* 0x000ee20000300800 */
[----:B------:R-:W3:Y:S02]  /*5fcf0*/  LDL.LU R19, [R1+0x998] ;  /* 0x0009980001137983 */ /* 0x000ee40000300800 */
[----:B------:R-:W3:Y:S02]  /*5fd00*/  LDL.LU R18, [R1+0x9a0] ;  /* 0x0009a00001127983 */ /* 0x000ee40000300800 */
[----:B------:R0:W-:Y:S01]  /*5fd10*/  STL [R1+0x14b4], R14 ;  /* 0x0014b40e01007387 */ /* 0x0001e20000100800 */
[----:B------:R-:W3:Y:S01]  /*5fd20*/  LDL.LU R17, [R1+0x9a8] ;  /* 0x0009a80001117983 */ /* 0x000ee20000300800 */
[----:B------:R-:W3:Y:S02]  /*5fd30*/  LDL.LU R16, [R1+0x9b0] ;  /* 0x0009b00001107983 */ /* 0x000ee40000300800 */
[----:B------:R-:W3:Y:S01]  /*5fd40*/  LDL.LU R15, [R1+0x9b8] ;  /* 0x0009b800010f7983 */ /* 0x000ee20000300800 */
[----:B0-----:R-:W3:Y:S01]  /*5fd50*/  LDL.LU R14, [R1+0x9c0] ;  /* 0x0009c000010e7983 */ /* 0x001ee20000300800 */
[----:B------:R-:W3:Y:S02]  /*5fd60*/  LDL.LU R22, [R1+0x9c8] ;  /* 0x0009c80001167983 */ /* 0x000ee40000300800 */
[----:B------:R-:W3:Y:S02]  /*5fd70*/  LDL.LU R21, [R1+0x9d0] ;  /* 0x0009d00001157983 */ /* 0x000ee40000300800 */
[----:B------:R-:W3:Y:S01]  /*5fd80*/  LDL.LU R25, [R1+0x9d8] ;  /* 0x0009d80001197983 */ /* 0x000ee20000300800 */
[----:B------:R-:W3:Y:S01]  /*5fd90*/  LDL.LU R26, [R1+0x9e4] ;  /* 0x0009e400011a7983 */ /* 0x000ee20000300800 */
[----:B------:R-:W3:Y:S02]  /*5fda0*/  LDL.LU R24, [R1+0x9ec] ;  /* 0x0009ec0001187983 */ /* 0x000ee40000300800 */
[----:B------:R-:W3:Y:S02]  /*5fdb0*/  LDL.LU R29, [R1+0x9f8] ;  /* 0x0009f800011d7983 */ /* 0x000ee40000300800 */
[----:B------:R-:W3:Y:S02]  /*5fdc0*/  LDL.LU R28, [R1+0xa00] ;  /* 0x000a0000011c7983 */ /* 0x000ee40000300800 */
[----:B--2---:R-:W-:-:S05]  /*5fdd0*/  FMUL R23, R5, R23 ;  /* 0x0000001705177220 */ /* 0x004fca0000400000 */
[----:B------:R0:W-:Y:S04]  /*5fde0*/  STL [R1+0x14b0], R23 ;  /* 0x0014b01701007387 */ /* 0x0001e80000100800 */
[----:B0-----:R-:W2:Y:S01]  /*5fdf0*/  LDL.LU R23, [R1+0x17fc] ;  /* 0x0017fc0001177983 */ /* 0x001ea20000300800 */
[C---:B----4-:R-:W-:Y:S02]  /*5fe00*/  FMUL R10, R5.reuse, R10 ;  /* 0x0000000a050a7220 */ /* 0x050fe40000400000 */
[C---:B---3--:R-:W-:Y:S02]  /*5fe10*/  FMUL R7, R5.reuse, R7 ;  /* 0x0000000705077220 */ /* 0x048fe40000400000 */
[C---:B------:R-:W-:Y:S02]  /*5fe20*/  FMUL R4, R5.reuse, R4 ;  /* 0x0000000405047220 */ /* 0x040fe40000400000 */
[----:B------:R-:W-:-:S02]  /*5fe30*/  FMUL R2, R5, R2 ;  /* 0x0000000205027220 */ /* 0x000fc40000400000 */
[C---:B------:R-:W-:Y:S02]  /*5fe40*/  FMUL R11, R5.reuse, R11 ;  /* 0x0000000b050b7220 */ /* 0x040fe40000400000 */
[C---:B------:R-:W-:Y:S02]  /*5fe50*/  FMUL R9, R5.reuse, R9 ;  /* 0x0000000905097220 */ /* 0x040fe40000400000 */
[----:B--2---:R-:W-:-:S05]  /*5fe60*/  FMUL R23, R5, R23 ;  /* 0x0000001705177220 */ /* 0x004fca0000400000 */
[----:B------:R0:W-:Y:S02]  /*5fe70*/  STL [R1+0x14ac], R23 ;  /* 0x0014ac1701007387 */ /* 0x0001e40000100800 */
[C---:B0-----:R-:W-:Y:S02]  /*5fe80*/  FMUL R23, R5.reuse, R27 ;  /* 0x0000001b05177220 */ /* 0x041fe40000400000 */
[----:B------:R-:W2:Y:S03]  /*5fe90*/  LDL.LU R27, [R1+0xa08] ;  /* 0x000a0800011b7983 */ /* 0x000ea60000300800 */
[----:B------:R0:W-:Y:S02]  /*5fea0*/  STL [R1+0x14a8], R23 ;  /* 0x0014a81701007387 */ /* 0x0001e40000100800 */
[----:B0-----:R-:W3:Y:S01]  /*5feb0*/  LDL.LU R23, [R1+0xa10] ;  /* 0x000a100001177983 */ /* 0x001ee20000300800 */
[----:B------:R0:W-:Y:S03]  /*5fec0*/  STL [R1+0x14a4], R10 ;  /* 0x0014a40a01007387 */ /* 0x0001e60000100800 */
[----:B0-----:R-:W4:Y:S01]  /*5fed0*/  LDL.LU R10, [R1+0x17f8] ;  /* 0x0017f800010a7983 */ /* 0x001f220000300800 */
[----:B------:R0:W-:Y:S03]  /*5fee0*/  STL [R1+0x1498], R7 ;  /* 0x0014980701007387 */ /* 0x0001e60000100800 */
[----:B0-----:R-:W4:Y:S01]  /*5fef0*/  LDL.LU R7, [R1+0x17f4] ;  /* 0x0017f40001077983 */ /* 0x001f220000300800 */
[----:B------:R-:W-:Y:S02]  /*5ff00*/  STL [R1+0x1490], R4 ;  /* 0x0014900401007387 */ /* 0x000fe40000100800 */
[----:B------:R-:W-:Y:S02]  /*5ff10*/  STL [R1+0x38c], R2 ;  /* 0x00038c0201007387 */ /* 0x000fe40000100800 */
[----:B------:R0:W-:Y:S02]  /*5ff20*/  STL [R1+0x388], R11 ;  /* 0x0003880b01007387 */ /* 0x0001e40000100800 */
[----:B0-----:R-:W-:-:S02]  /*5ff30*/  FMUL R11, R5, R3 ;  /* 0x00000003050b7220 */ /* 0x001fc40000400000 */
[C---:B------:R-:W-:Y:S02]  /*5ff40*/  FMUL R3, R5.reuse, R0 ;  /* 0x0000000005037220 */ /* 0x040fe40000400000 */
[C---:B------:R-:W-:Y:S01]  /*5ff50*/  FMUL R0, R5.reuse, R13 ;  /* 0x0000000d05007220 */ /* 0x040fe20000400000 */
[----:B------:R-:W-:Y:S01]  /*5ff60*/  STL [R1+0x384], R11 ;  /* 0x0003840b01007387 */ /* 0x000fe20000100800 */
[----:B------:R0:W-:Y:S02]  /*5ff70*/  STL [R1+0x380], R9 ;  /* 0x0003800901007387 */ /* 0x0001e40000100800 */
[----:B------:R1:W-:Y:S02]  /*5ff80*/  STL [R1+0x374], R3 ;  /* 0x0003740301007387 */ /* 0x0003e40000100800 */
[----:B------:R1:W-:Y:S02]  /*5ff90*/  STL [R1+0x370], R0 ;  /* 0x0003700001007387 */ /* 0x0003e40000100800 */
[----:B0-----:R-:W-:-:S02]  /*5ffa0*/  FMUL R9, R5, R12 ;  /* 0x0000000c05097220 */ /* 0x001fc40000400000 */
        /* <DEDUP_REMOVED lines=16> */
[----:B------:R1:W-:Y:S02]  /*600b0*/  STL [R1+0x110], R0 ;  /* 0x0001100001007387 */ /* 0x0003e40000100800 */
[----:B------:R1:W-:Y:S02]  /*600c0*/  STL [R1+0x10c], R9 ;  /* 0x00010c0901007387 */ /* 0x0003e40000100800 */
[C---:B0-----:R-:W-:Y:S02]  /*600d0*/  FMUL R3, R5.reuse, R22 ;  /* 0x0000001605037220 */ /* 0x041fe40000400000 */
[C---:B-1----:R-:W-:Y:S02]  /*600e0*/  FMUL R0, R5.reuse, R21 ;  /* 0x0000001505007220 */ /* 0x042fe40000400000 */
[C---:B------:R-:W-:Y:S01]  /*600f0*/  FMUL R9, R5.reuse, R25 ;  /* 0x0000001905097220 */ /* 0x040fe20000400000 */
[----:B------:R0:W-:Y:S02]  /*60100*/  STL [R1+0x104], R3 ;  /* 0x0001040301007387 */ /* 0x0001e40000100800 */
[----:B------:R1:W-:Y:S02]  /*60110*/  STL [R1+0xc], R0 ;  /* 0x00000c0001007387 */ /* 0x0003e40000100800 */
[----:B------:R-:W-:-:S02]  /*60120*/  FMUL R29, R5, R29 ;  /* 0x0000001d051d7220 */ /* 0x000fc40000400000 */
[C---:B------:R-:W-:Y:S01]  /*60130*/  FMUL R28, R5.reuse, R28 ;  /* 0x0000001c051c7220 */ /* 0x040fe20000400000 */
[----:B------:R-:W-:Y:S01]  /*60140*/  STL [R1+0x8], R9 ;  /* 0x0000080901007387 */ /* 0x000fe20000100800 */
[C---:B0-----:R-:W-:Y:S02]  /*60150*/  FMUL R3, R5.reuse, R26 ;  /* 0x0000001a05037220 */ /* 0x041fe40000400000 */
[----:B-1----:R-:W-:-:S03]  /*60160*/  FMUL R0, R5, R24 ;  /* 0x0000001805007220 */ /* 0x002fc60000400000 */
[----:B------:R-:W-:Y:S02]  /*60170*/  STL [R1+0x4], R3 ;  /* 0x0000040301007387 */ /* 0x000fe40000100800 */
[----:B------:R-:W-:Y:S02]  /*60180*/  STL [R1], R0 ;  /* 0x0000000001007387 */ /* 0x000fe40000100800 */
[----:B------:R-:W4:Y:S02]  /*60190*/  LDL.LU R24, [R1+0x944] ;  /* 0x0009440001187983 */ /* 0x000f240000300800 */
[----:B------:R0:W-:Y:S02]  /*601a0*/  STL.64 [R1+0x1778], R28 ;  /* 0x0017781c01007387 */ /* 0x0001e40000100a00 */
[----:B0-----:R-:W4:Y:S01]  /*601b0*/  LDL.64 R28, [R1+0x418] ;  /* 0x00041800011c7983 */ /* 0x001f220000100a00 */
[C---:B--2---:R-:W-:Y:S02]  /*601c0*/  FMUL R27, R5.reuse, R27 ;  /* 0x0000001b051b7220 */ /* 0x044fe40000400000 */
[----:B---3--:R-:W-:-:S02]  /*601d0*/  FMUL R26, R5, R23 ;  /* 0x00000017051a7220 */ /* 0x008fc40000400000 */
[----:B------:R-:W2:Y:S03]  /*601e0*/  LDL.LU R23, [R1+0x94c] ;  /* 0x00094c0001177983 */ /* 0x000ea60000300800 */
[----:B------:R-:W-:Y:S02]  /*601f0*/  STL.64 [R1+0x1780], R26 ;  /* 0x0017801a01007387 */ /* 0x000fe40000100a00 */
[----:B------:R-:W3:Y:S02]  /*60200*/  LDL.LU R17, [R1+0x954] ;  /* 0x0009540001117983 */ /* 0x000ee40000300800 */
[----:B------:R-:W2:Y:S01]  /*60210*/  LDL.LU R16, [R1+0x964] ;  /* 0x0009640001107983 */ /* 0x000ea20000300800 */
[----:B------:R-:W-:-:S05]  /*60220*/  MOV R2, c[0x0][0x1c8] ;  /* 0x0000720000027a02 */ /* 0x000fca0000000f00 */
[----:B------:R-:W-:-:S05]  /*60230*/  IMAD R2, R2, 0x192, RZ ;  /* 0x0000019202027824 */ /* 0x000fca00078e02ff */
[----:B----4-:R-:W-:Y:S01]  /*60240*/  LEA.HI.X.SX32 R11, R2, R29, 0x1, P5 ;  /* 0x0000001d020b7211 */ /* 0x010fe200028f0eff */
[----:B--2---:R0:W-:Y:S04]  /*60250*/  STL [R1+0x17f0], R16 ;  /* 0x0017f01001007387 */ /* 0x0041e80000100800 */
[----:B------:R-:W-:Y:S01]  /*60260*/  STL.64 [R1+0xa50], R10 ;  /* 0x000a500a01007387 */ /* 0x000fe20000100a00 */
[----:B0-----:R-:W2:Y:S01]  /*60270*/  LDL.LU R16, [R1+0x95c] ;  /* 0x00095c0001107983 */ /* 0x001ea20000300800 */
[----:B------:R-:W0:Y:S01]  /*60280*/  MUFU.RCP R6, R6 ;  /* 0x0000000600067308 */ /* 0x000e220000001000 */
[----:B------:R-:W-:Y:S01]  /*60290*/  MOV R4, c[0x0][0x1c8] ;  /* 0x0000720000047a02 */ /* 0x000fe20000000f00 */
[----:B------:R-:W4:Y:S01]  /*602a0*/  LDL.LU R15, [R1+0x96c] ;  /* 0x00096c00010f7983 */ /* 0x000f220000300800 */
[----:B------:R-:W4:Y:S03]  /*602b0*/  LDL.LU R14, [R1+0x974] ;  /* 0x00097400010e7983 */ /* 0x000f260000300800 */
[----:B------:R-:W-:-:S02]  /*602c0*/  IMAD R4, R4, 0x326, RZ ;  /* 0x0000032604047824 */ /* 0x000fc400078e02ff */
[----:B0-----:R-:W-:Y:S02]  /*602d0*/  FMUL R2, R6, R8 ;  /* 0x0000000806027220 */ /* 0x001fe40000400000 */
[----:B------:R-:W4:Y:S01]  /*602e0*/  LDL.LU R8, [R1+0x97c] ;  /* 0x00097c0001087983 */ /* 0x000f220000300800 */
[----:B------:R-:W4:Y:S02]  /*602f0*/  LDL.LU R0, [R1+0x984] ;  /* 0x0009840001007983 */ /* 0x000f240000300800 */
[----:B------:R0:W-:Y:S02]  /*60300*/  STL [R1+0x146c], R2 ;  /* 0x00146c0201007387 */ /* 0x0001e40000100800 */
[----:B------:R-:W4:Y:S01]  /*60310*/  LDL.LU R5, [R1+0x98c] ;  /* 0x00098c0001057983 */ /* 0x000f220000300800 */
[----:B------:R-:W-:Y:S01]  /*60320*/  IADD3 R18, P5, R4, R28, RZ ;  /* 0x0000001c04127210 */ /* 0x000fe20007fbe0ff */
[----:B------:R-:W4:Y:S01]  /*60330*/  LDL.LU R19, [R1+0x994] ;  /* 0x0009940001137983 */ /* 0x000f220000300800 */
        /* <DEDUP_REMOVED lines=8> */
[C---:B------:R-:W-:Y:S01]  /*603c0*/  FMUL R22, R6.reuse, R24 ;  /* 0x0000001806167220 */ /* 0x040fe20000400000 */
[----:B------:R-:W4:Y:S01]  /*603d0*/  LDL R13, [R1+0x9dc] ;  /* 0x0009dc00010d7983 */ /* 0x000f220000100800 */
[----:B------:R-:W4:Y:S02]  /*603e0*/  LDL.LU R21, [R1+0x9e0] ;  /* 0x0009e00001157983 */ /* 0x000f240000300800 */
[----:B------:R-:W4:Y:S02]  /*603f0*/  LDL.LU R12, [R1+0x9e8] ;  /* 0x0009e800010c7983 */ /* 0x000f240000300800 */
[----:B------:R-:W4:Y:S01]  /*60400*/  LDL.LU R20, [R1+0x9f0] ;  /* 0x0009f00001147983 */ /* 0x000f220000300800 */
[----:B------:R0:W-:Y:S01]  /*60410*/  STL [R1+0x1468], R22 ;  /* 0x0014681601007387 */ /* 0x0001e20000100800 */
[----:B------:R-:W4:Y:S02]  /*60420*/  LDL.LU R25, [R1+0x9f4] ;  /* 0x0009f40001197983 */ /* 0x000f240000300800 */
[----:B---3--:R-:W-:-:S02]  /*60430*/  FMUL R17, R6, R17 ;  /* 0x0000001106117220 */ /* 0x008fc40000400000 */
[----:B------:R-:W3:Y:S02]  /*60440*/  LDL.LU R24, [R1+0x9fc] ;  /* 0x0009fc0001187983 */ /* 0x000ee40000300800 */
[C---:B0-----:R-:W-:Y:S02]  /*60450*/  FMUL R22, R6.reuse, R23 ;  /* 0x0000001706167220 */ /* 0x041fe40000400000 */
[----:B------:R-:W3:Y:S03]  /*60460*/  LDL.LU R23, [R1+0xa04] ;  /* 0x000a040001177983 */ /* 0x000ee60000300800 */
[----:B------:R0:W-:Y:S02]  /*60470*/  STL [R1+0x1464], R22 ;  /* 0x0014641601007387 */ /* 0x0001e40000100800 */
[----:B0-----:R-:W3:Y:S01]  /*60480*/  LDL.LU R22, [R1+0xa0c] ;  /* 0x000a0c0001167983 */ /* 0x001ee20000300800 */
[----:B------:R0:W-:Y:S03]  /*60490*/  STL [R1+0x1460], R17 ;  /* 0x0014601101007387 */ /* 0x0001e60000100800 */
[----:B0-----:R-:W3:Y:S01]  /*604a0*/  LDL.LU R17, [R1+0xa14] ;  /* 0x000a140001117983 */ /* 0x001ee20000300800 */
[----:B--2---:R-:W-:-:S05]  /*604b0*/  FMUL R16, R6, R16 ;  /* 0x0000001006107220 */ /* 0x004fca0000400000 */
[----:B------:R0:W-:Y:S04]  /*604c0*/  STL [R1+0x145c], R16 ;  /* 0x00145c1001007387 */ /* 0x0001e80000100800 */
[----:B0-----:R-:W2:Y:S01]  /*604d0*/  LDL.LU R16, [R1+0x17f0] ;  /* 0x0017f00001107983 */ /* 0x001ea20000300800 */
[C---:B----4-:R-:W-:Y:S02]  /*604e0*/  FMUL R15, R6.reuse, R15 ;  /* 0x0000000f060f7220 */ /* 0x050fe40000400000 */
[C---:B------:R-:W-:Y:S02]  /*604f0*/  FMUL R14, R6.reuse, R14 ;  /* 0x0000000e060e7220 */ /* 0x040fe40000400000 */
[C---:B------:R-:W-:Y:S02]  /*60500*/  FMUL R8, R6.reuse, R8 ;  /* 0x0000000806087220 */ /* 0x040fe40000400000 */
[----:B------:R-:W-:-:S02]  /*60510*/  FMUL R0, R6, R0 ;  /* 0x0000000006007220 */ /* 0x000fc40000400000 */
[C---:B------:R-:W-:Y:S02]  /*60520*/  FMUL R5, R6.reuse, R5 ;  /* 0x0000000506057220 */ /* 0x040fe40000400000 */
[C---:B------:R-:W-:Y:S02]  /*60530*/  FMUL R19, R6.reuse, R19 ;  /* 0x0000001306137220 */ /* 0x040fe40000400000 */
[----:B--2---:R-:W-:-:S05]  /*60540*/  FMUL R16, R6, R16 ;  /* 0x0000001006107220 */ /* 0x004fca0000400000 */
[----:B------:R0:W-:Y:S04]  /*60550*/  STL [R1+0x1458], R16 ;  /* 0x0014581001007387 */ /* 0x0001e80000100800 */
[----:B0-----:R-:W2:Y:S01]  /*60560*/  LDL.LU R16, [R1+0xa18] ;  /* 0x000a180001107983 */ /* 0x001ea20000300800 */
[----:B------:R0:W-:Y:S03]  /*60570*/  STL [R1+0x1454], R15 ;  /* 0x0014540f01007387 */ /* 0x0001e60000100800 */
[----:B0-----:R-:W4:Y:S01]  /*60580*/  LDL.LU R15, [R1+0xa1c] ;  /* 0x000a1c00010f7983 */ /* 0x001f220000300800 */
        /* <DEDUP_REMOVED lines=10> */
[----:B------:R0:W-:Y:S02]  /*60630*/  STL [R1+0x33c], R19 ;  /* 0x00033c1301007387 */ /* 0x0001e40000100800 */
[----:B------:R1:W-:Y:S02]  /*60640*/  STL [R1+0x338], R4 ;  /* 0x0003380401007387 */ /* 0x0003e40000100800 */
[C---:B0-----:R-:W-:Y:S02]  /*60650*/  FMUL R19, R6.reuse, R26 ;  /* 0x0000001a06137220 */ /* 0x041fe40000400000 */
[C---:B-1----:R-:W-:Y:S02]  /*60660*/  FMUL R4, R6.reuse, R3 ;  /* 0x0000000306047220 */ /* 0x042fe40000400000 */
[C---:B------:R-:W-:Y:S01]  /*60670*/  FMUL R3, R6.reuse, R9 ;  /* 0x0000000906037220 */ /* 0x040fe20000400000 */
[----:B------:R-:W-:Y:S01]  /*60680*/  STL [R1+0x334], R19 ;  /* 0x0003341301007387 */ /* 0x000fe20000100800 */
[----:B------:R0:W-:Y:S02]  /*60690*/  STL [R1+0x330], R2 ;  /* 0x0003300201007387 */ /* 0x0001e40000100800 */
[----:B------:R1:W-:Y:S02]  /*606a0*/  STL [R1+0xec], R4 ;  /* 0x0000ec0401007387 */ /* 0x0003e40000100800 */
[----:B------:R3:W-:Y:S02]  /*606b0*/  STL [R1+0xe8], R3 ;  /* 0x0000e80301007387 */ /* 0x0007e40000100800 */
[----:B0-----:R-:W-:-:S02]  /*606c0*/  FMUL R2, R6, R11 ;  /* 0x0000000b06027220 */ /* 0x001fc40000400000 */
[----:B-1----:R-:W-:-:S03]  /*606d0*/  FMUL R4, R6, R10 ;  /* 0x0000000a06047220 */ /* 0x002fc60000400000 */
[----:B------:R0:W-:Y:S02]  /*606e0*/  STL [R1+0xe4], R2 ;  /* 0x0000e40201007387 */ /* 0x0001e40000100800 */
[----:B------:R-:W-:Y:S02]  /*606f0*/  STL [R1+0xe0], R4 ;  /* 0x0000e00401007387 */ /* 0x000fe40000100800 */
[C---:B---3--:R-:W-:Y:S02]  /*60700*/  FMUL R3, R6.reuse, R13 ;  /* 0x0000000d06037220 */ /* 0x048fe40000400000 */
[C---:B0-----:R-:W-:Y:S02]  /*60710*/  FMUL R2, R6.reuse, R21 ;  /* 0x0000001506027220 */ /* 0x041fe40000400000 */
[----:B------:R-:W3:Y:S01]  /*60720*/  LDL.LU R21, [R1+0xa24] ;  /* 0x000a240001157983 */ /* 0x000ee20000300800 */
[----:B------:R0:W-:Y:S02]  /*60730*/  STL [R1+0xdc], R3 ;  /* 0x0000dc0301007387 */ /* 0x0001e40000100800 */
[----:B------:R1:W-:Y:S02]  /*60740*/  STL [R1+0xd8], R2 ;  /* 0x0000d80201007387 */ /* 0x0003e40000100800 */
[----:B------:R-:W-:-:S02]  /*60750*/  FMUL R25, R6, R25 ;  /* 0x0000001906197220 */ /* 0x000fc40000400000 */
[C---:B------:R-:W-:Y:S02]  /*60760*/  FMUL R24, R6.reuse, R24 ;  /* 0x0000001806187220 */ /* 0x040fe40000400000 */
[C---:B------:R-:W-:Y:S02]  /*60770*/  FMUL R23, R6.reuse, R23 ;  /* 0x0000001706177220 */ /* 0x040fe40000400000 */
[C---:B------:R-:W-:Y:S02]  /*60780*/  FMUL R22, R6.reuse, R22 ;  /* 0x0000001606167220 */ /* 0x040fe40000400000 */
[C---:B0-----:R-:W-:Y:S02]  /*60790*/  FMUL R3, R6.reuse, R12 ;  /* 0x0000000c06037220 */ /* 0x041fe40000400000 */
[----:B-1----:R-:W-:Y:S02]  /*607a0*/  FMUL R2, R6, R20 ;  /* 0x0000001406027220 */ /* 0x002fe40000400000 */
[----:B------:R-:W-:Y:S01]  /*607b0*/  IMAD.MOV.U32 R0, RZ, RZ, c[0x0][0x1c8] ;  /* 0x00007200ff007624 */ /* 0x000fe200078e00ff */
[----:B------:R-:W-:Y:S02]  /*607c0*/  STL [R1+0xd4], R3 ;  /* 0x0000d40301007387 */ /* 0x000fe40000100800 */
[----:B------:R0:W-:Y:S02]  /*607d0*/  STL [R1+0xd0], R2 ;  /* 0x0000d00201007387 */ /* 0x0001e40000100800 */
[----:B------:R-:W-:Y:S02]  /*607e0*/  STL.64 [R1+0x1788], R24 ;  /* 0x0017881801007387 */ /* 0x000fe40000100a00 */
[----:B------:R-:W-:Y:S01]  /*607f0*/  STL.64 [R1+0x1790], R22 ;  /* 0x0017901601007387 */ /* 0x000fe20000100a00 */
[----:B------:R-:W3:Y:S01]  /*60800*/  LDL.LU R11, [R1+0xa28] ;  /* 0x000a2800010b7983 */ /* 0x000ee20000300800 */
[----:B------:R-:W-:-:S02]  /*60810*/  IMAD R5, R0, 0x193, RZ ;  /* 0x0000019300057824 */ /* 0x000fc400078e02ff */
[----:B0-----:R-:W-:-:S03]  /*60820*/  FMUL R2, R6, R17 ;  /* 0x0000001106027220 */ /* 0x001fc60000400000 */
[----:B------:R-:W-:Y:S02]  /*60830*/  LEA.HI.X.SX32 R19, R5, R29, 0x1, P5 ;  /* 0x0000001d05137211 */ /* 0x000fe400028f0eff */
[----:B------:R-:W-:Y:S01]  /*60840*/  STL [R1+0x1798], R2 ;  /* 0x0017980201007387 */ /* 0x000fe20000100800 */
[----:B--2---:R-:W-:-:S05]  /*60850*/  FMUL R3, R6, R16 ;  /* 0x0000001006037220 */ /* 0x004fca0000400000 */
[----:B------:R-:W-:Y:S01]  /*60860*/  STL [R1+0x179c], R3 ;  /* 0x00179c0301007387 */ /* 0x000fe20000100800 */
[----:B----4-:R-:W-:-:S05]  /*60870*/  FMUL R12, R6, R15 ;  /* 0x0000000f060c7220 */ /* 0x010fca0000400000 */
[----:B------:R-:W-:Y:S01]  /*60880*/  STL [R1+0x17a0], R12 ;  /* 0x0017a00c01007387 */ /* 0x000fe20000100800 */
[----:B------:R-:W-:-:S03]  /*60890*/  FMUL R13, R6, R14 ;  /* 0x0000000e060d7220 */ /* 0x000fc60000400000 */
[----:B------:R-:W2:Y:S01]  /*608a0*/  LDL.LU R14, [R1+0xa30] ;  /* 0x000a3000010e7983 */ /* 0x000ea20000300800 */
[----:B------:R-:W4:Y:S02]  /*608b0*/  LDL.LU R10, [R1+0xa34] ;  /* 0x000a3400010a7983 */ /* 0x000f240000300800 */
[----:B------:R-:W4:Y:S01]  /*608c0*/  LDL.LU R16, [R1+0xa38] ;  /* 0x000a380001107983 */ /* 0x000f220000300800 */
[----:B------:R-:W-:Y:S04]  /*608d0*/  STL [R1+0x17a4], R13 ;  /* 0x0017a40d01007387 */ /* 0x000fe80000100800 */
[----:B------:R0:W-:Y:S04]  /*608e0*/  STL.64 [R1+0xa48], R18 ;  /* 0x000a481201007387 */ /* 0x0001e80000100a00 */
[----:B0-----:R-:W4:Y:S01]  /*608f0*/  LDL.LU R18, [R1+0xa7c] ;  /* 0x000a7c0001127983 */ /* 0x001f220000300800 */
[----:B------:R-:W4:Y:S02]  /*60900*/  LDL.LU R20, [R1+0xa80] ;  /* 0x000a800001147983 */ /* 0x000f240000300800 */
[----:B------:R-:W4:Y:S02]  /*60910*/  LDL.LU R17, [R1+0xa84] ;  /* 0x000a840001117983 */ /* 0x000f240000300800 */
[----:B------:R-:W4:Y:S01]  /*60920*/  LDL.LU R15, [R1+0xa88] ;  /* 0x000a8800010f7983 */ /* 0x000f220000300800 */
[----:B------:R-:W3:Y:S01]  /*60930*/  MUFU.RCP R7, R7 ;  /* 0x0000000700077308 */ /* 0x000ee20000001000 */
[----:B------:R-:W-:-:S02]  /*60940*/  IMAD R25, R0, 0xca, RZ ;  /* 0x000000ca00197824 */ /* 0x000fc400078e02ff */
[----:B------:R-:W-:-:S05]  /*60950*/  IMAD R27, R0, 0x194, RZ ;  /* 0x00000194001b7824 */ /* 0x000fca00078e02ff */
[----:B------:R0:W1:Y:S01]  /*60960*/  MUFU.RCP R19, R8 ;  /* 0x0000000800137308 */ /* 0x0000620000001000 */
[----:B------:R0:W-:Y:S01]  /*60970*/  STL [R1+0x17a8], R25 ;  /* 0x0017a81901007387 */ /* 0x0001e20000100800 */
[----:B------:R-:W4:Y:S02]  /*60980*/  LDL.LU R0, [R1+0xa8c] ;  /* 0x000a8c0001007983 */ /* 0x000f240000300800 */
[----:B------:R-:W4:Y:S01]  /*60990*/  LDL.LU R4, [R1+0xa90] ;  /* 0x000a900001047983 */ /* 0x000f220000300800 */
[----:B------:R-:W-:Y:S01]  /*609a0*/  IADD3 R2, P5, R25, R28, RZ ;  /* 0x0000001c19027210 */ /* 0x000fe20007fbe0ff */
[----:B---3--:R-:W-:-:S05]  /*609b0*/  FMUL R3, R7, R21 ;  /* 0x0000001507037220 */ /* 0x008fca0000400000 */
[----:B------:R3:W-:Y:S01]  /*609c0*/  STL [R1+0xa78], R3 ;  /* 0x000a780301007387 */ /* 0x0007e20000100800 */
[----:B0-----:R-:W4:Y:S02]  /*609d0*/  LDL.LU R8, [R1+0xa98] ;  /* 0x000a980001087983 */ /* 0x001f240000300800 */
[----:B------:R-:W4:Y:S01]  /*609e0*/  LDL.LU R25, [R1+0xaa0] ;  /* 0x000aa00001197983 */ /* 0x000f220000300800 */
[----:B---3--:R-:W3:Y:S01]  /*609f0*/  LDL.LU R3, [R1+0xaa8] ;  /* 0x000aa80001037983 */ /* 0x008ee20000300800 */
        /* <DEDUP_REMOVED lines=10> */
[----:B------:R-:W3:Y:S01]  /*60aa0*/  LDL.LU R26, [R1+0xb00] ;  /* 0x000b0000011a7983 */ /* 0x000ee20000300800 */
[----:B0-----:R-:W3:Y:S01]  /*60ab0*/  LDL.LU R9, [R1+0xb04] ;  /* 0x000b040001097983 */ /* 0x001ee20000300800 */
[----:B------:R-:W3:Y:S02]  /*60ac0*/  LDL.LU R11, [R1+0xb10] ;  /* 0x000b1000010b7983 */ /* 0x000ee40000300800 */
[----:B--2---:R-:W-:-:S02]  /*60ad0*/  FMUL R14, R7, R14 ;  /* 0x0000000e070e7220 */ /* 0x004fc40000400000 */
[C---:B----4-:R-:W-:Y:S02]  /*60ae0*/  FMUL R10, R7.reuse, R10 ;  /* 0x0000000a070a7220 */ /* 0x050fe40000400000 */
[C---:B------:R-:W-:Y:S01]  /*60af0*/  FMUL R16, R7.reuse, R16 ;  /* 0x0000001007107220 */ /* 0x040fe20000400000 */
[----:B------:R0:W-:Y:S04]  /*60b00*/  STL [R1+0xa28], R14 ;  /* 0x000a280e01007387 */ /* 0x0001e80000100800 */
[----:B0-----:R-:W2:Y:S01]  /*60b10*/  LDL.LU R14, [R1+0xb14] ;  /* 0x000b1400010e7983 */ /* 0x001ea20000300800 */
[C---:B------:R-:W-:Y:S02]  /*60b20*/  FMUL R18, R7.reuse, R18 ;  /* 0x0000001207127220 */ /* 0x040fe40000400000 */
[----:B------:R0:W-:Y:S02]  /*60b30*/  STL [R1+0xa24], R10 ;  /* 0x000a240a01007387 */ /* 0x0001e40000100800 */
[----:B------:R-:W-:-:S02]  /*60b40*/  FMUL R20, R7, R20 ;  /* 0x0000001407147220 */ /* 0x000fc40000400000 */
[C---:B------:R-:W-:Y:S02]  /*60b50*/  FMUL R17, R7.reuse, R17 ;  /* 0x0000001107117220 */ /* 0x040fe40000400000 */
[C---:B------:R-:W-:Y:S01]  /*60b60*/  FMUL R15, R7.reuse, R15 ;  /* 0x0000000f070f7220 */ /* 0x040fe20000400000 */
[----:B0-----:R-:W4:Y:S01]  /*60b70*/  LDL.LU R10, [R1+0xb20] ;  /* 0x000b2000010a7983 */ /* 0x001f220000300800 */
[----:B------:R0:W-:Y:S03]  /*60b80*/  STL [R1+0xa20], R16 ;  /* 0x000a201001007387 */ /* 0x0001e60000100800 */
        /* <DEDUP_REMOVED lines=9> */
[----:B------:R-:W-:-:S02]  /*60c20*/  FMUL R0, R7, R0 ;  /* 0x0000000007007220 */ /* 0x000fc40000400000 */
[C---:B------:R-:W-:Y:S02]  /*60c30*/  FMUL R4, R7.reuse, R4 ;  /* 0x0000000407047220 */ /* 0x040fe40000400000 */
[C---:B------:R-:W-:Y:S01]  /*60c40*/  FMUL R8, R7.reuse, R8 ;  /* 0x0000000807087220 */ /* 0x040fe20000400000 */
[----:B------:R-:W-:Y:S02]  /*60c50*/  STL [R1+0x308], R0 ;  /* 0x0003080001007387 */ /* 0x000fe40000100800 */
[----:B------:R-:W-:Y:S02]  /*60c60*/  STL [R1+0x304], R4 ;  /* 0x0003040401007387 */ /* 0x000fe40000100800 */
[----:B------:R0:W-:Y:S02]  /*60c70*/  STL [R1+0x300], R8 ;  /* 0x0003000801007387 */ /* 0x0001e40000100800 */
[C---:B0-----:R-:W-:Y:S02]  /*60c80*/  FMUL R8, R7.reuse, R25 ;  /* 0x0000001907087220 */ /* 0x041fe40000400000 */
[----:B---3--:R-:W-:-:S02]  /*60c90*/  FMUL R25, R7, R3 ;  /* 0x0000000307197220 */ /* 0x008fc40000400000 */
[C---:B------:R-:W-:Y:S01]  /*60ca0*/  FMUL R3, R7.reuse, R5 ;  /* 0x0000000507037220 */ /* 0x040fe20000400000 */
[----:B------:R0:W-:Y:S02]  /*60cb0*/  STL [R1+0x2fc], R8 ;  /* 0x0002fc0801007387 */ /* 0x0001e40000100800 */
[----:B------:R-:W-:Y:S02]  /*60cc0*/  STL [R1+0x2f8], R25 ;  /* 0x0002f81901007387 */ /* 0x000fe40000100800 */
[C---:B------:R-:W-:Y:S02]  /*60cd0*/  FMUL R5, R7.reuse, R6 ;  /* 0x0000000607057220 */ /* 0x040fe40000400000 */
[----:B------:R3:W-:Y:S02]  /*60ce0*/  STL [R1+0x2f4], R3 ;  /* 0x0002f40301007387 */ /* 0x0007e40000100800 */
[C---:B0-----:R-:W-:Y:S02]  /*60cf0*/  FMUL R8, R7.reuse, R13 ;  /* 0x0000000d07087220 */ /* 0x041fe40000400000 */
[----:B---3--:R-:W-:-:S03]  /*60d00*/  FMUL R3, R7, R21 ;  /* 0x0000001507037220 */ /* 0x008fc60000400000 */
[----:B------:R-:W-:Y:S01]  /*60d10*/  STL [R1+0x2f0], R8 ;  /* 0x0002f00801007387 */ /* 0x000fe20000100800 */
[----:B------:R-:W1:Y:S02]  /*60d20*/  LDL.LU R21, [R1+0xa94] ;  /* 0x000a940001157983 */ /* 0x000e640000300800 */
[----:B------:R0:W-:Y:S02]  /*60d30*/  STL [R1+0xbc], R5 ;  /* 0x0000bc0501007387 */ /* 0x0001e40000100800 */
[----:B------:R-:W-:Y:S01]  /*60d40*/  FMUL R6, R7, R12 ;  /* 0x0000000c07067220 */ /* 0x000fe20000400000 */
[----:B------:R3:W-:Y:S01]  /*60d50*/  STL [R1+0xb8], R3 ;  /* 0x0000b80301007387 */ /* 0x0007e20000100800 */
[----:B------:R-:W-:-:S03]  /*60d60*/  MOV R0, c[0x0][0x1c8] ;  /* 0x0000720000007a02 */ /* 0x000fc60000000f00 */
[----:B------:R3:W-:Y:S01]  /*60d70*/  STL [R1+0xb4], R6 ;  /* 0x0000b40601007387 */ /* 0x0007e20000100800 */
[C---:B0-----:R-:W-:Y:S02]  /*60d80*/  FMUL R5, R7.reuse, R22 ;  /* 0x0000001607057220 */ /* 0x041fe40000400000 */
[C---:B---3--:R-:W-:Y:S02]  /*60d90*/  FMUL R3, R7.reuse, R23 ;  /* 0x0000001707037220 */ /* 0x048fe40000400000 */
[C---:B------:R-:W-:Y:S01]  /*60da0*/  FMUL R11, R7.reuse, R11 ;  /* 0x0000000b070b7220 */ /* 0x040fe20000400000 */
[----:B------:R0:W-:Y:S01]  /*60db0*/  STL [R1+0xb0], R5 ;  /* 0x0000b00501007387 */ /* 0x0001e20000100800 */
[C---:B------:R-:W-:Y:S02]  /*60dc0*/  FMUL R6, R7.reuse, R24 ;  /* 0x0000001807067220 */ /* 0x040fe40000400000 */
[----:B------:R3:W-:Y:S02]  /*60dd0*/  STL [R1+0xac], R3 ;  /* 0x0000ac0301007387 */ /* 0x0007e40000100800 */
[----:B------:R-:W-:Y:S01]  /*60de0*/  IMAD R4, R0, 0x65, RZ ;  /* 0x0000006500047824 */ /* 0x000fe200078e02ff */
[----:B------:R-:W-:Y:S01]  /*60df0*/  STL [R1+0xa8], R6 ;  /* 0x0000a80601007387 */ /* 0x000fe20000100800 */
[----:B0-----:R-:W-:-:S02]  /*60e00*/  FMUL R5, R7, R26 ;  /* 0x0000001a07057220 */ /* 0x001fc40000400000 */
[----:B---3--:R-:W-:-:S03]  /*60e10*/  FMUL R3, R7, R9 ;  /* 0x0000000907037220 */ /* 0x008fc60000400000 */
[----:B------:R-:W-:Y:S01]  /*60e20*/  STL [R1+0xa4], R5 ;  /* 0x0000a40501007387 */ /* 0x000fe20000100800 */
[----:B------:R-:W-:Y:S02]  /*60e30*/  STL [R1+0x17ac], R11 ;  /* 0x0017ac0b01007387 */ /* 0x000fe40000100800 */
[----:B------:R0:W-:Y:S02]  /*60e40*/  STL [R1+0xa0], R3 ;  /* 0x0000a00301007387 */ /* 0x0001e40000100800 */
[----:B------:R-:W-:Y:S01]  /*60e50*/  IMAD R24, R0, 0x328, RZ ;  /* 0x0000032800187824 */ /* 0x000fe200078e02ff */
[----:B0-----:R-:W-:Y:S01]  /*60e60*/  LEA.HI.X.SX32 R3, R4, R29, 0x1, P5 ;  /* 0x0000001d04037211 */ /* 0x001fe200028f0eff */
[----:B------:R-:W-:Y:S02]  /*60e70*/  IADD3 R22, P5, R27, R28, RZ ;  /* 0x0000001c1b167210 */ /* 0x000fe40007fbe0ff */
[----:B--2---:R-:W-:-:S05]  /*60e80*/  FMUL R14, R7, R14 ;  /* 0x0000000e070e7220 */ /* 0x004fca0000400000 */
[----:B------:R-:W-:Y:S01]  /*60e90*/  STL [R1+0x17b0], R14 ;  /* 0x0017b00e01007387 */ /* 0x000fe20000100800 */
[----:B----4-:R-:W-:-:S05]  /*60ea0*/  FMUL R10, R7, R10 ;  /* 0x0000000a070a7220 */ /* 0x010fca0000400000 */
[----:B------:R-:W-:Y:S01]  /*60eb0*/  STL [R1+0x17b4], R10 ;  /* 0x0017b40a01007387 */ /* 0x000fe20000100800 */
[----:B------:R-:W-:-:S05]  /*60ec0*/  FMUL R16, R7, R16 ;  /* 0x0000001007107220 */ /* 0x000fca0000400000 */
        /* <DEDUP_REMOVED lines=9> */
[----:B------:R-:W-:Y:S02]  /*60f60*/  STL [R1+0x17cc], R24 ;  /* 0x0017cc1801007387 */ /* 0x000fe40000100800 */
[----:B------:R0:W-:Y:S02]  /*60f70*/  STL [R1+0x17dc], R22 ;  /* 0x0017dc1601007387 */ /* 0x0001e40000100800 */
[----:B------:R-:W-:Y:S01]  /*60f80*/  STL [R1+0x17d8], R27 ;  /* 0x0017d81b01007387 */ /* 0x000fe20000100800 */
[----:B------:R-:W-:Y:S01]  /*60f90*/  STL.64 [R1+0x9f0], R2 ;  /* 0x0009f00201007387 */ /* 0x000fe20000100a00 */
[----:B------:R-:W-:Y:S02]  /*60fa0*/  STL [R1+0x17d4], R28 ;  /* 0x0017d41c01007387 */ /* 0x000fe40000100800 */
[----:B------:R-:W-:Y:S01]  /*60fb0*/  STL [R1+0x17d0], R29 ;  /* 0x0017d01d01007387 */ /* 0x000fe20000100800 */
[----:B0-----:R-:W2:Y:S01]  /*60fc0*/  LDL.LU R22, [R1+0xab4] ;  /* 0x000ab40001167983 */ /* 0x001ea20000300800 */
[----:B-1----:R-:W-:-:S03]  /*60fd0*/  FMUL R0, R19, R21 ;  /* 0x0000001513007220 */ /* 0x002fc60000400000 */
[----:B--2---:R0:W-:Y:S02]  /*60fe0*/  STL [R1+0x17e0], R22 ;  /* 0x0017e01601007387 */ /* 0x0041e40000100800 */
[----:B------:R-:W-:Y:S02]  /*60ff0*/  STL [R1+0x3e0], R0 ;  /* 0x0003e00001007387 */ /* 0x000fe40000100800 */
[----:B0-----:R-:W2:Y:S04]  /*61000*/  LDL.LU R22, [R1+0xaac] ;  /* 0x000aac0001167983 */ /* 0x001ea80000300800 */
[----:B--2---:R0:W-:Y:S04]  /*61010*/  STL [R1+0x17e4], R22 ;  /* 0x0017e41601007387 */ /* 0x0041e80000100800 */
[----:B0-----:R-:W2:Y:S04]  /*61020*/  LDL.LU R22, [R1+0xaa4] ;  /* 0x000aa40001167983 */ /* 0x001ea80000300800 */
[----:B--2---:R0:W-:Y:S04]  /*61030*/  STL [R1+0x17e8], R22 ;  /* 0x0017e81601007387 */ /* 0x0041e80000100800 */
[----:B0-----:R-:W2:Y:S01]  /*61040*/  LDL.LU R22, [R1+0xa9c] ;  /* 0x000a9c0001167983 */ /* 0x001ea20000300800 */
        /* <DEDUP_REMOVED lines=29> */
[----:B0-----:R-:W2:Y:S02]  /*61220*/  LDL.LU R22, [R1+0x17e8] ;  /* 0x0017e80001167983 */ /* 0x001ea40000300800 */
[----:B--2---:R-:W-:-:S05]  /*61230*/  FMUL R22, R19, R22 ;  /* 0x0000001613167220 */ /* 0x004fca0000400000 */
[----:B------:R0:W-:Y:S04]  /*61240*/  STL [R1+0x3d0], R22 ;  /* 0x0003d01601007387 */ /* 0x0001e80000100800 */
[----:B0-----:R-:W2:Y:S02]  /*61250*/  LDL.LU R22, [R1+0x17e4] ;  /* 0x0017e40001167983 */ /* 0x001ea40000300800 */
        /* <DEDUP_REMOVED lines=12> */
[----:B------:R-:W-:-:S02]  /*61320*/  FMUL R10, R19, R10 ;  /* 0x0000000a130a7220 */ /* 0x000fc40000400000 */
        /* <DEDUP_REMOVED lines=13> */
[----:B0-----:R-:W4:Y:S01]  /*61400*/  LDL.LU R24, [R1+0x17cc] ;  /* 0x0017cc0001187983 */ /* 0x001f220000300800 */
[----:B------:R0:W-:Y:S03]  /*61410*/  STL [R1+0x184], R8 ;  /* 0x0001840801007387 */ /* 0x0001e60000100800 */
[----:B0-----:R-:W3:Y:S01]  /*61420*/  LDL.LU R8, [R1+0x17c8] ;  /* 0x0017c80001087983 */ /* 0x001ee20000300800 */
[----:B------:R0:W-:Y:S03]  /*61430*/  STL [R1+0x17c], R20 ;  /* 0x00017c1401007387 */ /* 0x0001e60000100800 */
[----:B0-----:R-:W3:Y:S01]  /*61440*/  LDL.LU R20, [R1+0x17c4] ;  /* 0x0017c40001147983 */ /* 0x001ee20000300800 */
        /* <DEDUP_REMOVED lines=16> */
[C---:B------:R-:W-:Y:S02]  /*61550*/  FMUL R3, R19.reuse, R3 ;  /* 0x0000000313037220 */ /* 0x040fe40000400000 */
[C---:B------:R-:W-:Y:S01]  /*61560*/  FMUL R2, R19.reuse, R2 ;  /* 0x0000000213027220 */ /* 0x040fe20000400000 */
[----:B------:R0:W-:Y:S01]  /*61570*/  STL [R1+0x94], R13 ;  /* 0x0000940d01007387 */ /* 0x0001e20000100800 */
[C---:B------:R-:W-:Y:S02]  /*61580*/  FMUL R0, R19.reuse, R0 ;  /* 0x0000000013007220 */ /* 0x040fe40000400000 */
[C---:B------:R-:W-:Y:S01]  /*61590*/  FMUL R23, R19.reuse, R23 ;  /* 0x0000001713177220 */ /* 0x040fe20000400000 */
[----:B0-----:R0:W5:Y:S01]  /*615a0*/  LDL.LU R13, [R1+0x17a4] ;  /* 0x0017a400010d7983 */ /* 0x0011620000300800 */
[----:B------:R1:W-:Y:S02]  /*615b0*/  STL [R1+0x90], R12 ;  /* 0x0000900c01007387 */ /* 0x0003e40000100800 */
[C---:B------:R-:W-:Y:S01]  /*615c0*/  FMUL R15, R19.reuse, R15 ;  /* 0x0000000f130f7220 */ /* 0x040fe20000400000 */
[----:B-1----:R0:W5:Y:S01]  /*615d0*/  LDL.LU R12, [R1+0x17a0] ;  /* 0x0017a000010c7983 */ /* 0x0021620000300800 */
[----:B------:R1:W-:Y:S02]  /*615e0*/  STL [R1+0x8c], R3 ;  /* 0x00008c0301007387 */ /* 0x0003e40000100800 */
[----:B------:R-:W-:-:S02]  /*615f0*/  FMUL R7, R19, R7 ;  /* 0x0000000713077220 */ /* 0x000fc40000400000 */
[C---:B------:R-:W-:Y:S02]  /*61600*/  FMUL R6, R19.reuse, R6 ;  /* 0x0000000613067220 */ /* 0x040fe40000400000 */
[C---:B------:R-:W-:Y:S01]  /*61610*/  FMUL R17, R19.reuse, R17 ;  /* 0x0000001113117220 */ /* 0x040fe20000400000 */
[----:B-1----:R0:W5:Y:S01]  /*61620*/  LDL.LU R3, [R1+0x179c] ;  /* 0x00179c0001037983 */ /* 0x0021620000300800 */
[----:B------:R1:W-:Y:S02]  /*61630*/  STL [R1+0x88], R2 ;  /* 0x0000880201007387 */ /* 0x0003e40000100800 */
[C---:B------:R-:W-:Y:S02]  /*61640*/  FMUL R5, R19.reuse, R5 ;  /* 0x0000000513057220 */ /* 0x040fe40000400000 */
[C---:B------:R-:W-:Y:S02]  /*61650*/  FMUL R4, R19.reuse, R4 ;  /* 0x0000000413047220 */ /* 0x040fe40000400000 */
[----:B------:R-:W-:-:S02]  /*61660*/  FMUL R21, R19, R21 ;  /* 0x0000001513157220 */ /* 0x000fc40000400000 */
[----:B------:R-:W-:Y:S01]  /*61670*/  FMUL R19, R19, R26 ;  /* 0x0000001a13137220 */ /* 0x000fe20000400000 */
[----:B-1----:R0:W5:Y:S01]  /*61680*/  LDL.LU R2, [R1+0x1798] ;  /* 0x0017980001027983 */ /* 0x0021620000300800 */
[----:B------:R1:W-:Y:S02]  /*61690*/  STL [R1+0x84], R0 ;  /* 0x0000840001007387 */ /* 0x0003e40000100800 */
[----:B------:R0:W-:Y:S01]  /*616a0*/  STL [R1+0x80], R23 ;  /* 0x0000801701007387 */ /* 0x0001e20000100800 */
[----:B-1----:R-:W-:-:S05]  /*616b0*/  MOV R0, c[0x0][0x1c8] ;  /* 0x0000720000007a02 */ /* 0x002fca0000000f00 */
[----:B------:R-:W-:Y:S01]  /*616c0*/  IMAD R26, R0, 0x32a, RZ ;  /* 0x0000032a001a7824 */ /* 0x000fe200078e02ff */
[----:B------:R-:W-:Y:S01]  /*616d0*/  F2FP.BF16.PACK_AB R4, R4, R21 ;  /* 0x000000150404723e */ /* 0x000fe200000010ff */
[----:B------:R-:W-:Y:S01]  /*616e0*/  IMAD R21, R0, 0x196, RZ ;  /* 0x0000019600157824 */ /* 0x000fe200078e02ff */
[----:B------:R-:W-:Y:S01]  /*616f0*/  F2FP.BF16.PACK_AB R6, R6, R17 ;  /* 0x000000110606723e */ /* 0x000fe200000010ff */
[----:B------:R-:W-:Y:S01]  /*61700*/  IMAD R17, R0, 0x197, RZ ;  /* 0x0000019700117824 */ /* 0x000fe200078e02ff */
[----:B------:R-:W-:Y:S02]  /*61710*/  F2FP.BF16.PACK_AB R7, R15, R7 ;  /* 0x000000070f07723e */ /* 0x000fe400000010ff */
[----:B------:R-:W-:Y:S02]  /*61720*/  F2FP.BF16.PACK_AB R5, R5, R19 ;  /* 0x000000130505723e */ /* 0x000fe400000010ff */
[----:B--2---:R-:W-:Y:S02]  /*61730*/  MOV R15, R29 ;  /* 0x0000001d000f7202 */ /* 0x004fe40000000f00 */
[----:B---3--:R-:W-:Y:S01]  /*61740*/  F2FP.BF16.PACK_AB R8, R20, R8 ;  /* 0x000000081408723e */ /* 0x008fe200000010ff */
[----:B------:R-:W-:Y:S01]  /*61750*/  IMAD R20, R0, 0x32c, RZ ;  /* 0x0000032c00147824 */ /* 0x000fe200078e02ff */
[----:B----4-:R-:W-:Y:S01]  /*61760*/  F2FP.BF16.PACK_AB R9, R18, R9 ;  /* 0x000000091209723e */ /* 0x010fe200000010ff */
[----:B------:R-:W-:Y:S01]  /*61770*/  IMAD R18, R0, 0x32e, RZ ;  /* 0x0000032e00127824 */ /* 0x000fe200078e02ff */
[----:B------:R-:W-:-:S02]  /*61780*/  F2FP.BF16.PACK_AB R10, R10, R16 ;  /* 0x000000100a0a723e */ /* 0x000fc400000010ff */
[----:B0-----:R-:W-:Y:S01]  /*61790*/  LEA.HI.X.SX32 R23, R25, R29, 0x1, P5 ;  /* 0x0000001d19177211 */ /* 0x001fe200028f0eff */
[----:B------:R-:W-:-:S04]  /*617a0*/  IADD3 R24, P5, R24, R28, RZ ;  /* 0x0000001c18187210 */ /* 0x000fc80007fbe0ff */
[-C--:B------:R-:W-:Y:S01]  /*617b0*/  LEA.HI.X.SX32 R25, R27, R29.reuse, 0x1, P5 ;  /* 0x0000001d1b197211 */ /* 0x080fe200028f0eff */
[----:B------:R-:W-:Y:S01]  /*617c0*/  IMAD R27, R0, 0x195, RZ ;  /* 0x00000195001b7824 */ /* 0x000fe200078e02ff */
[-C--:B------:R-:W-:Y:S01]  /*617d0*/  IADD3 R26, P5, R26, R28.reuse, RZ ;  /* 0x0000001c1a1a7210 */ /* 0x080fe20007fbe0ff */
[----:B------:R0:W-:Y:S03]  /*617e0*/  STL.64 [R1+0x9e8], R22 ;  /* 0x0009e81601007387 */ /* 0x0001e60000100a00 */
[----:B------:R-:W-:Y:S01]  /*617f0*/  LEA.HI.X.SX32 R27, R27, R29, 0x1, P5 ;  /* 0x0000001d1b1b7211 */ /* 0x000fe200028f0eff */
[----:B0-----:R0:W5:Y:S01]  /*61800*/  LDL.LU.64 R22, [R1+0x1790] ;  /* 0x0017900001167983 */ /* 0x0011620000300a00 */
[----:B------:R1:W-:Y:S03]  /*61810*/  STL.64 [R1+0xa10], R24 ;  /* 0x000a101801007387 */ /* 0x0003e60000100a00 */
[----:B-1----:R0:W5:Y:S01]  /*61820*/  LDL.LU.64 R24, [R1+0x1788] ;  /* 0x0017880001187983 */ /* 0x0021620000300a00 */
[----:B------:R1:W-:Y:S02]  /*61830*/  STL.64 [R1+0xa08], R26 ;  /* 0x000a081a01007387 */ /* 0x0003e40000100a00 */
[----:B-1----:R-:W-:Y:S01]  /*61840*/  IMAD R27, R0, 0xcb, RZ ;  /* 0x000000cb001b7824 */ /* 0x002fe200078e02ff */
[----:B------:R-:W-:-:S04]  /*61850*/  IADD3 R26, P5, R21, R28, RZ ;  /* 0x0000001c151a7210 */ /* 0x000fc80007fbe0ff */
[----:B------:R-:W-:-:S05]  /*61860*/  LEA.HI.X.SX32 R27, R27, R29, 0x1, P5 ;  /* 0x0000001d1b1b7211 */ /* 0x000fca00028f0eff */
[----:B------:R1:W-:Y:S01]  /*61870*/  STL.64 [R1+0x9e0], R26 ;  /* 0x0009e01a01007387 */ /* 0x0003e20000100a00 */
[----:B------:R-:W-:Y:S01]  /*61880*/  F2FP.BF16.PACK_AB R11, R11, R14 ;  /* 0x0000000e0b0b723e */ /* 0x000fe200000010ff */
[----:B------:R-:W-:Y:S01]  /*61890*/  IMAD.MOV.U32 R14, RZ, RZ, R28 ;  /* 0x000000ffff0e7224 */ /* 0x000fe200078e001c */
[----:B------:R-:W-:Y:S02]  /*618a0*/  SHF.L.U32 R16, R0, 0x1, RZ ;  /* 0x0000000100107819 */ /* 0x000fe400000006ff */
[----:B-1----:R-:W-:-:S04]  /*618b0*/  IADD3 R26, P5, R20, R28, RZ ;  /* 0x0000001c141a7210 */ /* 0x002fc80007fbe0ff */
[----:B------:R-:W-:Y:S01]  /*618c0*/  LEA.HI.X.SX32 R27, R21, R29, 0x1, P5 ;  /* 0x0000001d151b7211 */ /* 0x000fe200028f0eff */
[----:B------:R-:W-:-:S04]  /*618d0*/  IADD3 R20, P5, R18, R28, RZ ;  /* 0x0000001c12147210 */ /* 0x000fc80007fbe0ff */
[----:B------:R-:W-:Y:S01]  /*618e0*/  LEA.HI.X.SX32 R21, R17, R15, 0x1, P5 ;  /* 0x0000000f11157211 */ /* 0x000fe200028f0eff */
[----:B------:R-:W-:Y:S01]  /*618f0*/  IADD3 R18, P5, R16, R14, RZ ;  /* 0x0000000e10127210 */ /* 0x000fe20007fbe0ff */
[----:B------:R1:W-:Y:S04]  /*61900*/  STL.64 [R1+0xa00], R26 ;  /* 0x000a001a01007387 */ /* 0x0003e80000100a00 */
[----:B-1----:R0:W5:Y:S01]  /*61910*/  LDL.LU.64 R26, [R1+0x1780] ;  /* 0x00178000011a7983 */ /* 0x0021620000300a00 */
[----:B------:R0:W5:Y:S02]  /*61920*/  LDL.LU.64 R28, [R1+0x1778] ;  /* 0x00177800011c7983 */ /* 0x0001640000300a00 */
[----:B------:R0:W-:Y:S02]  /*61930*/  STL [R1+0x9d8], R18 ;  /* 0x0009d81201007387 */ /* 0x0001e40000100800 */
[----:B------:R0:W-:Y:S02]  /*61940*/  STL.64 [R1+0x9f8], R20 ;  /* 0x0009f81401007387 */ /* 0x0001e40000100a00 */
[----:B0-----:R-:W-:Y:S01]  /*61950*/  MOV R21, R19 ;  /* 0x0000001300157202 */ /* 0x001fe20000000f00 */
[----:B------:R-:W-:Y:S01]  /*61960*/  BAR.SYNC.DEFER_BLOCKING 0x0 ;  /* 0x0000000000007b1d */ /* 0x000fe20000010000 */
[----:B------:R-:W-:-:S05]  /*61970*/  MOV R20, R18 ;  /* 0x0000001200147202 */ /* 0x000fca0000000f00 */
[----:B------:R-:W2:Y:S01]  /*61980*/  LDL R19, [R1+0xa2c] ;  /* 0x000a2c0001137983 */ /* 0x000ea20000100800 */
[----:B------:R-:W-:-:S05]  /*61990*/  LEA.HI.X.SX32 R21, R0, R15, 0x1, P5 ;  /* 0x0000000f00157211 */ /* 0x000fca00028f0eff */
[----:B------:R-:W-:Y:S04]  /*619a0*/  STL [R1+0x9dc], R21 ;  /* 0x0009dc1501007387 */ /* 0x000fe80000100800 */
[----:B--2---:R0:W-:Y:S04]  /*619b0*/  STS.128 [R19], R4 ;  /* 0x0000000413007388 */ /* 0x0041e80000000c00 */
[----:B------:R1:W-:Y:S01]  /*619c0*/  STS.128 [R19+0x80], R8 ;  /* 0x0000800813007388 */ /* 0x0003e20000000c00 */
[C---:B0-----:R-:W-:Y:S01]  /*619d0*/  LEA R4, P5, R0.reuse, R14, 0x2 ;  /* 0x0000000e00047211 */ /* 0x041fe200078a10ff */
[----:B------:R-:W-:-:S03]  /*619e0*/  IMAD.SHL.U32 R6, R0, 0x4, RZ ;  /* 0x0000000400067824 */ /* 0x000fc600078e00ff */
[----:B------:R-:W-:Y:S01]  /*619f0*/  LEA.HI.X.SX32 R5, R16, R15, 0x1, P5 ;  /* 0x0000000f10057211 */ /* 0x000fe200028f0eff */
[C---:B-1----:R-:W-:Y:S01]  /*61a00*/  IMAD R8, R0.reuse, 0xe, RZ ;  /* 0x0000000e00087824 */ /* 0x042fe200078e02ff */
[----:B------:R-:W-:-:S03]  /*61a10*/  LEA R10, P5, R0, R14, 0x3 ;  /* 0x0000000e000a7211 */ /* 0x000fc600078a18ff */
[----:B------:R0:W-:Y:S01]  /*61a20*/  STL.64 [R1+0x9d0], R4 ;  /* 0x0009d00401007387 */ /* 0x0001e20000100a00 */
[----:B------:R-:W-:-:S03]  /*61a30*/  LEA.HI.X.SX32 R11, R6, R15, 0x1, P5 ;  /* 0x0000000f060b7211 */ /* 0x000fc600028f0eff */
[----:B------:R-:W2:Y:S01]  /*61a40*/  LDL.LU R18, [R1+0x4] ;  /* 0x0000040001127983 */ /* 0x000ea20000300800 */
[----:B-----5:R-:W-:-:S03]  /*61a50*/  F2FP.BF16.PACK_AB R6, R23, R22 ;  /* 0x000000161706723e */ /* 0x020fc600000010ff */
[----:B------:R-:W2:Y:S04]  /*61a60*/  LDL.LU R20, [R1] ;  /* 0x0000000001147983 */ /* 0x000ea80000300800 */
[----:B------:R1:W-:Y:S01]  /*61a70*/  STL.64 [R1+0x9c8], R10 ;  /* 0x0009c80a01007387 */ /* 0x0003e20000100a00 */
[----:B------:R-:W-:Y:S02]  /*61a80*/  F2FP.BF16.PACK_AB R7, R25, R24 ;  /* 0x000000181907723e */ /* 0x000fe400000010ff */
[----:B0-----:R-:W-:Y:S01]  /*61a90*/  F2FP.BF16.PACK_AB R5, R2, R3 ;  /* 0x000000030205723e */ /* 0x001fe200000010ff */
[----:B------:R-:W3:Y:S01]  /*61aa0*/  LDL.LU R21, [R1+0xc] ;  /* 0x00000c0001157983 */ /* 0x000ee20000300800 */
[----:B------:R-:W-:Y:S01]  /*61ab0*/  IMAD R3, R0, 0x7, RZ ;  /* 0x0000000700037824 */ /* 0x000fe200078e02ff */
[----:B------:R-:W-:-:S02]  /*61ac0*/  F2FP.BF16.PACK_AB R4, R12, R13 ;  /* 0x0000000d0c04723e */ /* 0x000fc400000010ff */
[----:B------:R-:W3:Y:S04]  /*61ad0*/  LDL.LU R19, [R1+0x8] ;  /* 0x0000080001137983 */ /* 0x000ee80000300800 */
[----:B------:R-:W4:Y:S04]  /*61ae0*/  LDL.64 R22, [R1+0x418] ;  /* 0x0004180001167983 */ /* 0x000f280000100a00 */
[----:B------:R-:W2:Y:S01]  /*61af0*/  LDL R25, [R1+0xa2c] ;  /* 0x000a2c0001197983 */ /* 0x000ea20000100800 */
[----:B-1----:R-:W-:Y:S01]  /*61b00*/  IADD3 R10, P5, R8, R14, RZ ;  /* 0x0000000e080a7210 */ /* 0x002fe20007fbe0ff */
[C---:B------:R-:W-:Y:S01]  /*61b10*/  IMAD R2, R0.reuse, 0x1a, RZ ;  /* 0x0000001a00027824 */ /* 0x040fe200078e02ff */
[C---:B------:R-:W-:Y:S01]  /*61b20*/  SHF.L.U32 R9, R0.reuse, 0x3, RZ ;  /* 0x0000000300097819 */ /* 0x040fe200000006ff */
[----:B------:R-:W-:Y:S01]  /*61b30*/  IMAD R16, R0, 0x1e, RZ ;  /* 0x0000001e00107824 */ /* 0x000fe200078e02ff */
[----:B----4-:R-:W-:-:S02]  /*61b40*/  LEA.HI.X.SX32 R11, R3, R23, 0x1, P5 ;  /* 0x00000017030b7211 */ /* 0x010fc400028f0eff */
[----:B------:R-:W-:-:S03]  /*61b50*/  LEA R12, P5, R0, R22, 0x4 ;  /* 0x00000016000c7211 */ /* 0x000fc600078a20ff */
[----:B------:R0:W-:Y:S01]  /*61b60*/  STL.64 [R1+0x9c0], R10 ;  /* 0x0009c00a01007387 */ /* 0x0001e20000100a00 */
[----:B------:R-:W-:Y:S02]  /*61b70*/  LEA.HI.X.SX32 R13, R9, R23, 0x1, P5 ;  /* 0x00000017090d7211 */ /* 0x000fe400028f0eff */
[----:B------:R-:W-:Y:S01]  /*61b80*/  IADD3 R14, P5, R2, R22, RZ ;  /* 0x00000016020e7210 */ /* 0x000fe20007fbe0ff */
[C---:B------:R-:W-:Y:S01]  /*61b90*/  IMAD R3, R0.reuse, 0x1c, RZ ;  /* 0x0000001c00037824 */ /* 0x040fe200078e02ff */
[----:B--2---:R1:W-:Y:S01]  /*61ba0*/  STS.128 [R25+0x100], R4 ;  /* 0x0001000419007388 */ /* 0x0043e20000000c00 */
[----:B0-----:R-:W-:-:S05]  /*61bb0*/  IMAD R10, R0, 0xd, RZ ;  /* 0x0000000d000a7824 */ /* 0x001fca00078e02ff */
[----:B------:R-:W-:Y:S01]  /*61bc0*/  LEA.HI.X.SX32 R15, R10, R23, 0x1, P5 ;  /* 0x000000170a0f7211 */ /* 0x000fe200028f0eff */
[----:B-1----:R-:W2:Y:S01]  /*61bd0*/  LDL.LU R6, [R1+0x18] ;  /* 0x0000180001067983 */ /* 0x002ea20000300800 */
[----:B------:R-:W-:-:S03]  /*61be0*/  IADD3 R4, P5, R3, R22, RZ ;  /* 0x0000001603047210 */ /* 0x000fc60007fbe0ff */
[----:B------:R0:W-:Y:S04]  /*61bf0*/  STL.64 [R1+0x9b8], R12 ;  /* 0x0009b80c01007387 */ /* 0x0001e80000100a00 */
[----:B------:R-:W4:Y:S01]  /*61c00*/  LDL.LU R10, [R1+0x20] ;  /* 0x00002000010a7983 */ /* 0x000f220000300800 */
[----:B0-----:R-:W-:-:S03]  /*61c10*/  F2FP.BF16.PACK_AB R12, R27, R26 ;  /* 0x0000001a1b0c723e */ /* 0x001fc600000010ff */
[----:B------:R-:W2:Y:S04]  /*61c20*/  LDL.LU R26, [R1+0x2c] ;  /* 0x00002c00011a7983 */ /* 0x000ea80000300800 */
[----:B------:R-:W2:Y:S01]  /*61c30*/  LDL.LU R9, [R1+0x28] ;  /* 0x0000280001097983 */ /* 0x000ea20000300800 */
[----:B------:R-:W-:-:S03]  /*61c40*/  F2FP.BF16.PACK_AB R13, R29, R28 ;  /* 0x0000001c1d0d723e */ /* 0x000fc600000010ff */
[----:B------:R0:W-:Y:S04]  /*61c50*/  STL.64 [R1+0x9b0], R14 ;  /* 0x0009b00e01007387 */ /* 0x0001e80000100a00 */
[----:B------:R1:W-:Y:S04]  /*61c60*/  STL.64 [R1+0x21b0], R2 ;  /* 0x0021b00201007387 */ /* 0x0003e80000100a00 */
[----:B------:R3:W-:Y:S04]  /*61c70*/  STL [R1+0x21b8], R3 ;  /* 0x0021b80301007387 */ /* 0x0007e80000100800 */
[----:B------:R3:W-:Y:S01]  /*61c80*/  STL [R1+0x9a8], R4 ;  /* 0x0009a80401007387 */ /* 0x0007e20000100800 */
[----:B0-----:R-:W-:-:S02]  /*61c90*/  F2FP.BF16.PACK_AB R14, R18, R20 ;  /* 0x00000014120e723e */ /* 0x001fc400000010ff */
[----:B-1----:R-:W-:Y:S01]  /*61ca0*/  MOV R2, R4 ;  /* 0x0000000400027202 */ /* 0x002fe20000000f00 */
[----:B------:R-:W2:Y:S01]  /*61cb0*/  LDL.LU R28, [R1+0x1c] ;  /* 0x00001c00011c7983 */ /* 0x000ea20000300800 */
[----:B---3--:R-:W-:Y:S02]  /*61cc0*/  MOV R3, R5 ;  /* 0x0000000500037202 */ /* 0x008fe40000000f00 */
[-C--:B------:R-:W-:Y:S01]  /*61cd0*/  LEA.HI.X.SX32 R3, R8, R23.reuse, 0x1, P5 ;  /* 0x0000001708037211 */ /* 0x080fe200028f0eff */
[----:B------:R-:W4:Y:S01]  /*61ce0*/  LDL.LU R29, [R1+0x24] ;  /* 0x00002400011d7983 */ /* 0x000f220000300800 */
[----:B------:R-:W-:Y:S01]  /*61cf0*/  IMAD R4, R0, 0xf, RZ ;  /* 0x0000000f00047824 */ /* 0x000fe200078e02ff */
[----:B------:R-:W-:Y:S02]  /*61d00*/  IADD3 R2, P5, R16, R22, RZ ;  /* 0x0000001610027210 */ /* 0x000fe40007fbe0ff */
[----:B------:R-:W3:Y:S04]  /*61d10*/  LDL.LU R11, [R1+0x34] ;  /* 0x00003400010b7983 */ /* 0x000ee80000300800 */
[----:B------:R-:W3:Y:S04]  /*61d20*/  LDL.LU R20, [R1+0x30] ;  /* 0x0000300001147983 */ /* 0x000ee80000300800 */
[----:B------:R-:W2:Y:S04]  /*61d30*/  LDL.LU R8, [R1+0x10] ;  /* 0x0000100001087983 */ /* 0x000ea80000300800 */
[----:B------:R0:W-:Y:S04]  /*61d40*/  STL [R1+0x9ac], R3 ;  /* 0x0009ac0301007387 */ /* 0x0001e80000100800 */
[----:B------:R-:W2:Y:S04]  /*61d50*/  LDL.LU R27, [R1+0x44] ;  /* 0x00004400011b7983 */ /* 0x000ea80000300800 */
[----:B------:R-:W2:Y:S01]  /*61d60*/  LDL.LU R7, [R1+0x40] ;  /* 0x0000400001077983 */ /* 0x000ea20000300800 */
[----:B0-----:R-:W-:-:S03]  /*61d70*/  LEA.HI.X.SX32 R3, R4, R23, 0x1, P5 ;  /* 0x0000001704037211 */ /* 0x001fc600028f0eff */
[----:B------:R-:W2:Y:S04]  /*61d80*/  LDL.LU R24, [R1+0x3c] ;  /* 0x00003c0001187983 */ /* 0x000ea80000300800 */
[----:B------:R-:W2:Y:S04]  /*61d90*/  LDL.LU R18, [R1+0x38] ;  /* 0x0000380001127983 */ /* 0x000ea80000300800 */
[----:B------:R0:W-:Y:S04]  /*61da0*/  STL.64 [R1+0x9a0], R2 ;  /* 0x0009a00201007387 */ /* 0x0001e80000100a00 */
[----:B0-----:R-:W2:Y:S01]  /*61db0*/  LDL.LU R3, [R1+0x21b8] ;  /* 0x0021b80001037983 */ /* 0x001ea20000300800 */
[----:B------:R-:W-:-:S02]  /*61dc0*/  LEA R2, P5, R0, R22, 0x5 ;  /* 0x0000001600027211 */ /* 0x000fc400078a28ff */
[----:B------:R-:W-:Y:S01]  /*61dd0*/  F2FP.BF16.PACK_AB R15, R21, R19 ;  /* 0x00000013150f723e */ /* 0x000fe200000010ff */
[----:B------:R-:W3:Y:S04]  /*61de0*/  LDL.LU R4, [R1+0x14] ;  /* 0x0000140001047983 */ /* 0x000ee80000300800 */
[----:B------:R-:W3:Y:S04]  /*61df0*/  LDL.LU R21, [R1+0x4c] ;  /* 0x00004c0001157983 */ /* 0x000ee80000300800 */
[----:B------:R-:W4:Y:S04]  /*61e00*/  LDL.LU R19, [R1+0x48] ;  /* 0x0000480001137983 */ /* 0x000f280000300800 */
[----:B------:R2:W-:Y:S04]  /*61e10*/  STL [R1+0x998], R2 ;  /* 0x0009980201007387 */ /* 0x0005e80000100800 */
[----:B------:R0:W-:Y:S04]  /*61e20*/  STS.128 [R25+0x180], R12 ;  /* 0x0001800c19007388 */ /* 0x0001e80000000c00 */
[----:B--2---:R-:W2:Y:S04]  /*61e30*/  LDL.LU.64 R2, [R1+0x21b0] ;  /* 0x0021b00001027983 */ /* 0x004ea80000300a00 */
[----:B0-----:R-:W2:Y:S01]  /*61e40*/  LDL.64 R14, [R1+0x998] ;  /* 0x00099800010e7983 */ /* 0x001ea20000100a00 */
[----:B------:R-:W-:-:S02]  /*61e50*/  IMAD.SHL.U32 R5, R0, 0x10, RZ ;  /* 0x0000001000057824 */ /* 0x000fc400078e00ff */
[C---:B------:R-:W-:Y:S02]  /*61e60*/  IMAD R17, R0.reuse, 0x34, RZ ;  /* 0x0000003400117824 */ /* 0x040fe400078e02ff */
[----:B------:R-:W-:Y:S01]  /*61e70*/  IMAD R12, R0, 0x36, RZ ;  /* 0x00000036000c7824 */ /* 0x000fe200078e02ff */
[----:B---3--:R-:W-:Y:S02]  /*61e80*/  F2FP.BF16.PACK_AB R4, R4, R8 ;  /* 0x000000080404723e */ /* 0x008fe400000010ff */
[----:B------:R-:W-:Y:S01]  /*61e90*/  F2FP.BF16.PACK_AB R8, R28, R6 ;  /* 0x000000061c08723e */ /* 0x000fe200000010ff */
[C---:B------:R-:W-:Y:S02]  /*61ea0*/  IMAD R6, R0.reuse, 0x1b, RZ ;  /* 0x0000001b00067824 */ /* 0x040fe400078e02ff */
[----:B------:R-:W-:Y:S01]  /*61eb0*/  IMAD R13, R0, 0x38, RZ ;  /* 0x00000038000d7824 */ /* 0x000fe200078e02ff */
[----:B--2---:R-:W-:Y:S02]  /*61ec0*/  LEA.HI.X.SX32 R15, R5, R23, 0x1, P5 ;  /* 0x00000017050f7211 */ /* 0x004fe400028f0eff */
[----:B------:R-:W-:-:S03]  /*61ed0*/  IADD3 R14, P5, R17, R22, RZ ;  /* 0x00000016110e7210 */ /* 0x000fc60007fbe0ff */
[----:B------:R0:W-:Y:S02]  /*61ee0*/  STL [R1+0x99c], R15 ;  /* 0x00099c0f01007387 */ /* 0x0001e40000100800 */
[----:B0-----:R-:W-:-:S05]  /*61ef0*/  LEA.HI.X.SX32 R15, R2, R23, 0x1, P5 ;  /* 0x00000017020f7211 */ /* 0x001fca00028f0eff */
[----:B------:R0:W-:Y:S04]  /*61f00*/  STL.64 [R1+0x990], R14 ;  /* 0x0009900e01007387 */ /* 0x0001e80000100a00 */
[----:B------:R1:W-:Y:S01]  /*61f10*/  STL.64 [R1+0x21a8], R12 ;  /* 0x0021a80c01007387 */ /* 0x0003e20000100a00 */
[----:B0-----:R-:W-:-:S04]  /*61f20*/  IADD3 R14, P5, R12, R22, RZ ;  /* 0x000000160c0e7210 */ /* 0x001fc80007fbe0ff */
[----:B------:R-:W-:Y:S02]  /*61f30*/  LEA.HI.X.SX32 R15, R6, R23, 0x1, P5 ;  /* 0x00000017060f7211 */ /* 0x000fe400028f0eff */
[----:B------:R-:W-:Y:S02]  /*61f40*/  IADD3 R22, P5, R13, R22, RZ ;  /* 0x000000160d167210 */ /* 0x000fe40007fbe0ff */
[----:B-1----:R-:W2:Y:S01]  /*61f50*/  LDL.64 R12, [R1+0x418] ;  /* 0x00041800010c7983 */ /* 0x002ea20000100a00 */
[C---:B------:R-:W-:Y:S01]  /*61f60*/  IMAD R2, R0.reuse, 0x3a, RZ ;  /* 0x0000003a00027824 */ /* 0x040fe200078e02ff */
[----:B----4-:R-:W-:Y:S02]  /*61f70*/  F2FP.BF16.PACK_AB R5, R29, R10 ;  /* 0x0000000a1d05723e */ /* 0x010fe400000010ff */
[----:B------:R0:W-:Y:S01]  /*61f80*/  STL.64 [R1+0x988], R14 ;  /* 0x0009880e01007387 */ /* 0x0001e20000100a00 */
[----:B------:R-:W-:Y:S01]  /*61f90*/  F2FP.BF16.PACK_AB R6, R11, R20 ;  /* 0x000000140b06723e */ /* 0x000fe200000010ff */
[----:B------:R-:W-:-:S02]  /*61fa0*/  IMAD R11, R0, 0x1d, RZ ;  /* 0x0000001d000b7824 */ /* 0x000fc400078e02ff */
[----:B------:R-:W3:Y:S04]  /*61fb0*/  LDL.LU R29, [R1+0x54] ;  /* 0x00005400011d7983 */ /* 0x000ee80000300800 */
[----:B------:R-:W3:Y:S01]  /*61fc0*/  LDL.LU R20, [R1+0x50] ;  /* 0x0000500001147983 */ /* 0x000ee20000300800 */
[----:B------:R-:W-:Y:S01]  /*61fd0*/  F2FP.BF16.PACK_AB R10, R27, R7 ;  /* 0x000000071b0a723e */ /* 0x000fe200000010ff */
[----:B0-----:R-:W-:Y:S01]  /*61fe0*/  IMAD R14, R0, 0x3c, RZ ;  /* 0x0000003c000e7824 */ /* 0x001fe200078e02ff */
[----:B------:R-:W-:Y:S02]  /*61ff0*/  F2FP.BF16.PACK_AB R9, R26, R9 ;  /* 0x000000091a09723e */ /* 0x000fe400000010ff */
[----:B------:R-:W-:Y:S01]  /*62000*/  F2FP.BF16.PACK_AB R7, R24, R18 ;  /* 0x000000121807723e */ /* 0x000fe200000010ff */
[----:B------:R-:W-:-:S04]  /*62010*/  IMAD R15, R0, 0x3e, RZ ;  /* 0x0000003e000f7824 */ /* 0x000fc800078e02ff */
[----:B------:R-:W-:Y:S01]  /*62020*/  STS.128 [R25+0x200], R4 ;  /* 0x0002000419007388 */ /* 0x000fe20000000c00 */
[----:B--2---:R-:W-:-:S05]  /*62030*/  LEA.HI.X.SX32 R23, R3, R13, 0x1, P5 ;  /* 0x0000000d03177211 */ /* 0x004fca00028f0eff */
[----:B------:R0:W-:Y:S04]  /*62040*/  STL.64 [R1+0x980], R22 ;  /* 0x0009801601007387 */ /* 0x0001e80000100a00 */
[----:B------:R-:W2:Y:S01]  /*62050*/  LDL.LU R18, [R1+0x5c] ;  /* 0x00005c0001127983 */ /* 0x000ea20000300800 */
[----:B0-----:R-:W-:-:S04]  /*62060*/  IADD3 R22, P5, R2, R12, RZ ;  /* 0x0000000c02167210 */ /* 0x001fc80007fbe0ff */
[----:B------:R-:W-:Y:S02]  /*62070*/  LEA.HI.X.SX32 R23, R11, R13, 0x1, P5 ;  /* 0x0000000d0b177211 */ /* 0x000fe400028f0eff */
[----:B------:R-:W-:Y:S02]  /*62080*/  IADD3 R26, P5, R14, R12, RZ ;  /* 0x0000000c0e1a7210 */ /* 0x000fe40007fbe0ff */
[----:B------:R-:W-:Y:S01]  /*62090*/  F2FP.BF16.PACK_AB R11, R21, R19 ;  /* 0x00000013150b723e */ /* 0x000fe200000010ff */
[----:B------:R0:W-:Y:S01]  /*620a0*/  STL.64 [R1+0x978], R22 ;  /* 0x0009781601007387 */ /* 0x0001e20000100a00 */
[----:B------:R-:W-:-:S03]  /*620b0*/  LEA.HI.X.SX32 R27, R16, R13, 0x1, P5 ;  /* 0x0000000d101b7211 */ /* 0x000fc600028f0eff */
[----:B------:R-:W4:Y:S04]  /*620c0*/  LDL.LU R19, [R1+0x70] ;  /* 0x0000700001137983 */ /* 0x000f280000300800 */
[----:B------:R-:W2:Y:S04]  /*620d0*/  LDL.LU R28, [R1+0x68] ;  /* 0x00006800011c7983 */ /* 0x000ea80000300800 */
[----:B------:R-:W2:Y:S04]  /*620e0*/  LDL.LU R24, [R1+0xc4] ;  /* 0x0000c40001187983 */ /* 0x000ea80000300800 */
[----:B0-----:R-:W2:Y:S04]  /*620f0*/  LDL.LU R23, [R1+0xc0] ;  /* 0x0000c00001177983 */ /* 0x001ea80000300800 */
[----:B------:R-:W4:Y:S04]  /*62100*/  LDL.LU R7, [R1+0x74] ;  /* 0x0000740001077983 */ /* 0x000f280000300800 */
[----:B------:R-:W2:Y:S04]  /*62110*/  LDL.LU R22, [R1+0x7c] ;  /* 0x00007c0001167983 */ /* 0x000ea80000300800 */
[----:B------:R-:W2:Y:S04]  /*62120*/  LDL.LU R21, [R1+0x78] ;  /* 0x0000780001157983 */ /* 0x000ea80000300800 */
[----:B------:R0:W-:Y:S04]  /*62130*/  STL.64 [R1+0x970], R26 ;  /* 0x0009701a01007387 */ /* 0x0001e80000100a00 */
[----:B------:R1:W-:Y:S04]  /*62140*/  STL.64 [R1+0x2198], R14 ;  /* 0x0021980e01007387 */ /* 0x0003e80000100a00 */
[----:B------:R3:W-:Y:S01]  /*62150*/  STL [R1+0x21a0], R15 ;  /* 0x0021a00f01007387 */ /* 0x0007e20000100800 */
[----:B0-----:R-:W-:-:S03]  /*62160*/  IADD3 R26, P5, R15, R12, RZ ;  /* 0x0000000c0f1a7210 */ /* 0x001fc60007fbe0ff */
[----:B------:R0:W-:Y:S01]  /*62170*/  STS.128 [R25+0x280], R8 ;  /* 0x0002800819007388 */ /* 0x0001e20000000c00 */
[----:B-1----:R-:W-:Y:S02]  /*62180*/  MOV R14, R12 ;  /* 0x0000000c000e7202 */ /* 0x002fe40000000f00 */
[----:B---3--:R-:W-:Y:S02]  /*62190*/  MOV R15, R13 ;  /* 0x0000000d000f7202 */ /* 0x008fe40000000f00 */
[----:B------:R-:W3:Y:S04]  /*621a0*/  LDL.LU.64 R12, [R1+0x21a8] ;  /* 0x0021a800010c7983 */ /* 0x000ee80000300a00 */
[----:B0-----:R-:W2:Y:S04]  /*621b0*/  LDL.LU R8, [R1+0x64] ;  /* 0x0000640001087983 */ /* 0x001ea80000300800 */
[----:B------:R-:W2:Y:S04]  /*621c0*/  LDL.LU R9, [R1+0x58] ;  /* 0x0000580001097983 */ /* 0x000ea80000300800 */
[----:B------:R-:W3:Y:S01]  /*621d0*/  LDL.LU R10, [R1+0x60] ;  /* 0x00006000010a7983 */ /* 0x000ee20000300800 */
[C---:B------:R-:W-:Y:S01]  /*621e0*/  IMAD R4, R0.reuse, 0x1f, RZ ;  /* 0x0000001f00047824 */ /* 0x040fe200078e02ff */
[----:B------:R-:W-:-:S02]  /*621f0*/  SHF.L.U32 R5, R0, 0x5, RZ ;  /* 0x0000000500057819 */ /* 0x000fc400000006ff */
[----:B------:R-:W4:Y:S02]  /*62200*/  LDL.LU R11, [R1+0x6c] ;  /* 0x00006c00010b7983 */ /* 0x000f240000300800 */
[----:B------:R-:W-:-:S05]  /*62210*/  LEA.HI.X.SX32 R27, R4, R15, 0x1, P5 ;  /* 0x0000000f041b7211 */ /* 0x000fca00028f0eff */
[----:B------:R0:W-:Y:S01]  /*62220*/  STL.64 [R1+0x968], R26 ;  /* 0x0009681a01007387 */ /* 0x0001e20000100a00 */
[C---:B------:R-:W-:Y:S01]  /*62230*/  IMAD R3, R0.reuse, 0x66, RZ ;  /* 0x0000006600037824 */ /* 0x040fe200078e02ff */
[----:B------:R-:W-:Y:S02]  /*62240*/  F2FP.BF16.PACK_AB R4, R29, R20 ;  /* 0x000000141d04723e */ /* 0x000fe400000010ff */
[----:B------:R-:W4:Y:S01]  /*62250*/  LDL.LU R29, [R1+0xcc] ;  /* 0x0000cc00011d7983 */ /* 0x000f220000300800 */
[----:B------:R-:W-:-:S03]  /*62260*/  IMAD R6, R0, 0x33, RZ ;  /* 0x0000003300067824 */ /* 0x000fc600078e02ff */
[----:B------:R-:W4:Y:S01]  /*62270*/  LDL.LU R20, [R1+0xc8] ;  /* 0x0000c80001147983 */ /* 0x000f220000300800 */
[----:B0-----:R-:W-:-:S04]  /*62280*/  LEA R26, P5, R0, R14, 0x6 ;  /* 0x0000000e001a7211 */ /* 0x001fc800078a30ff */
[----:B------:R-:W-:-:S05]  /*62290*/  LEA.HI.X.SX32 R27, R5, R15, 0x1, P5 ;  /* 0x0000000f051b7211 */ /* 0x000fca00028f0eff */
[----:B------:R0:W-:Y:S01]  /*622a0*/  STL.64 [R1+0x960], R26 ;  /* 0x0009601a01007387 */ /* 0x0001e20000100a00 */
[----:B------:R-:W-:Y:S01]  /*622b0*/  IMAD R16, R0, 0x68, RZ ;  /* 0x0000006800107824 */ /* 0x000fe200078e02ff */
[----:B0-----:R-:W-:-:S04]  /*622c0*/  IADD3 R26, P5, R3, R14, RZ ;  /* 0x0000000e031a7210 */ /* 0x001fc80007fbe0ff */
[----:B------:R-:W-:-:S05]  /*622d0*/  LEA.HI.X.SX32 R27, R6, R15, 0x1, P5 ;  /* 0x0000000f061b7211 */ /* 0x000fca00028f0eff */
[----:B------:R0:W-:Y:S02]  /*622e0*/  STL.64 [R1+0x958], R26 ;  /* 0x0009581a01007387 */ /* 0x0001e40000100a00 */
[----:B0-----:R-:W-:-:S04]  /*622f0*/  IADD3 R26, P5, R16, R14, RZ ;  /* 0x0000000e101a7210 */ /* 0x001fc80007fbe0ff */
[----:B------:R-:W-:-:S05]  /*62300*/  LEA.HI.X.SX32 R27, R17, R15, 0x1, P5 ;  /* 0x0000000f111b7211 */ /* 0x000fca00028f0eff */
[----:B------:R0:W-:Y:S01]  /*62310*/  STL.64 [R1+0x950], R26 ;  /* 0x0009501a01007387 */ /* 0x0001e20000100a00 */
[----:B--2---:R-:W-:Y:S02]  /*62320*/  F2FP.BF16.PACK_AB R8, R8, R9 ;  /* 0x000000090808723e */ /* 0x004fe400000010ff */
[----:B---3--:R-:W-:Y:S01]  /*62330*/  F2FP.BF16.PACK_AB R5, R10, R18 ;  /* 0x000000120a05723e */ /* 0x008fe200000010ff */
[C---:B------:R-:W-:Y:S01]  /*62340*/  IMAD R18, R0.reuse, 0x6a, RZ ;  /* 0x0000006a00127824 */ /* 0x040fe200078e02ff */
[----:B----4-:R-:W-:Y:S01]  /*62350*/  F2FP.BF16.PACK_AB R9, R7, R19 ;  /* 0x000000130709723e */ /* 0x010fe200000010ff */
[----:B------:R-:W-:-:S03]  /*62360*/  IMAD R7, R0, 0x35, RZ ;  /* 0x0000003500077824 */ /* 0x000fc600078e02ff */
[----:B0-----:R-:W-:Y:S01]  /*62370*/  IADD3 R26, P5, R18, R14, RZ ;  /* 0x0000000e121a7210 */ /* 0x001fe20007fbe0ff */
[----:B------:R-:W-:-:S03]  /*62380*/  IMAD R19, R0, 0x6c, RZ ;  /* 0x0000006c00137824 */ /* 0x000fc600078e02ff */
[----:B------:R-:W-:Y:S02]  /*62390*/  LEA.HI.X.SX32 R27, R7, R15, 0x1, P5 ;  /* 0x0000000f071b7211 */ /* 0x000fe400028f0eff */
[----:B------:R-:W-:-:S03]  /*623a0*/  F2FP.BF16.PACK_AB R10, R24, R23 ;  /* 0x00000017180a723e */ /* 0x000fc600000010ff */
[----:B------:R0:W-:Y:S01]  /*623b0*/  STL.64 [R1+0x948], R26 ;  /* 0x0009481a01007387 */ /* 0x0001e20000100a00 */
[----:B------:R-:W-:-:S03]  /*623c0*/  IADD3 R14, P5, R19, R14, RZ ;  /* 0x0000000e130e7210 */ /* 0x000fc60007fbe0ff */
[----:B0-----:R-:W2:Y:S04]  /*623d0*/  LDL.LU R27, [R1+0x134] ;  /* 0x00013400011b7983 */ /* 0x001ea80000300800 */
[----:B------:R-:W2:Y:S04]  /*623e0*/  LDL.LU R23, [R1+0x130] ;  /* 0x0001300001177983 */ /* 0x000ea80000300800 */
[----:B------:R0:W-:Y:S04]  /*623f0*/  STL.64 [R1+0x2180], R18 ;  /* 0x0021801201007387 */ /* 0x0001e80000100a00 */
[----:B0-----:R-:W3:Y:S04]  /*62400*/  LDL.64 R18, [R1+0x418] ;  /* 0x0004180001127983 */ /* 0x001ee80000100a00 */
[----:B------:R-:W4:Y:S04]  /*62410*/  LDL.LU R26, [R1+0xfc] ;  /* 0x0000fc00011a7983 */ /* 0x000f280000300800 */
[----:B------:R-:W4:Y:S01]  /*62420*/  LDL.LU R24, [R1+0xf8] ;  /* 0x0000f80001187983 */ /* 0x000f220000300800 */
[----:B---3--:R-:W-:-:S05]  /*62430*/  LEA.HI.X.SX32 R15, R12, R19, 0x1, P5 ;  /* 0x000000130c0f7211 */ /* 0x008fca00028f0eff */
[----:B------:R0:W-:Y:S04]  /*62440*/  STL.64 [R1+0x940], R14 ;  /* 0x0009400e01007387 */ /* 0x0001e80000100a00 */
[----:B0-----:R-:W3:Y:S01]  /*62450*/  LDL.LU R15, [R1+0x21a0] ;  /* 0x0021a000010f7983 */ /* 0x001ee20000300800 */
[----:B------:R-:W-:Y:S01]  /*62460*/  IMAD R17, R0, 0x6e, RZ ;  /* 0x0000006e00117824 */ /* 0x000fe200078e02ff */
[----:B------:R-:W-:-:S04]  /*62470*/  F2FP.BF16.PACK_AB R6, R11, R28 ;  /* 0x0000001c0b06723e */ /* 0x000fc800000010ff */
[----:B------:R-:W-:Y:S01]  /*62480*/  IADD3 R14, P5, R17, R18, RZ ;  /* 0x00000012110e7210 */ /* 0x000fe20007fbe0ff */
[----:B------:R0:W-:Y:S01]  /*62490*/  STL.64 [R1+0x2190], R16 ;  /* 0x0021901001007387 */ /* 0x0001e20000100a00 */
[----:B------:R-:W-:Y:S01]  /*624a0*/  F2FP.BF16.PACK_AB R7, R22, R21 ;  /* 0x000000151607723e */ /* 0x000fe200000010ff */
[----:B------:R-:W-:Y:S02]  /*624b0*/  IMAD R22, R0, 0x37, RZ ;  /* 0x0000003700167824 */ /* 0x000fe400078e02ff */
[----:B------:R1:W-:Y:S01]  /*624c0*/  STL [R1+0x938], R14 ;  /* 0x0009380e01007387 */ /* 0x0003e20000100800 */
[----:B------:R-:W-:-:S03]  /*624d0*/  F2FP.BF16.PACK_AB R11, R29, R20 ;  /* 0x000000141d0b723e */ /* 0x000fc600000010ff */
[----:B------:R1:W-:Y:S01]  /*624e0*/  STS.128 [R25+0x300], R4 ;  /* 0x0003000419007388 */ /* 0x0003e20000000c00 */
[----:B0-----:R-:W-:-:S03]  /*624f0*/  IMAD.MOV.U32 R16, RZ, RZ, R14 ;  /* 0x000000ffff107224 */ /* 0x001fc600078e000e */
[----:B------:R0:W-:Y:S01]  /*62500*/  STS.128 [R25+0x380], R8 ;  /* 0x0003800819007388 */ /* 0x0001e20000000c00 */
[----:B------:R-:W-:Y:S01]  /*62510*/  IMAD R21, R0, 0x70, RZ ;  /* 0x0000007000157824 */ /* 0x000fe200078e02ff */
[----:B---3--:R-:W-:Y:S02]  /*62520*/  MOV R17, R15 ;  /* 0x0000000f00117202 */ /* 0x008fe40000000f00 */
[----:B-1----:R-:W3:Y:S04]  /*62530*/  LDL.LU.64 R14, [R1+0x2198] ;  /* 0x00219800010e7983 */ /* 0x002ee80000300a00 */
[----:B------:R-:W3:Y:S01]  /*62540*/  LDL.LU R12, [R1+0x108] ;  /* 0x00010800010c7983 */ /* 0x000ee20000300800 */
[----:B------:R-:W-:-:S03]  /*62550*/  LEA.HI.X.SX32 R17, R22, R19, 0x1, P5 ;  /* 0x0000001316117211 */ /* 0x000fc600028f0eff */
[----:B------:R-:W3:Y:S04]  /*62560*/  LDL.LU R28, [R1+0x100] ;  /* 0x00010000011c7983 */ /* 0x000ee80000300800 */
[----:B------:R-:W3:Y:S04]  /*62570*/  LDL.LU R4, [R1+0xf4] ;  /* 0x0000f40001047983 */ /* 0x000ee80000300800 */
[----:B------:R-:W3:Y:S04]  /*62580*/  LDL.LU R7, [R1+0xf0] ;  /* 0x0000f00001077983 */ /* 0x000ee80000300800 */
[----:B------:R-:W3:Y:S04]  /*62590*/  LDL.LU R6, [R1+0x138] ;  /* 0x0001380001067983 */ /* 0x000ee80000300800 */
[----:B------:R1:W-:Y:S04]  /*625a0*/  STL [R1+0x93c], R17 ;  /* 0x00093c1101007387 */ /* 0x0003e80000100800 */
[----:B0-----:R-:W3:Y:S01]  /*625b0*/  LDL.LU R10, [R1+0x13c] ;  /* 0x00013c00010a7983 */ /* 0x001ee20000300800 */
[----:B------:R-:W-:Y:S01]  /*625c0*/  IADD3 R16, P5, R21, R18, RZ ;  /* 0x0000001215107210 */ /* 0x000fe20007fbe0ff */
[----:B------:R-:W-:-:S02]  /*625d0*/  IMAD R20, R0, 0x72, RZ ;  /* 0x0000007200147824 */ /* 0x000fc400078e02ff */
[----:B------:R-:W3:Y:S01]  /*625e0*/  LDL.LU R29, [R1+0x144] ;  /* 0x00014400011d7983 */ /* 0x000ee20000300800 */
[----:B-1----:R-:W-:Y:S01]  /*625f0*/  LEA.HI.X.SX32 R17, R13, R19, 0x1, P5 ;  /* 0x000000130d117211 */ /* 0x002fe200028f0eff */
[C---:B------:R-:W-:Y:S02]  /*62600*/  IMAD R5, R0.reuse, 0x39, RZ ;  /* 0x0000003900057824 */ /* 0x040fe400078e02ff */
[----:B------:R-:W3:Y:S04]  /*62610*/  LDL.LU R25, [R1+0x140] ;  /* 0x0001400001197983 */ /* 0x000ee80000300800 */
[----:B------:R0:W-:Y:S01]  /*62620*/  STL.64 [R1+0x8f0], R16 ;  /* 0x0008f01001007387 */ /* 0x0001e20000100a00 */
[----:B------:R-:W-:Y:S01]  /*62630*/  IMAD R22, R0, 0x74, RZ ;  /* 0x0000007400167824 */ /* 0x000fe200078e02ff */
[----:B--2---:R-:W-:-:S02]  /*62640*/  F2FP.BF16.PACK_AB R8, R27, R23 ;  /* 0x000000171b08723e */ /* 0x004fc400000010ff */
[----:B------:R-:W-:Y:S01]  /*62650*/  STL.64 [R1+0x2170], R20 ;  /* 0x0021701401007387 */ /* 0x000fe20000100a00 */
[----:B0-----:R-:W-:-:S03]  /*62660*/  IADD3 R16, P5, R20, R18, RZ ;  /* 0x0000001214107210 */ /* 0x001fc60007fbe0ff */
[----:B------:R-:W-:Y:S01]  /*62670*/  STL [R1+0x2178], R21 ;  /* 0x0021781501007387 */ /* 0x000fe20000100800 */
[----:B------:R-:W-:-:S03]  /*62680*/  LEA.HI.X.SX32 R17, R5, R19, 0x1, P5 ;  /* 0x0000001305117211 */ /* 0x000fc600028f0eff */
[----:B------:R-:W2:Y:S04]  /*62690*/  LDL.LU R11, [R1+0x14c] ;  /* 0x00014c00010b7983 */ /* 0x000ea80000300800 */
[----:B------:R-:W2:Y:S04]  /*626a0*/  LDL.LU R27, [R1+0x148] ;  /* 0x00014800011b7983 */ /* 0x000ea80000300800 */
[----:B------:R0:W-:Y:S01]  /*626b0*/  STL.64 [R1+0x8e8], R16 ;  /* 0x0008e81001007387 */ /* 0x0001e20000100a00 */
[----:B------:R-:W-:Y:S01]  /*626c0*/  IMAD R23, R0, 0x76, RZ ;  /* 0x0000007600177824 */ /* 0x000fe200078e02ff */
[----:B----4-:R-:W-:-:S02]  /*626d0*/  F2FP.BF16.PACK_AB R5, R26, R24 ;  /* 0x000000181a05723e */ /* 0x010fc400000010ff */
[----:B------:R-:W4:Y:S01]  /*626e0*/  LDL.LU R26, [R1+0x190] ;  /* 0x00019000011a7983 */ /* 0x000f220000300800 */
[----:B0-----:R-:W-:-:S04]  /*626f0*/  IADD3 R16, P5, R22, R18, RZ ;  /* 0x0000001216107210 */ /* 0x001fc80007fbe0ff */
[----:B------:R-:W-:-:S05]  /*62700*/  LEA.HI.X.SX32 R17, R2, R19, 0x1, P5 ;  /* 0x0000001302117211 */ /* 0x000fca00028f0eff */
[----:B------:R0:W-:Y:S04]  /*62710*/  STL.64 [R1+0x8e0], R16 ;  /* 0x0008e01001007387 */ /* 0x0001e80000100a00 */
[----:B------:R-:W-:Y:S01]  /*62720*/  STL.64 [R1+0x2160], R22 ;  /* 0x0021601601007387 */ /* 0x000fe20000100a00 */
[----:B------:R-:W-:-:S03]  /*62730*/  IMAD R24, R0, 0x78, RZ ;  /* 0x0000007800187824 */ /* 0x000fc600078e02ff */
[----:B------:R1:W-:Y:S01]  /*62740*/  STL [R1+0x2168], R23 ;  /* 0x0021681701007387 */ /* 0x0003e20000100800 */
[----:B0-----:R-:W-:-:S03]  /*62750*/  IADD3 R16, P5, R23, R18, RZ ;  /* 0x0000001217107210 */ /* 0x001fc60007fbe0ff */
[----:B-1----:R-:W4:Y:S04]  /*62760*/  LDL.LU R23, [R1+0x194] ;  /* 0x0001940001177983 */ /* 0x002f280000300800 */
[----:B------:R-:W4:Y:S04]  /*62770*/  LDL.LU R22, [R1+0x19c] ;  /* 0x00019c0001167983 */ /* 0x000f280000300800 */
[----:B------:R-:W4:Y:S04]  /*62780*/  LDL.LU R13, [R1+0x198] ;  /* 0x00019800010d7983 */ /* 0x000f280000300800 */
[----:B------:R-:W4:Y:S01]  /*62790*/  LDL.LU R21, [R1+0x1a4] ;  /* 0x0001a40001157983 */ /* 0x000f220000300800 */
[----:B---3--:R-:W-:Y:S01]  /*627a0*/  F2FP.BF16.PACK_AB R4, R4, R7 ;  /* 0x000000070404723e */ /* 0x008fe200000010ff */
[----:B------:R-:W-:-:S05]  /*627b0*/  IMAD R7, R0, 0x3b, RZ ;  /* 0x0000003b00077824 */ /* 0x000fca00078e02ff */
[----:B------:R-:W-:Y:S02]  /*627c0*/  LEA.HI.X.SX32 R17, R7, R19, 0x1, P5 ;  /* 0x0000001307117211 */ /* 0x000fe400028f0eff */
[----:B------:R-:W-:Y:S02]  /*627d0*/  F2FP.BF16.PACK_AB R9, R10, R6 ;  /* 0x000000060a09723e */ /* 0x000fe400000010ff */
[----:B------:R-:W-:Y:S02]  /*627e0*/  F2FP.BF16.PACK_AB R6, R12, R28 ;  /* 0x0000001c0c06723e */ /* 0x000fe400000010ff */
[----:B------:R-:W3:Y:S04]  /*627f0*/  LDL.LU R28, [R1+0x1a0] ;  /* 0x0001a000011c7983 */ /* 0x000ee80000300800 */
[----:B------:R-:W3:Y:S04]  /*62800*/  LDL.LU R7, [R1+0x118] ;  /* 0x0001180001077983 */ /* 0x000ee80000300800 */
[----:B------:R0:W-:Y:S02]  /*62810*/  STL.64 [R1+0x8d8], R16 ;  /* 0x0008d81001007387 */ /* 0x0001e40000100a00 */
[----:B0-----:R-:W-:-:S02]  /*62820*/  IADD3 R16, P5, R24, R18, RZ ;  /* 0x0000001218107210 */ /* 0x001fc40007fbe0ff */
[----:B------:R-:W3:Y:S02]  /*62830*/  LDL R24, [R1+0xa2c] ;  /* 0x000a2c0001187983 */ /* 0x000ee40000100800 */
[----:B------:R-:W-:Y:S02]  /*62840*/  LEA.HI.X.SX32 R17, R14, R19, 0x1, P5 ;  /* 0x000000130e117211 */ /* 0x000fe400028f0eff */
[----:B------:R-:W3:Y:S01]  /*62850*/  LDL.LU R14, [R1+0x11c] ;  /* 0x00011c00010e7983 */ /* 0x000ee20000300800 */
[C---:B------:R-:W-:Y:S01]  /*62860*/  IMAD R2, R0.reuse, 0x7a, RZ ;  /* 0x0000007a00027824 */ /* 0x040fe200078e02ff */
[----:B------:R-:W-:Y:S02]  /*62870*/  F2FP.BF16.PACK_AB R10, R29, R25 ;  /* 0x000000191d0a723e */ /* 0x000fe400000010ff */
[----:B------:R-:W4:Y:S01]  /*62880*/  LDL.LU R20, [R1+0x1ac] ;  /* 0x0001ac0001147983 */ /* 0x000f220000300800 */
[----:B------:R-:W-:-:S03]  /*62890*/  IMAD R12, R0, 0x3d, RZ ;  /* 0x0000003d000c7824 */ /* 0x000fc600078e02ff */
[----:B------:R-:W4:Y:S04]  /*628a0*/  LDL.LU R29, [R1+0x1a8] ;  /* 0x0001a800011d7983 */ /* 0x000f280000300800 */
[----:B------:R0:W-:Y:S01]  /*628b0*/  STL.64 [R1+0x8d0], R16 ;  /* 0x0008d01001007387 */ /* 0x0001e20000100a00 */
[----:B------:R-:W-:Y:S01]  /*628c0*/  IMAD R25, R0, 0x7c, RZ ;  /* 0x0000007c00197824 */ /* 0x000fe200078e02ff */
[----:B--2---:R-:W-:Y:S02]  /*628d0*/  F2FP.BF16.PACK_AB R11, R11, R27 ;  /* 0x0000001b0b0b723e */ /* 0x004fe400000010ff */
[----:B0-----:R-:W-:-:S04]  /*628e0*/  IADD3 R16, P5, R2, R18, RZ ;  /* 0x0000001202107210 */ /* 0x001fc80007fbe0ff */
[----:B------:R-:W-:Y:S01]  /*628f0*/  LEA.HI.X.SX32 R17, R12, R19, 0x1, P5 ;  /* 0x000000130c117211 */ /* 0x000fe200028f0eff */
[----:B------:R-:W-:-:S04]  /*62900*/  IMAD R27, R0, 0x7e, RZ ;  /* 0x0000007e001b7824 */ /* 0x000fc800078e02ff */
[----:B------:R0:W-:Y:S02]  /*62910*/  STL.64 [R1+0x8c8], R16 ;  /* 0x0008c81001007387 */ /* 0x0001e40000100a00 */
[----:B0-----:R-:W-:-:S04]  /*62920*/  IADD3 R16, P5, R25, R18, RZ ;  /* 0x0000001219107210 */ /* 0x001fc80007fbe0ff */
[----:B------:R-:W-:-:S05]  /*62930*/  LEA.HI.X.SX32 R17, R15, R19, 0x1, P5 ;  /* 0x000000130f117211 */ /* 0x000fca00028f0eff */
[----:B------:R0:W-:Y:S04]  /*62940*/  STL.64 [R1+0x8c0], R16 ;  /* 0x0008c01001007387 */ /* 0x0001e80000100a00 */
[----:B0-----:R-:W2:Y:S01]  /*62950*/  LDL.LU.64 R16, [R1+0x2190] ;  /* 0x0021900001107983 */ /* 0x001ea20000300a00 */
[----:B---3--:R-:W-:-:S05]  /*62960*/  F2FP.BF16.PACK_AB R7, R14, R7 ;  /* 0x000000070e07723e */ /* 0x008fca00000010ff */
[----:B------:R0:W-:Y:S04]  /*62970*/  STS.128 [R24+0x400], R4 ;  /* 0x0004000418007388 */ /* 0x0001e80000000c00 */
[----:B------:R1:W-:Y:S01]  /*62980*/  STS.128 [R24+0x480], R8 ;  /* 0x0004800818007388 */ /* 0x0003e20000000c00 */
[----:B0-----:R-:W-:Y:S01]  /*62990*/  IMAD R4, R0, 0x3f, RZ ;  /* 0x0000003f00047824 */ /* 0x001fe200078e02ff */
[----:B------:R-:W-:-:S04]  /*629a0*/  IADD3 R6, P5, R27, R18, RZ ;  /* 0x000000121b067210 */ /* 0x000fc80007fbe0ff */
[----:B------:R-:W-:Y:S02]  /*629b0*/  LEA.HI.X.SX32 R7, R4, R19, 0x1, P5 ;  /* 0x0000001304077211 */ /* 0x000fe400028f0eff */
[----:B------:R-:W3:Y:S04]  /*629c0*/  LDL.LU R4, [R1+0x1d0] ;  /* 0x0001d00001047983 */ /* 0x000ee80000300800 */
[----:B-1----:R-:W2:Y:S04]  /*629d0*/  LDL.LU R8, [R1+0x1dc] ;  /* 0x0001dc0001087983 */ /* 0x002ea80000300800 */
[----:B------:R-:W2:Y:S04]  /*629e0*/  LDL.LU R9, [R1+0x1d8] ;  /* 0x0001d80001097983 */ /* 0x000ea80000300800 */
[----:B------:R0:W-:Y:S04]  /*629f0*/  STL.64 [R1+0x8b8], R6 ;  /* 0x0008b80601007387 */ /* 0x0001e80000100a00 */
[----:B0-----:R-:W2:Y:S04]  /*62a00*/  LDL.LU R6, [R1+0x1e0] ;  /* 0x0001e00001067983 */ /* 0x001ea80000300800 */
[----:B------:R-:W2:Y:S01]  /*62a10*/  LDL.LU R7, [R1+0x1e8] ;  /* 0x0001e80001077983 */ /* 0x000ea20000300800 */
[----:B------:R-:W-:-:S02]  /*62a20*/  SHF.L.U32 R5, R0, 0x6, RZ ;  /* 0x0000000600057819 */ /* 0x000fc400000006ff */
[C---:B------:R-:W-:Y:S02]  /*62a30*/  LEA R10, P5, R0.reuse, R18, 0x7 ;  /* 0x00000012000a7211 */ /* 0x040fe400078a38ff */
[----:B----4-:R-:W-:Y:S02]  /*62a40*/  F2FP.BF16.PACK_AB R12, R23, R26 ;  /* 0x0000001a170c723e */ /* 0x010fe400000010ff */
[----:B------:R-:W-:Y:S01]  /*62a50*/  LEA.HI.X.SX32 R11, R5, R19, 0x1, P5 ;  /* 0x00000013050b7211 */ /* 0x000fe200028f0eff */
[----:B------:R-:W-:Y:S01]  /*62a60*/  IMAD R26, R0, 0xcc, RZ ;  /* 0x000000cc001a7824 */ /* 0x000fe200078e02ff */
[----:B--2---:R-:W-:Y:S04]  /*62a70*/  STL.64 [R1+0x2188], R6 ;  /* 0x0021880601007387 */ /* 0x004fe80000100a00 */
[----:B------:R0:W-:Y:S04]  /*62a80*/  STL.64 [R1+0x8b0], R10 ;  /* 0x0008b00a01007387 */ /* 0x0001e80000100a00 */
[----:B0-----:R-:W2:Y:S04]  /*62a90*/  LDL.LU R10, [R1+0x1f4] ;  /* 0x0001f400010a7983 */ /* 0x001ea80000300800 */
[----:B------:R-:W2:Y:S04]  /*62aa0*/  LDL.LU R11, [R1+0x1f0] ;  /* 0x0001f000010b7983 */ /* 0x000ea80000300800 */
[----:B------:R0:W-:Y:S04]  /*62ab0*/  STL.64 [R1+0x2150], R26 ;  /* 0x0021501a01007387 */ /* 0x0001e80000100a00 */
[----:B0-----:R-:W3:Y:S01]  /*62ac0*/  LDL.LU R27, [R1+0x1d4] ;  /* 0x0001d400011b7983 */ /* 0x001ee20000300800 */
[----:B------:R-:W-:-:S02]  /*62ad0*/  IADD3 R6, P5, R26, R18, RZ ;  /* 0x000000121a067210 */ /* 0x000fc40007fbe0ff */
[----:B------:R-:W-:Y:S01]  /*62ae0*/  F2FP.BF16.PACK_AB R14, R21, R28 ;  /* 0x0000001c150e723e */ /* 0x000fe200000010ff */
[----:B------:R-:W-:Y:S01]  /*62af0*/  IMAD R28, R0, 0xce, RZ ;  /* 0x000000ce001c7824 */ /* 0x000fe200078e02ff */
[----:B------:R-:W-:Y:S01]  /*62b00*/  LEA.HI.X.SX32 R7, R3, R19, 0x1, P5 ;  /* 0x0000001303077211 */ /* 0x000fe200028f0eff */
[----:B------:R-:W4:Y:S01]  /*62b10*/  LDL.LU R23, [R1+0x1fc] ;  /* 0x0001fc0001177983 */ /* 0x000f220000300800 */
[----:B------:R-:W-:Y:S02]  /*62b20*/  F2FP.BF16.PACK_AB R13, R22, R13 ;  /* 0x0000000d160d723e */ /* 0x000fe400000010ff */
[----:B------:R-:W-:Y:S01]  /*62b30*/  F2FP.BF16.PACK_AB R15, R20, R29 ;  /* 0x0000001d140f723e */ /* 0x000fe200000010ff */
[----:B------:R-:W4:Y:S01]  /*62b40*/  LDL.LU R22, [R1+0x1f8] ;  /* 0x0001f80001167983 */ /* 0x000f220000300800 */
[----:B------:R-:W-:-:S03]  /*62b50*/  IMAD R5, R0, 0x67, RZ ;  /* 0x0000006700057824 */ /* 0x000fc600078e02ff */
[----:B------:R-:W2:Y:S04]  /*62b60*/  LDL.LU R21, [R1+0x208] ;  /* 0x0002080001157983 */ /* 0x000ea80000300800 */
[----:B------:R-:W2:Y:S04]  /*62b70*/  LDL.LU R20, [R1+0x200] ;  /* 0x0002000001147983 */ /* 0x000ea80000300800 */
[----:B------:R0:W-:Y:S01]  /*62b80*/  STL.64 [R1+0x8a8], R6 ;  /* 0x0008a80601007387 */ /* 0x0001e20000100a00 */
[----:B------:R-:W-:-:S03]  /*62b90*/  IMAD R29, R0, 0xd0, RZ ;  /* 0x000000d0001d7824 */ /* 0x000fc600078e02ff */
[----:B------:R1:W-:Y:S01]  /*62ba0*/  STS.128 [R24+0x500], R12 ;  /* 0x0005000c18007388 */ /* 0x0003e20000000c00 */
[----:B0-----:R-:W-:-:S04]  /*62bb0*/  IADD3 R6, P5, R28, R18, RZ ;  /* 0x000000121c067210 */ /* 0x001fc80007fbe0ff */
[----:B------:R-:W-:Y:S01]  /*62bc0*/  LEA.HI.X.SX32 R7, R5, R19, 0x1, P5 ;  /* 0x0000001305077211 */ /* 0x000fe200028f0eff */
[----:B-1----:R-:W2:Y:S04]  /*62bd0*/  LDL.LU R14, [R1+0x1e4] ;  /* 0x0001e400010e7983 */ /* 0x002ea80000300800 */
[----:B------:R-:W2:Y:S01]  /*62be0*/  LDL.LU R15, [R1+0x1ec] ;  /* 0x0001ec00010f7983 */ /* 0x000ea20000300800 */
[----:B------:R-:W-:-:S03]  /*62bf0*/  IADD3 R12, P5, R29, R18, RZ ;  /* 0x000000121d0c7210 */ /* 0x000fc60007fbe0ff */
[----:B------:R-:W2:Y:S01]  /*62c00*/  LDL.LU R26, [R1+0x430] ;  /* 0x00043000011a7983 */ /* 0x000ea20000300800 */
[----:B---3--:R-:W-:-:S03]  /*62c10*/  F2FP.BF16.PACK_AB R4, R27, R4 ;  /* 0x000000041b04723e */ /* 0x008fc600000010ff */
[----:B------:R-:W3:Y:S04]  /*62c20*/  LDL.LU R27, [R1+0x210] ;  /* 0x00021000011b7983 */ /* 0x000ee80000300800 */
[----:B------:R0:W-:Y:S04]  /*62c30*/  STL.64 [R1+0x8a0], R6 ;  /* 0x0008a00601007387 */ /* 0x0001e80000100a00 */
[----:B0-----:R-:W2:Y:S04]  /*62c40*/  LDL.LU.64 R6, [R1+0x2188] ;  /* 0x0021880001067983 */ /* 0x001ea80000300a00 */
[----:B------:R-:W2:Y:S04]  /*62c50*/  LDL.LU.64 R18, [R1+0x2180] ;  /* 0x0021800001127983 */ /* 0x000ea80000300a00 */
[----:B------:R0:W-:Y:S04]  /*62c60*/  STL.64 [R1+0x2120], R28 ;  /* 0x0021201c01007387 */ /* 0x0001e80000100a00 */
[----:B0-----:R-:W2:Y:S01]  /*62c70*/  LDL.64 R28, [R1+0x418] ;  /* 0x00041800011c7983 */ /* 0x001ea20000100a00 */
[----:B------:R-:W-:Y:S01]  /*62c80*/  IMAD R3, R0, 0xd2, RZ ;  /* 0x000000d200037824 */ /* 0x000fe200078e02ff */
[----:B------:R-:W-:Y:S01]  /*62c90*/  F2FP.BF16.PACK_AB R5, R8, R9 ;  /* 0x000000090805723e */ /* 0x000fe200000010ff */
[----:B------:R-:W-:-:S02]  /*62ca0*/  IMAD R8, R0, 0x69, RZ ;  /* 0x0000006900087824 */ /* 0x000fc400078e02ff */
[----:B------:R-:W-:Y:S01]  /*62cb0*/  IMAD R9, R0, 0xd4, RZ ;  /* 0x000000d400097824 */ /* 0x000fe200078e02ff */
[----:B--2---:R-:W-:-:S05]  /*62cc0*/  LEA.HI.X.SX32 R13, R16, R29, 0x1, P5 ;  /* 0x0000001d100d7211 */ /* 0x004fca00028f0eff */
[----:B------:R0:W-:Y:S04]  /*62cd0*/  STL.64 [R1+0x898], R12 ;  /* 0x0008980c01007387 */ /* 0x0001e80000100a00 */
[----:B------:R-:W-:Y:S01]  /*62ce0*/  STL.64 [R1+0x2158], R2 ;  /* 0x0021580201007387 */ /* 0x000fe20000100a00 */
[----:B0-----:R-:W-:-:S04]  /*62cf0*/  IADD3 R12, P5, R3, R28, RZ ;  /* 0x0000001c030c7210 */ /* 0x001fc80007fbe0ff */
[----:B------:R-:W-:-:S05]  /*62d00*/  LEA.HI.X.SX32 R13, R8, R29, 0x1, P5 ;  /* 0x0000001d080d7211 */ /* 0x000fca00028f0eff */
[----:B------:R0:W-:Y:S01]  /*62d10*/  STL.64 [R1+0x890], R12 ;  /* 0x0008900c01007387 */ /* 0x0001e20000100a00 */
[----:B------:R-:W-:Y:S01]  /*62d20*/  IMAD R16, R0, 0xd6, RZ ;  /* 0x000000d600107824 */ /* 0x000fe200078e02ff */
[----:B------:R-:W-:Y:S01]  /*62d30*/  F2FP.BF16.PACK_AB R8, R10, R11 ;  /* 0x0000000b0a08723e */ /* 0x000fe200000010ff */
[----:B------:R-:W-:Y:S01]  /*62d40*/  IMAD R11, R0, 0x6b, RZ ;  /* 0x0000006b000b7824 */ /* 0x000fe200078e02ff */
[----:B0-----:R-:W-:-:S04]  /*62d50*/  IADD3 R12, P5, R9, R28, RZ ;  /* 0x0000001c090c7210 */ /* 0x001fc80007fbe0ff */
[----:B------:R-:W-:Y:S01]  /*62d60*/  LEA.HI.X.SX32 R13, R18, R29, 0x1, P5 ;  /* 0x0000001d120d7211 */ /* 0x000fe200028f0eff */
[----:B------:R-:W-:-:S04]  /*62d70*/  IMAD R2, R0, 0xd8, RZ ;  /* 0x000000d800027824 */ /* 0x000fc800078e02ff */
[----:B------:R0:W-:Y:S01]  /*62d80*/  STL.64 [R1+0x888], R12 ;  /* 0x0008880c01007387 */ /* 0x0001e20000100a00 */
[----:B------:R-:W-:Y:S02]  /*62d90*/  F2FP.BF16.PACK_AB R10, R21, R20 ;  /* 0x00000014150a723e */ /* 0x000fe400000010ff */
[----:B0-----:R-:W-:-:S04]  /*62da0*/  IADD3 R12, P5, R16, R28, RZ ;  /* 0x0000001c100c7210 */ /* 0x001fc80007fbe0ff */
[-C--:B------:R-:W-:Y:S02]  /*62db0*/  LEA.HI.X.SX32 R13, R11, R29.reuse, 0x1, P5 ;  /* 0x0000001d0b0d7211 */ /* 0x080fe400028f0eff */
[----:B------:R-:W-:Y:S02]  /*62dc0*/  IADD3 R20, P5, R2, R28, RZ ;  /* 0x0000001c02147210 */ /* 0x000fe40007fbe0ff */
[----:B------:R-:W-:Y:S01]  /*62dd0*/  F2FP.BF16.PACK_AB R6, R14, R6 ;  /* 0x000000060e06723e */ /* 0x000fe200000010ff */
[----:B------:R0:W-:Y:S01]  /*62de0*/  STL.64 [R1+0x880], R12 ;  /* 0x0008800c01007387 */ /* 0x0001e20000100a00 */
[----:B----4-:R-:W-:Y:S02]  /*62df0*/  F2FP.BF16.PACK_AB R9, R23, R22 ;  /* 0x000000161709723e */ /* 0x010fe400000010ff */
[----:B------:R-:W-:Y:S02]  /*62e00*/  LEA.HI.X.SX32 R21, R19, R29, 0x1, P5 ;  /* 0x0000001d13157211 */ /* 0x000fe400028f0eff */
[----:B------:R-:W-:-:S02]  /*62e10*/  F2FP.BF16.PACK_AB R7, R15, R7 ;  /* 0x000000070f07723e */ /* 0x000fc400000010ff */
[----:B---3--:R-:W-:Y:S01]  /*62e20*/  F2FP.BF16.PACK_AB R11, R26, R27 ;  /* 0x0000001b1a0b723e */ /* 0x008fe200000010ff */
[----:B0-----:R-:W2:Y:S04]  /*62e30*/  LDL.LU R13, [R1+0x440] ;  /* 0x00044000010d7983 */ /* 0x001ea80000300800 */
[----:B------:R-:W2:Y:S04]  /*62e40*/  LDL.LU R14, [R1+0x43c] ;  /* 0x00043c00010e7983 */ /* 0x000ea80000300800 */
[----:B------:R-:W3:Y:S04]  /*62e50*/  LDL.LU R23, [R1+0x448] ;  /* 0x0004480001177983 */ /* 0x000ee80000300800 */
[----:B------:R-:W3:Y:S04]  /*62e60*/  LDL.LU R22, [R1+0x444] ;  /* 0x0004440001167983 */ /* 0x000ee80000300800 */
[----:B------:R-:W4:Y:S04]  /*62e70*/  LDL.LU R15, [R1+0x450] ;  /* 0x00045000010f7983 */ /* 0x000f280000300800 */
[----:B------:R-:W4:Y:S04]  /*62e80*/  LDL.LU R26, [R1+0x44c] ;  /* 0x00044c00011a7983 */ /* 0x000f280000300800 */
[----:B------:R0:W-:Y:S04]  /*62e90*/  STL.64 [R1+0x878], R20 ;  /* 0x0008781401007387 */ /* 0x0001e80000100a00 */
[----:B0-----:R-:W2:Y:S01]  /*62ea0*/  LDL.LU R21, [R1+0x2178] ;  /* 0x0021780001157983 */ /* 0x001ea20000300800 */
[----:B------:R-:W-:-:S03]  /*62eb0*/  IMAD R18, R0, 0xda, RZ ;  /* 0x000000da00127824 */ /* 0x000fc600078e02ff */
[----:B------:R0:W-:Y:S02]  /*62ec0*/  STS.128 [R24+0x580], R4 ;  /* 0x0005800418007388 */ /* 0x0001e40000000c00 */
[----:B------:R-:W-:Y:S02]  /*62ed0*/  IADD3 R20, P5, R18, R28, RZ ;  /* 0x0000001c12147210 */ /* 0x000fe40007fbe0ff */
[----:B------:R1:W-:Y:S04]  /*62ee0*/  STS.128 [R24+0x600], R8 ;  /* 0x0006000818007388 */ /* 0x0003e80000000c00 */
[----:B0-----:R-:W3:Y:S04]  /*62ef0*/  LDL.LU R5, [R1+0x438] ;  /* 0x0004380001057983 */ /* 0x001ee80000300800 */
[----:B------:R-:W3:Y:S01]  /*62f00*/  LDL.LU R6, [R1+0x434] ;  /* 0x0004340001067983 */ /* 0x000ee20000300800 */
[----:B-1----:R-:W-:-:S03]  /*62f10*/  MOV R10, R20 ;  /* 0x00000014000a7202 */ /* 0x002fc60000000f00 */
[----:B------:R0:W-:Y:S01]  /*62f20*/  STL [R1+0x870], R20 ;  /* 0x0008701401007387 */ /* 0x0001e20000100800 */
[----:B--2---:R-:W-:-:S03]  /*62f30*/  IMAD.MOV.U32 R11, RZ, RZ, R21 ;  /* 0x000000ffff0b7224 */ /* 0x004fc600078e0015 */
[----:B0-----:R-:W2:Y:S01]  /*62f40*/  LDL.LU.64 R20, [R1+0x2170] ;  /* 0x0021700001147983 */ /* 0x001ea20000300a00 */
[C---:B------:R-:W-:Y:S02]  /*62f50*/  IMAD R12, R0.reuse, 0x6d, RZ ;  /* 0x0000006d000c7824 */ /* 0x040fe400078e02ff */
[----:B------:R-:W-:Y:S01]  /*62f60*/  IMAD R2, R0, 0xdc, RZ ;  /* 0x000000dc00027824 */ /* 0x000fe200078e02ff */
[----:B------:R-:W2:Y:S02]  /*62f70*/  LDL.LU R7, [R1+0x458] ;  /* 0x0004580001077983 */ /* 0x000ea40000300800 */
[-C--:B------:R-:W-:Y:S02]  /*62f80*/  LEA.HI.X.SX32 R11, R12, R29.reuse, 0x1, P5 ;  /* 0x0000001d0c0b7211 */ /* 0x080fe400028f0eff */
[-C--:B------:R-:W-:Y:S01]  /*62f90*/  IADD3 R2, P5, R2, R28.reuse, RZ ;  /* 0x0000001c02027210 */ /* 0x080fe20007fbe0ff */
[C---:B------:R-:W-:Y:S01]  /*62fa0*/  IMAD R19, R0.reuse, 0xde, RZ ;  /* 0x000000de00137824 */ /* 0x040fe200078e02ff */
[----:B------:R-:W2:Y:S02]  /*62fb0*/  LDL.LU R27, [R1+0x454] ;  /* 0x00045400011b7983 */ /* 0x000ea40000300800 */
[----:B------:R-:W-:Y:S01]  /*62fc0*/  LEA.HI.X.SX32 R3, R17, R29, 0x1, P5 ;  /* 0x0000001d11037211 */ /* 0x000fe200028f0eff */
[----:B------:R-:W-:Y:S01]  /*62fd0*/  IMAD R4, R0, 0x6f, RZ ;  /* 0x0000006f00047824 */ /* 0x000fe200078e02ff */
[----:B------:R0:W-:Y:S01]  /*62fe0*/  STL [R1+0x874], R11 ;  /* 0x0008740b01007387 */ /* 0x0001e20000100800 */
[----:B------:R-:W-:-:S02]  /*62ff0*/  IADD3 R10, P5, R19, R28, RZ ;  /* 0x0000001c130a7210 */ /* 0x000fc40007fbe0ff */
[----:B------:R-:W-:Y:S02]  /*63000*/  F2FP.BF16.PACK_AB R13, R13, R14 ;  /* 0x0000000e0d0d723e */ /* 0x000fe400000010ff */
[----:B---3--:R-:W-:Y:S01]  /*63010*/  F2FP.BF16.PACK_AB R12, R5, R6 ;  /* 0x00000006050c723e */ /* 0x008fe200000010ff */
[----:B------:R-:W-:Y:S01]  /*63020*/  IMAD R5, R0, 0xe0, RZ ;  /* 0x000000e000057824 */ /* 0x000fe200078e02ff */
[----:B------:R-:W3:Y:S01]  /*63030*/  LDL.LU R6, [R1+0x484] ;  /* 0x0004840001067983 */ /* 0x000ee20000300800 */
[----:B------:R-:W-:-:S03]  /*63040*/  F2FP.BF16.PACK_AB R14, R23, R22 ;  /* 0x00000016170e723e */ /* 0x000fc600000010ff */
[----:B------:R1:W-:Y:S01]  /*63050*/  STL.64 [R1+0x868], R2 ;  /* 0x0008680201007387 */ /* 0x0003e20000100a00 */
[----:B0-----:R-:W-:Y:S02]  /*63060*/  LEA.HI.X.SX32 R11, R4, R29, 0x1, P5 ;  /* 0x0000001d040b7211 */ /* 0x001fe400028f0eff */
[----:B------:R-:W-:Y:S01]  /*63070*/  IADD3 R22, P5, R5, R28, RZ ;  /* 0x0000001c05167210 */ /* 0x000fe20007fbe0ff */
[----:B-1----:R-:W3:Y:S04]  /*63080*/  LDL.LU R2, [R1+0x480] ;  /* 0x0004800001027983 */ /* 0x002ee80000300800 */
[----:B------:R-:W3:Y:S04]  /*63090*/  LDL.LU R9, [R1+0x48c] ;  /* 0x00048c0001097983 */ /* 0x000ee80000300800 */
[----:B------:R-:W3:Y:S04]  /*630a0*/  LDL.LU R3, [R1+0x488] ;  /* 0x0004880001037983 */ /* 0x000ee80000300800 */
[----:B------:R0:W-:Y:S01]  /*630b0*/  STL.64 [R1+0x20f8], R18 ;  /* 0x0020f81201007387 */ /* 0x0001e20000100a00 */
[----:B----4-:R-:W-:-:S03]  /*630c0*/  F2FP.BF16.PACK_AB R15, R15, R26 ;  /* 0x0000001a0f0f723e */ /* 0x010fc600000010ff */
[----:B0-----:R-:W4:Y:S04]  /*630d0*/  LDL.LU R18, [R1+0x45c] ;  /* 0x00045c0001127983 */ /* 0x001f280000300800 */
[----:B------:R-:W-:Y:S04]  /*630e0*/  STL [R1+0x2100], R19 ;  /* 0x0021001301007387 */ /* 0x000fe80000100800 */
[----:B------:R0:W-:Y:S04]  /*630f0*/  STL [R1+0x2128], R19 ;  /* 0x0021281301007387 */ /* 0x0001e80000100800 */
[----:B0-----:R-:W4:Y:S04]  /*63100*/  LDL.LU R19, [R1+0x460] ;  /* 0x0004600001137983 */ /* 0x001f280000300800 */
[----:B------:R0:W-:Y:S04]  /*63110*/  STL.64 [R1+0x860], R10 ;  /* 0x0008600a01007387 */ /* 0x0001e80000100a00 */
[----:B0-----:R-:W3:Y:S04]  /*63120*/  LDL.LU R11, [R1+0x468] ;  /* 0x00046800010b7983 */ /* 0x001ee80000300800 */
[----:B------:R-:W3:Y:S01]  /*63130*/  LDL.LU R26, [R1+0x464] ;  /* 0x00046400011a7983 */ /* 0x000ee20000300800 */
[----:B--2---:R-:W-:-:S05]  /*63140*/  LEA.HI.X.SX32 R23, R21, R29, 0x1, P5 ;  /* 0x0000001d15177211 */ /* 0x004fca00028f0eff */
[----:B------:R0:W-:Y:S04]  /*63150*/  STL.64 [R1+0x858], R22 ;  /* 0x0008581601007387 */ /* 0x0001e80000100a00 */
[----:B0-----:R-:W2:Y:S01]  /*63160*/  LDL.LU R23, [R1+0x2168] ;  /* 0x0021680001177983 */ /* 0x001ea20000300800 */
[----:B------:R-:W-:-:S05]  /*63170*/  IMAD R17, R0, 0xe2, RZ ;  /* 0x000000e200117824 */ /* 0x000fca00078e02ff */
[----:B------:R-:W-:Y:S01]  /*63180*/  IADD3 R22, P5, R17, R28, RZ ;  /* 0x0000001c11167210 */ /* 0x000fe20007fbe0ff */
[----:B------:R0:W-:Y:S04]  /*63190*/  STL.64 [R1+0x2108], R16 ;  /* 0x0021081001007387 */ /* 0x0001e80000100a00 */
[----:B------:R2:W-:Y:S04]  /*631a0*/  STL [R1+0x2110], R17 ;  /* 0x0021101101007387 */ /* 0x0005e80000100800 */
[----:B------:R1:W-:Y:S01]  /*631b0*/  STL [R1+0x850], R22 ;  /* 0x0008501601007387 */ /* 0x0003e20000100800 */
[----:B0-----:R-:W-:Y:S01]  /*631c0*/  MOV R16, R22 ;  /* 0x0000001600107202 */ /* 0x001fe20000000f00 */
[----:B------:R-:W-:-:S02]  /*631d0*/  IMAD R5, R0, 0x71, RZ ;  /* 0x0000007100057824 */ /* 0x000fc400078e02ff */
[----:B------:R-:W-:Y:S01]  /*631e0*/  IMAD R8, R0, 0xe4, RZ ;  /* 0x000000e400087824 */ /* 0x000fe200078e02ff */
[----:B------:R0:W-:Y:S01]  /*631f0*/  STS.128 [R24+0x680], R12 ;  /* 0x0006800c18007388 */ /* 0x0001e20000000c00 */
[----:B--2---:R-:W-:-:S03]  /*63200*/  MOV R17, R23 ;  /* 0x0000001700117202 */ /* 0x004fc60000000f00 */
[----:B-1----:R-:W2:Y:S01]  /*63210*/  LDL.LU.64 R22, [R1+0x2160] ;  /* 0x0021600001167983 */ /* 0x002ea20000300a00 */
[----:B------:R-:W-:Y:S02]  /*63220*/  LEA.HI.X.SX32 R17, R5, R29, 0x1, P5 ;  /* 0x0000001d05117211 */ /* 0x000fe400028f0eff */
[----:B0-----:R-:W-:Y:S01]  /*63230*/  IADD3 R14, P5, R8, R28, RZ ;  /* 0x0000001c080e7210 */ /* 0x001fe20007fbe0ff */
[----:B------:R-:W2:Y:S01]  /*63240*/  LDL.LU R10, [R1+0x490] ;  /* 0x00049000010a7983 */ /* 0x000ea20000300800 */
[----:B------:R-:W-:Y:S01]  /*63250*/  F2FP.BF16.PACK_AB R4, R7, R27 ;  /* 0x0000001b0704723e */ /* 0x000fe200000010ff */
[----:B------:R-:W-:Y:S01]  /*63260*/  IMAD R21, R0, 0xe6, RZ ;  /* 0x000000e600157824 */ /* 0x000fe200078e02ff */
[----:B------:R-:W-:Y:S01]  /*63270*/  LEA.HI.X.SX32 R15, R20, R29, 0x1, P5 ;  /* 0x0000001d140f7211 */ /* 0x000fe200028f0eff */
[----:B------:R-:W2:Y:S01]  /*63280*/  LDL.LU R7, [R1+0x470] ;  /* 0x0004700001077983 */ /* 0x000ea20000300800 */
[----:B---3--:R-:W-:-:S03]  /*63290*/  F2FP.BF16.PACK_AB R8, R6, R2 ;  /* 0x000000020608723e */ /* 0x008fc600000010ff */
[----:B------:R-:W3:Y:S01]  /*632a0*/  LDL.LU R27, [R1+0x46c] ;  /* 0x00046c00011b7983 */ /* 0x000ee20000300800 */
[----:B------:R-:W-:-:S03]  /*632b0*/  IMAD R6, R0, 0x73, RZ ;  /* 0x0000007300067824 */ /* 0x000fc600078e02ff */
[----:B------:R-:W3:Y:S04]  /*632c0*/  LDL.LU R12, [R1+0x498] ;  /* 0x00049800010c7983 */ /* 0x000ee80000300800 */
[----:B------:R-:W-:Y:S04]  /*632d0*/  STL [R1+0x854], R17 ;  /* 0x0008541101007387 */ /* 0x000fe80000100800 */
[----:B------:R0:W-:Y:S01]  /*632e0*/  STL.64 [R1+0x848], R14 ;  /* 0x0008480e01007387 */ /* 0x0001e20000100a00 */
[----:B------:R-:W-:-:S03]  /*632f0*/  IMAD R2, R0, 0xe8, RZ ;  /* 0x000000e800027824 */ /* 0x000fc600078e02ff */
[----:B------:R-:W3:Y:S01]  /*63300*/  LDL.LU R13, [R1+0x80] ;  /* 0x00008000010d7983 */ /* 0x000ee20000300800 */
[----:B0-----:R-:W-:-:S04]  /*63310*/  IADD3 R14, P5, R21, R28, RZ ;  /* 0x0000001c150e7210 */ /* 0x001fc80007fbe0ff */
[----:B------:R-:W-:Y:S02]  /*63320*/  LEA.HI.X.SX32 R15, R6, R29, 0x1, P5 ;  /* 0x0000001d060f7211 */ /* 0x000fe400028f0eff */
[----:B------:R-:W-:-:S03]  /*63330*/  IADD3 R2, P5, R2, R28, RZ ;  /* 0x0000001c02027210 */ /* 0x000fc60007fbe0ff */
[----:B------:R0:W-:Y:S01]  /*63340*/  STL.64 [R1+0x840], R14 ;  /* 0x0008400e01007387 */ /* 0x0001e20000100a00 */
[----:B------:R-:W-:Y:S01]  /*63350*/  F2FP.BF16.PACK_AB R9, R9, R3 ;  /* 0x000000030909723e */ /* 0x000fe200000010ff */
[C---:B------:R-:W-:Y:S01]  /*63360*/  IMAD R20, R0.reuse, 0xea, RZ ;  /* 0x000000ea00147824 */ /* 0x040fe200078e02ff */
[----:B----4-:R-:W-:Y:S01]  /*63370*/  F2FP.BF16.PACK_AB R5, R19, R18 ;  /* 0x000000121305723e */ /* 0x010fe200000010ff */
[----:B0-----:R-:W4:Y:S04]  /*63380*/  LDL.LU R14, [R1+0x8c] ;  /* 0x00008c00010e7983 */ /* 0x001f280000300800 */
[----:B------:R-:W4:Y:S04]  /*63390*/  LDL.LU R15, [R1+0x88] ;  /* 0x00008800010f7983 */ /* 0x000f280000300800 */
[----:B------:R-:W4:Y:S04]  /*633a0*/  LDL.LU R17, [R1+0x94] ;  /* 0x0000940001117983 */ /* 0x000f280000300800 */
[----:B------:R-:W4:Y:S04]  /*633b0*/  LDL.LU R16, [R1+0x90] ;  /* 0x0000900001107983 */ /* 0x000f280000300800 */
[----:B------:R-:W4:Y:S04]  /*633c0*/  LDL.LU R19, [R1+0x9c] ;  /* 0x00009c0001137983 */ /* 0x000f280000300800 */
[----:B------:R-:W4:Y:S01]  /*633d0*/  LDL.LU R18, [R1+0x98] ;  /* 0x0000980001127983 */ /* 0x000f220000300800 */
[----:B------:R-:W-:Y:S01]  /*633e0*/  F2FP.BF16.PACK_AB R6, R11, R26 ;  /* 0x0000001a0b06723e */ /* 0x000fe200000010ff */
[----:B------:R-:W-:Y:S01]  /*633f0*/  IMAD R11, R0, 0x75, RZ ;  /* 0x00000075000b7824 */ /* 0x000fe200078e02ff */
[----:B--2---:R-:W-:-:S02]  /*63400*/  LEA.HI.X.SX32 R3, R22, R29, 0x1, P5 ;  /* 0x0000001d16037211 */ /* 0x004fc400028f0eff */
[----:B------:R-:W2:Y:S04]  /*63410*/  LDL.LU R22, [R1+0x494] ;  /* 0x0004940001167983 */ /* 0x000ea80000300800 */
[----:B------:R0:W-:Y:S04]  /*63420*/  STL.64 [R1+0x838], R2 ;  /* 0x0008380201007387 */ /* 0x0001e80000100a00 */
[----:B------:R1:W-:Y:S01]  /*63430*/  STL.64 [R1+0x20e0], R20 ;  /* 0x0020e01401007387 */ /* 0x0003e20000100a00 */
[----:B0-----:R-:W-:-:S03]  /*63440*/  IADD3 R2, P5, R20, R28, RZ ;  /* 0x0000001c14027210 */ /* 0x001fc60007fbe0ff */
[----:B-1----:R-:W2:Y:S01]  /*63450*/  LDL.LU R20, [R1+0x49c] ;  /* 0x00049c0001147983 */ /* 0x002ea20000300800 */
[----:B------:R-:W-:-:S03]  /*63460*/  LEA.HI.X.SX32 R3, R11, R29, 0x1, P5 ;  /* 0x0000001d0b037211 */ /* 0x000fc600028f0eff */
[----:B------:R-:W2:Y:S04]  /*63470*/  LDL.LU R21, [R1+0x84] ;  /* 0x0000840001157983 */ /* 0x000ea80000300800 */
[----:B------:R0:W-:Y:S04]  /*63480*/  STL.64 [R1+0x830], R2 ;  /* 0x0008300201007387 */ /* 0x0001e80000100a00 */
[----:B0-----:R-:W2:Y:S01]  /*63490*/  LDL.LU.64 R2, [R1+0x2158] ;  /* 0x0021580001027983 */ /* 0x001ea20000300a00 */
[----:B------:R-:W-:Y:S01]  /*634a0*/  IMAD R26, R0, 0xec, RZ ;  /* 0x000000ec001a7824 */ /* 0x000fe200078e02ff */
[----:B---3--:R-:W-:-:S04]  /*634b0*/  F2FP.BF16.PACK_AB R7, R7, R27 ;  /* 0x0000001b0707723e */ /* 0x008fc800000010ff */
[----:B------:R-:W-:-:S04]  /*634c0*/  IADD3 R26, P5, R26, R28, RZ ;  /* 0x0000001c1a1a7210 */ /* 0x000fc80007fbe0ff */
[----:B------:R-:W-:Y:S01]  /*634d0*/  LEA.HI.X.SX32 R27, R23, R29, 0x1, P5 ;  /* 0x0000001d171b7211 */ /* 0x000fe200028f0eff */
[----:B------:R0:W-:Y:S04]  /*634e0*/  STS.128 [R24+0x700], R4 ;  /* 0x0007000418007388 */ /* 0x0001e80000000c00 */
[----:B------:R1:W-:Y:S01]  /*634f0*/  STL.64 [R1+0x828], R26 ;  /* 0x0008281a01007387 */ /* 0x0003e20000100a00 */
[C---:B------:R-:W-:Y:S02]  /*63500*/  IMAD R23, R0.reuse, 0xf2, RZ ;  /* 0x000000f200177824 */ /* 0x040fe400078e02ff */
[----:B0-----:R-:W-:Y:S01]  /*63510*/  IMAD R7, R0, 0x79, RZ ;  /* 0x0000007900077824 */ /* 0x001fe200078e02ff */
[----:B----4-:R-:W-:Y:S02]  /*63520*/  F2FP.BF16.PACK_AB R6, R17, R16 ;  /* 0x000000101106723e */ /* 0x010fe400000010ff */
[----:B------:R-:W-:-:S02]  /*63530*/  F2FP.BF16.PACK_AB R5, R14, R15 ;  /* 0x0000000f0e05723e */ /* 0x000fc400000010ff */
[----:B--2---:R-:W-:Y:S01]  /*63540*/  F2FP.BF16.PACK_AB R10, R22, R10 ;  /* 0x0000000a160a723e */ /* 0x004fe200000010ff */
[----:B------:R-:W-:-:S05]  /*63550*/  IMAD R22, R0, 0xee, RZ ;  /* 0x000000ee00167824 */ /* 0x000fca00078e02ff */
[----:B-1----:R-:W-:Y:S02]  /*63560*/  IADD3 R26, P5, R22, R28, RZ ;  /* 0x0000001c161a7210 */ /* 0x002fe40007fbe0ff */
[----:B------:R-:W-:Y:S01]  /*63570*/  F2FP.BF16.PACK_AB R11, R20, R12 ;  /* 0x0000000c140b723e */ /* 0x000fe200000010ff */
[C---:B------:R-:W-:Y:S02]  /*63580*/  IMAD R12, R0.reuse, 0x77, RZ ;  /* 0x00000077000c7824 */ /* 0x040fe400078e02ff */
[----:B------:R-:W-:Y:S02]  /*63590*/  IMAD R20, R0, 0xf0, RZ ;  /* 0x000000f000147824 */ /* 0x000fe400078e02ff */
[----:B------:R0:W-:Y:S01]  /*635a0*/  STS.128 [R24+0x780], R8 ;  /* 0x0007800818007388 */ /* 0x0001e20000000c00 */
[----:B------:R-:W-:-:S05]  /*635b0*/  LEA.HI.X.SX32 R27, R12, R29, 0x1, P5 ;  /* 0x0000001d0c1b7211 */ /* 0x000fca00028f0eff */
[----:B------:R1:W-:Y:S01]  /*635c0*/  STL.64 [R1+0x820], R26 ;  /* 0x0008201a01007387 */ /* 0x0003e20000100a00 */
[----:B0-----:R-:W-:-:S03]  /*635d0*/  IMAD R24, R0, 0x78, RZ ;  /* 0x0000007800187824 */ /* 0x001fc600078e02ff */
[----:B------:R-:W-:Y:S01]  /*635e0*/  BAR.SYNC.DEFER_BLOCKING 0x0 ;  /* 0x0000000000007b1d */ /* 0x000fe20000010000 */
[----:B------:R-:W-:-:S04]  /*635f0*/  IADD3 R10, P5, R20, R28, RZ ;  /* 0x0000001c140a7210 */ /* 0x000fc80007fbe0ff */
[----:B------:R-:W-:Y:S01]  /*63600*/  LEA.HI.X.SX32 R11, R24, R29, 0x1, P5 ;  /* 0x0000001d180b7211 */ /* 0x000fe200028f0eff */
[----:B-1----:R-:W2:Y:S04]  /*63610*/  LDL.LU.64 R26, [R1+0x2150] ;  /* 0x00215000011a7983 */ /* 0x002ea80000300a00 */
[----:B------:R0:W-:Y:S01]  /*63620*/  STL.64 [R1+0x818], R10 ;  /* 0x0008180a01007387 */ /* 0x0001e20000100a00 */
[C---:B------:R-:W-:Y:S01]  /*63630*/  IMAD R8, R0.reuse, 0xf4, RZ ;  /* 0x000000f400087824 */ /* 0x040fe200078e02ff */
[----:B------:R-:W-:Y:S01]  /*63640*/  F2FP.BF16.PACK_AB R4, R21, R13 ;  /* 0x0000000d1504723e */ /* 0x000fe200000010ff */
[----:B------:R-:W-:Y:S01]  /*63650*/  IMAD R24, R0, 0xf6, RZ ;  /* 0x000000f600187824 */ /* 0x000fe200078e02ff */
[----:B0-----:R-:W-:-:S04]  /*63660*/  IADD3 R10, P5, R23, R28, RZ ;  /* 0x0000001c170a7210 */ /* 0x001fc80007fbe0ff */
[-C--:B------:R-:W-:Y:S02]  /*63670*/  LEA.HI.X.SX32 R11, R7, R29.reuse, 0x1, P5 ;  /* 0x0000001d070b7211 */ /* 0x080fe400028f0eff */
[----:B------:R-:W-:Y:S01]  /*63680*/  F2FP.BF16.PACK_AB R7, R19, R18 ;  /* 0x000000121307723e */ /* 0x000fe200000010ff */
[----:B------:R-:W-:Y:S01]  /*63690*/  STL.64 [R1+0x20d0], R22 ;  /* 0x0020d01601007387 */ /* 0x000fe20000100a00 */
[----:B------:R-:W-:Y:S01]  /*636a0*/  IADD3 R12, P5, R8, R28, RZ ;  /* 0x0000001c080c7210 */ /* 0x000fe20007fbe0ff */
[----:B------:R-:W-:Y:S02]  /*636b0*/  IMAD R8, R0, 0x7b, RZ ;  /* 0x0000007b00087824 */ /* 0x000fe400078e02ff */
[----:B------:R-:W-:Y:S01]  /*636c0*/  STL.64 [R1+0x2138], R6 ;  /* 0x0021380601007387 */ /* 0x000fe20000100a00 */
[----:B------:R-:W-:-:S03]  /*636d0*/  LEA.HI.X.SX32 R13, R2, R29, 0x1, P5 ;  /* 0x0000001d020d7211 */ /* 0x000fc600028f0eff */
[----:B------:R0:W-:Y:S04]  /*636e0*/  STL.64 [R1+0x810], R10 ;  /* 0x0008100a01007387 */ /* 0x0001e80000100a00 */
[----:B------:R1:W-:Y:S01]  /*636f0*/  STL.64 [R1+0x2130], R4 ;  /* 0x0021300401007387 */ /* 0x0003e20000100a00 */
[----:B0-----:R-:W-:Y:S01]  /*63700*/  IMAD R11, R0, 0xf8, RZ ;  /* 0x000000f8000b7824 */ /* 0x001fe200078e02ff */
[----:B-1----:R-:W-:Y:S02]  /*63710*/  IADD3 R4, P5, R24, R28, RZ ;  /* 0x0000001c18047210 */ /* 0x002fe40007fbe0ff */
[----:B------:R0:W-:Y:S02]  /*63720*/  STL.64 [R1+0x808], R12 ;  /* 0x0008080c01007387 */ /* 0x0001e40000100a00 */
[----:B------:R-:W-:-:S02]  /*63730*/  LEA.HI.X.SX32 R5, R8, R29, 0x1, P5 ;  /* 0x0000001d08057211 */ /* 0x000fc400028f0eff */
[----:B------:R-:W-:Y:S02]  /*63740*/  IADD3 R14, P5, R11, R28, RZ ;  /* 0x0000001c0b0e7210 */ /* 0x000fe40007fbe0ff */
[----:B------:R-:W3:Y:S04]  /*63750*/  LDL.LU R11, [R1+0xa4] ;  /* 0x0000a400010b7983 */ /* 0x000ee80000300800 */
[----:B------:R-:W0:Y:S01]  /*63760*/  S2R R19, SR_TID.X ;  /* 0x0000000000137919 */ /* 0x000e220000002100 */
[C---:B------:R-:W-:Y:S02]  /*63770*/  IMAD R10, R0.reuse, 0xfc, RZ ;  /* 0x000000fc000a7824 */ /* 0x040fe400078e02ff */
[----:B------:R-:W-:Y:S01]  /*63780*/  IMAD R9, R0, 0x7d, RZ ;  /* 0x0000007d00097824 */ /* 0x000fe200078e02ff */
[----:B------:R-:W-:Y:S01]  /*63790*/  STL.64 [R1+0x800], R4 ;  /* 0x0008000401007387 */ /* 0x000fe20000100a00 */
[----:B0-----:R-:W-:-:S02]  /*637a0*/  SHF.L.U32 R12, R19, 0xc, RZ ;  /* 0x0000000c130c7819 */ /* 0x001fc400000006ff */
[----:B------:R-:W-:Y:S02]  /*637b0*/  LOP3.LUT R18, R19, 0x7f, RZ, 0xc0, !PT ;  /* 0x0000007f13127812 */ /* 0x000fe400078ec0ff */
[----:B------:R-:W-:-:S05]  /*637c0*/  LOP3.LUT R12, R12, 0x6000, RZ, 0xc0, !PT ;  /* 0x000060000c0c7812 */ /* 0x000fca00078ec0ff */
[----:B------:R-:W-:Y:S01]  /*637d0*/  IMAD R12, R18, 0x10, R12 ;  /* 0x00000010120c7824 */ /* 0x000fe200078e020c */
[----:B------:R-:W-:Y:S01]  /*637e0*/  LEA.HI.X.SX32 R15, R25, R29, 0x1, P5 ;  /* 0x0000001d190f7211 */ /* 0x000fe200028f0eff */
[----:B------:R-:W-:-:S05]  /*637f0*/  IMAD R2, R0, 0xfa, RZ ;  /* 0x000000fa00027824 */ /* 0x000fca00078e02ff */
[----:B------:R-:W-:Y:S02]  /*63800*/  IADD3 R18, P5, R2, R28, RZ ;  /* 0x0000001c02127210 */ /* 0x000fe40007fbe0ff */
[C---:B------:R-:W-:Y:S01]  /*63810*/  LOP3.LUT R6, R12.reuse, 0x20, RZ, 0x3c, !PT ;  /* 0x000000200c067812 */ /* 0x040fe200078e3cff */
[----:B---3--:R-:W-:Y:S04]  /*63820*/  STL.64 [R1+0x2148], R10 ;  /* 0x0021480a01007387 */ /* 0x008fe80000100a00 */
[----:B------:R-:W-:Y:S04]  /*63830*/  STL [R1+0x2140], R9 ;  /* 0x0021400901007387 */ /* 0x000fe80000100800 */
[----:B------:R-:W0:Y:S04]  /*63840*/  LDS.128 R8, [R12] ;  /* 0x000000000c087984 */ /* 0x000e280000000c00 */
[----:B------:R-:W3:Y:S04]  /*63850*/  LDL.LU R20, [R1+0xa0] ;  /* 0x0000a00001147983 */ /* 0x000ee80000300800 */
[----:B------:R-:W4:Y:S04]  /*63860*/  LDL.LU R21, [R1+0xac] ;  /* 0x0000ac0001157983 */ /* 0x000f280000300800 */
[----:B------:R-:W4:Y:S04]  /*63870*/  LDL.LU R13, [R1+0xa8] ;  /* 0x0000a800010d7983 */ /* 0x000f280000300800 */
[----:B------:R1:W-:Y:S04]  /*63880*/  STL.64 [R1+0x7f8], R14 ;  /* 0x0007f80e01007387 */ /* 0x0003e80000100a00 */
[----:B-1----:R-:W2:Y:S04]  /*63890*/  LDL.LU R14, [R1+0xb4] ;  /* 0x0000b400010e7983 */ /* 0x002ea80000300800 */
[----:B------:R-:W2:Y:S04]  /*638a0*/  LDL.LU R15, [R1+0xb0] ;  /* 0x0000b000010f7983 */ /* 0x000ea80000300800 */
[----:B------:R-:W2:Y:S04]  /*638b0*/  LDL R2, [R1+0xa2c] ;  /* 0x000a2c0001027983 */ /* 0x000ea80000100800 */
[----:B0-----:R-:W-:Y:S04]  /*638c0*/  STL.64 [R1+0x2c0], R8 ;  /* 0x0002c00801007387 */ /* 0x001fe80000100a00 */
[----:B------:R-:W-:Y:S04]  /*638d0*/  STL.64 [R1+0x2c8], R10 ;  /* 0x0002c80a01007387 */ /* 0x000fe80000100a00 */
[----:B------:R-:W0:Y:S04]  /*638e0*/  LDS.128 R8, [R12+0x800] ;  /* 0x000800000c087984 */ /* 0x000e280000000c00 */
        /* <DEDUP_REMOVED lines=8> */
[----:B------:R-:W0:Y:S04]  /*63970*/  LDS.128 R8, [R6] ;  /* 0x0000000006087984 */ /* 0x000e280000000c00 */
[----:B0-----:R-:W-:Y:S04]  /*63980*/  STL.64 [R1+0x280], R8 ;  /* 0x0002800801007387 */ /* 0x001fe80000100a00 */
[----:B------:R-:W-:Y:S04]  /*63990*/  STL.64 [R1+0x288], R10 ;  /* 0x0002880a01007387 */ /* 0x000fe80000100a00 */
[----:B------:R-:W0:Y:S04]  /*639a0*/  LDS.128 R8, [R6+0x800] ;  /* 0x0008000006087984 */ /* 0x000e280000000c00 */
[----:B0-----:R-:W-:Y:S04]  /*639b0*/  STL.64 [R1+0x270], R8 ;  /* 0x0002700801007387 */ /* 0x001fe80000100a00 */
[----:B------:R-:W-:Y:S04]  /*639c0*/  STL.64 [R1+0x278], R10 ;  /* 0x0002780a01007387 */ /* 0x000fe80000100a00 */
[----:B------:R-:W0:Y:S01]  /*639d0*/  LDS.128 R8, [R6+0x1000] ;  /* 0x0010000006087984 */ /* 0x000e220000000c00 */
[----:B------:R-:W-:-:S03]  /*639e0*/  LOP3.LUT R5, R12, 0x40, RZ, 0x3c, !PT ;  /* 0x000000400c057812 */ /* 0x000fc600078e3cff */
[----:B0-----:R-:W-:Y:S04]  /*639f0*/  STL.64 [R1+0x260], R8 ;  /* 0x0002600801007387 */ /* 0x001fe80000100a00 */
[----:B------:R-:W-:Y:S04]  /*63a00*/  STL.64 [R1+0x268], R10 ;  /* 0x0002680a01007387 */ /* 0x000fe80000100a00 */
[----:B------:R-:W0:Y:S04]  /*63a10*/  LDS.128 R8, [R6+0x1800] ;  /* 0x0018000006087984 */ /* 0x000e280000000c00 */
[----:B0-----:R-:W-:Y:S04]  /*63a20*/  STL.64 [R1+0x250], R8 ;  /* 0x0002500801007387 */ /* 0x001fe80000100a00 */
[----:B------:R-:W-:Y:S04]  /*63a30*/  STL.64 [R1+0x258], R10 ;  /* 0x0002580a01007387 */ /* 0x000fe80000100a00 */
[----:B------:R-:W0:Y:S04]  /*63a40*/  LDS.128 R8, [R5] ;  /* 0x0000000005087984 */ /* 0x000e280000000c00 */
[----:B------:R-:W2:Y:S04]  /*63a50*/  LDL.LU R17, [R1+0xbc] ;  /* 0x0000bc0001117983 */ /* 0x000ea80000300800 */
[----:B------:R-:W2:Y:S04]  /*63a60*/  LDL.LU R16, [R1+0xb8] ;  /* 0x0000b80001107983 */ /* 0x000ea80000300800 */
        /* <DEDUP_REMOVED lines=18> */
[----:B------:R-:W0:Y:S04]  /*63b90*/  LDS.128 R8, [R4+0x1000] ;  /* 0x0010000004087984 */ /* 0x000e280000000c00 */
[----:B------:R-:W1:Y:S04]  /*63ba0*/  LDS.128 R4, [R4+0x1800] ;  /* 0x0018000004047984 */ /* 0x000e680000000c00 */
[----:B0-----:R-:W-:Y:S04]  /*63bb0*/  STL.64 [R1+0x1e0], R8 ;  /* 0x0001e00801007387 */ /* 0x001fe80000100a00 */
[----:B------:R0:W-:Y:S04]  /*63bc0*/  STL.64 [R1+0x1e8], R10 ;  /* 0x0001e80a01007387 */ /* 0x0001e80000100a00 */
[----:B0-----:R-:W3:Y:S04]  /*63bd0*/  LDL.LU.64 R10, [R1+0x2148] ;  /* 0x00214800010a7983 */ /* 0x001ee80000300a00 */
[----:B------:R-:W3:Y:S04]  /*63be0*/  LDL.LU R9, [R1+0x2140] ;  /* 0x0021400001097983 */ /* 0x000ee80000300800 */
[----:B-1----:R-:W-:Y:S04]  /*63bf0*/  STL.64 [R1+0x1d0], R4 ;  /* 0x0001d00401007387 */ /* 0x002fe80000100a00 */
[----:B------:R0:W-:Y:S04]  /*63c00*/  STL.64 [R1+0x1d8], R6 ;  /* 0x0001d80601007387 */ /* 0x0001e80000100a00 */
[----:B0-----:R-:W3:Y:S04]  /*63c10*/  LDL.LU.64 R6, [R1+0x2138] ;  /* 0x0021380001067983 */ /* 0x001ee80000300a00 */
[----:B------:R-:W3:Y:S04]  /*63c20*/  LDL.LU.64 R4, [R1+0x2130] ;  /* 0x0021300001047983 */ /* 0x000ee80000300a00 */
[----:B------:R-:W-:Y:S01]  /*63c30*/  BAR.SYNC.DEFER_BLOCKING 0x0 ;  /* 0x0000000000007b1d */ /* 0x000fe20000010000 */
[----:B------:R-:W-:Y:S01]  /*63c40*/  IMAD R25, R0, 0xfe, RZ ;  /* 0x000000fe00197824 */ /* 0x000fe200078e02ff */
[----:B----4-:R-:W-:-:S02]  /*63c50*/  F2FP.BF16.PACK_AB R13, R21, R13 ;  /* 0x0000000d150d723e */ /* 0x010fc400000010ff */
[----:B--2---:R-:W-:Y:S02]  /*63c60*/  F2FP.BF16.PACK_AB R14, R14, R15 ;  /* 0x0000000f0e0e723e */ /* 0x004fe400000010ff */
[----:B------:R-:W-:Y:S02]  /*63c70*/  F2FP.BF16.PACK_AB R15, R17, R16 ;  /* 0x00000010110f723e */ /* 0x000fe400000010ff */
[----:B---3--:R-:W-:Y:S02]  /*63c80*/  LEA.HI.X.SX32 R19, R9, R29, 0x1, P5 ;  /* 0x0000001d09137211 */ /* 0x008fe400028f0eff */
[----:B------:R-:W-:Y:S01]  /*63c90*/  F2FP.BF16.PACK_AB R12, R11, R20 ;  /* 0x000000140b0c723e */ /* 0x000fe200000010ff */
[----:B------:R0:W-:Y:S04]  /*63ca0*/  STS.128 [R2], R4 ;  /* 0x0000000402007388 */ /* 0x0001e80000000c00 */
[----:B0-----:R-:W2:Y:S04]  /*63cb0*/  LDL.LU R6, [R1+0xd0] ;  /* 0x0000d00001067983 */ /* 0x001ea80000300800 */
[----:B------:R-:W2:Y:S04]  /*63cc0*/  LDL.LU R9, [R1+0xd4] ;  /* 0x0000d40001097983 */ /* 0x000ea80000300800 */
[----:B------:R0:W-:Y:S04]  /*63cd0*/  STL.64 [R1+0x7f0], R18 ;  /* 0x0007f01201007387 */ /* 0x0001e80000100a00 */
[----:B------:R-:W3:Y:S04]  /*63ce0*/  LDL.LU R7, [R1+0x10c] ;  /* 0x00010c0001077983 */ /* 0x000ee80000300800 */
[----:B------:R-:W3:Y:S01]  /*63cf0*/  LDL.LU R8, [R1+0x104] ;  /* 0x0001040001087983 */ /* 0x000ee20000300800 */
[----:B0-----:R-:W-:-:S03]  /*63d00*/  IADD3 R18, P5, R10, R28, RZ ;  /* 0x0000001c0a127210 */ /* 0x001fc60007fbe0ff */
[----:B------:R-:W4:Y:S01]  /*63d10*/  LDL.LU R22, [R1+0xdc] ;  /* 0x0000dc0001167983 */ /* 0x000f220000300800 */
[----:B------:R-:W-:-:S03]  /*63d20*/  LEA.HI.X.SX32 R19, R27, R29, 0x1, P5 ;  /* 0x0000001d1b137211 */ /* 0x000fc600028f0eff */
[----:B------:R-:W4:Y:S04]  /*63d30*/  LDL.LU R23, [R1+0xd8] ;  /* 0x0000d80001177983 */ /* 0x000f280000300800 */
[----:B------:R-:W2:Y:S04]  /*63d40*/  LDL.LU R10, [R1+0x114] ;  /* 0x00011400010a7983 */ /* 0x000ea80000300800 */
[----:B------:R-:W2:Y:S04]  /*63d50*/  LDL.LU R21, [R1+0x110] ;  /* 0x0001100001157983 */ /* 0x000ea80000300800 */
[----:B------:R0:W-:Y:S04]  /*63d60*/  STL.64 [R1+0x7e8], R18 ;  /* 0x0007e81201007387 */ /* 0x0001e80000100a00 */
[----:B0-----:R-:W2:Y:S01]  /*63d70*/  LDL.LU R19, [R1+0x2128] ;  /* 0x0021280001137983 */ /* 0x001ea20000300800 */
[----:B------:R-:W-:-:S03]  /*63d80*/  IADD3 R18, P5, R25, R28, RZ ;  /* 0x0000001c19127210 */ /* 0x000fc60007fbe0ff */
[----:B------:R-:W2:Y:S04]  /*63d90*/  LDL.LU R11, [R1+0xe4] ;  /* 0x0000e400010b7983 */ /* 0x000ea80000300800 */
[----:B------:R-:W2:Y:S04]  /*63da0*/  LDL.LU R20, [R1+0xe0] ;  /* 0x0000e00001147983 */ /* 0x000ea80000300800 */
[----:B------:R0:W-:Y:S02]  /*63db0*/  STL.64 [R1+0x20c8], R24 ;  /* 0x0020c81801007387 */ /* 0x0001e40000100a00 */
[----:B0-----:R-:W-:-:S02]  /*63dc0*/  MOV R24, R28 ;  /* 0x0000001c00187202 */ /* 0x001fc40000000f00 */
[----:B------:R-:W-:Y:S02]  /*63dd0*/  MOV R25, R29 ;  /* 0x0000001d00197202 */ /* 0x000fe40000000f00 */
[----:B------:R-:W2:Y:S04]  /*63de0*/  LDL.LU.64 R28, [R1+0x2120] ;  /* 0x00212000011c7983 */ /* 0x000ea80000300a00 */
[----:B------:R-:W-:Y:S04]  /*63df0*/  STL [R1+0x7e0], R18 ;  /* 0x0007e01201007387 */ /* 0x000fe80000100800 */
[----:B------:R-:W2:Y:S04]  /*63e00*/  LDL.LU R17, [R1+0x124] ;  /* 0x0001240001117983 */ /* 0x000ea80000300800 */
[----:B------:R-:W2:Y:S01]  /*63e10*/  LDL.LU R16, [R1+0x120] ;  /* 0x0001200001107983 */ /* 0x000ea20000300800 */
[C---:B------:R-:W-:Y:S01]  /*63e20*/  IMAD R4, R0.reuse, 0x7f, RZ ;  /* 0x0000007f00047824 */ /* 0x040fe200078e02ff */
[C---:B------:R-:W-:Y:S01]  /*63e30*/  SHF.L.U32 R5, R0.reuse, 0x7, RZ ;  /* 0x0000000700057819 */ /* 0x040fe200000006ff */
[----:B------:R-:W-:Y:S01]  /*63e40*/  IMAD R27, R0, 0x198, RZ ;  /* 0x00000198001b7824 */ /* 0x000fe200078e02ff */
[----:B------:R0:W-:Y:S02]  /*63e50*/  STS.128 [R2+0x80], R12 ;  /* 0x0000800c02007388 */ /* 0x0001e40000000c00 */
[----:B0-----:R-:W-:-:S02]  /*63e60*/  MOV R15, R25 ;  /* 0x00000019000f7202 */ /* 0x001fc40000000f00 */
[----:B------:R-:W-:Y:S02]  /*63e70*/  MOV R14, R24 ;  /* 0x00000018000e7202 */ /* 0x000fe40000000f00 */
[----:B---3--:R-:W-:Y:S01]  /*63e80*/  F2FP.BF16.PACK_AB R8, R7, R8 ;  /* 0x000000080708723e */ /* 0x008fe200000010ff */
[----:B------:R-:W-:Y:S01]  /*63e90*/  IMAD R7, R0, 0x19c, RZ ;  /* 0x0000019c00077824 */ /* 0x000fe200078e02ff */
[----:B--2---:R0:W-:Y:S02]  /*63ea0*/  STL.64 [R1+0x2118], R16 ;  /* 0x0021181001007387 */ /* 0x0041e40000100a00 */
[----:B0-----:R-:W-:Y:S01]  /*63eb0*/  IMAD.MOV.U32 R17, RZ, RZ, R19 ;  /* 0x000000ffff117224 */ /* 0x001fe200078e0013 */
[----:B------:R-:W-:Y:S01]  /*63ec0*/  LEA.HI.X.SX32 R17, R4, R25, 0x1, P5 ;  /* 0x0000001904117211 */ /* 0x000fe200028f0eff */
[----:B------:R-:W2:Y:S01]  /*63ed0*/  LDL.LU R19, [R1+0xec] ;  /* 0x0000ec0001137983 */ /* 0x000ea20000300800 */
[----:B------:R-:W-:Y:S02]  /*63ee0*/  MOV R16, R18 ;  /* 0x0000001200107202 */ /* 0x000fe40000000f00 */
[C---:B------:R-:W-:Y:S01]  /*63ef0*/  LEA R16, P5, R0.reuse, R24, 0x8 ;  /* 0x0000001800107211 */ /* 0x040fe200078a40ff */
[----:B------:R-:W2:Y:S04]  /*63f00*/  LDL.LU R18, [R1+0xe8] ;  /* 0x0000e80001127983 */ /* 0x000ea80000300800 */
[----:B------:R0:W-:Y:S01]  /*63f10*/  STL [R1+0x7e4], R17 ;  /* 0x0007e41101007387 */ /* 0x0001e20000100800 */
[----:B------:R-:W-:Y:S01]  /*63f20*/  F2FP.BF16.PACK_AB R4, R9, R6 ;  /* 0x000000060904723e */ /* 0x000fe200000010ff */
[----:B------:R-:W-:-:S02]  /*63f30*/  IMAD R9, R0, 0x19a, RZ ;  /* 0x0000019a00097824 */ /* 0x000fc400078e02ff */
[----:B------:R-:W3:Y:S01]  /*63f40*/  LDL.LU R24, [R1+0x12c] ;  /* 0x00012c0001187983 */ /* 0x000ee20000300800 */
[----:B0-----:R-:W-:-:S03]  /*63f50*/  LEA.HI.X.SX32 R17, R5, R15, 0x1, P5 ;  /* 0x0000000f05117211 */ /* 0x001fc600028f0eff */
[----:B------:R-:W3:Y:S01]  /*63f60*/  LDL.LU R25, [R1+0x128] ;  /* 0x0001280001197983 */ /* 0x000ee20000300800 */
[----:B------:R-:W-:-:S04]  /*63f70*/  IADD3 R12, P5, R27, R14, RZ ;  /* 0x0000000e1b0c7210 */ /* 0x000fc80007fbe0ff */
[----:B------:R-:W-:Y:S01]  /*63f80*/  LEA.HI.X.SX32 R13, R26, R15, 0x1, P5 ;  /* 0x0000000f1a0d7211 */ /* 0x000fe200028f0eff */
[----:B------:R-:W-:Y:S01]  /*63f90*/  STL.64 [R1+0x7d8], R16 ;  /* 0x0007d81001007387 */ /* 0x000fe20000100a00 */
[----:B------:R-:W-:-:S03]  /*63fa0*/  IMAD R6, R0, 0xcd, RZ ;  /* 0x000000cd00067824 */ /* 0x000fc600078e02ff */
[----:B------:R0:W-:Y:S01]  /*63fb0*/  STL.64 [R1+0x7d0], R12 ;  /* 0x0007d00c01007387 */ /* 0x0001e20000100a00 */
[----:B----4-:R-:W-:Y:S01]  /*63fc0*/  F2FP.BF16.PACK_AB R5, R22, R23 ;  /* 0x000000171605723e */ /* 0x010fe200000010ff */
[----:B------:R-:W-:Y:S02]  /*63fd0*/  IMAD R26, R0, 0x19e, RZ ;  /* 0x0000019e001a7824 */ /* 0x000fe400078e02ff */
[----:B------:R-:W4:Y:S01]  /*63fe0*/  LDL.LU R23, [R1+0x158] ;  /* 0x0001580001177983 */ /* 0x000f220000300800 */
[----:B0-----:R-:W-:-:S04]  /*63ff0*/  IADD3 R12, P5, R9, R14, RZ ;  /* 0x0000000e090c7210 */ /* 0x001fc80007fbe0ff */
[----:B------:R-:W-:Y:S02]  /*64000*/  LEA.HI.X.SX32 R13, R6, R15, 0x1, P5 ;  /* 0x0000000f060d7211 */ /* 0x000fe400028f0eff */
[-C--:B------:R-:W-:Y:S02]  /*64010*/  IADD3 R16, P5, R7, R14.reuse, RZ ;  /* 0x0000000e07107210 */ /* 0x080fe40007fbe0ff */
[----:B------:R-:W-:Y:S02]  /*64020*/  F2FP.BF16.PACK_AB R9, R10, R21 ;  /* 0x000000150a09723e */ /* 0x000fe400000010ff */
[----:B------:R-:W-:Y:S01]  /*64030*/  LEA.HI.X.SX32 R17, R28, R15, 0x1, P5 ;  /* 0x0000000f1c117211 */ /* 0x000fe200028f0eff */
[----:B------:R-:W4:Y:S01]  /*64040*/  LDL.LU R21, [R1+0x150] ;  /* 0x0001500001157983 */ /* 0x000f220000300800 */
[----:B------:R-:W-:-:S03]  /*64050*/  IADD3 R14, P5, R26, R14, RZ ;  /* 0x0000000e1a0e7210 */ /* 0x000fc60007fbe0ff */
[----:B------:R-:W-:Y:S04]  /*64060*/  STL.64 [R1+0x7c8], R12 ;  /* 0x0007c80c01007387 */ /* 0x000fe80000100a00 */
[----:B------:R0:W-:Y:S04]  /*64070*/  STL.64 [R1+0x7c0], R16 ;  /* 0x0007c01001007387 */ /* 0x0001e80000100a00 */
[----:B0-----:R-:W3:Y:S04]  /*64080*/  LDL.LU.64 R16, [R1+0x2118] ;  /* 0x0021180001107983 */ /* 0x001ee80000300a00 */
[----:B------:R0:W-:Y:S04]  /*64090*/  STL.64 [R1+0x20b0], R26 ;  /* 0x0020b01a01007387 */ /* 0x0001e80000100a00 */
[----:B0-----:R-:W4:Y:S01]  /*640a0*/  LDL.64 R26, [R1+0x418] ;  /* 0x00041800011a7983 */ /* 0x001f220000100a00 */
[----:B------:R-:W-:Y:S01]  /*640b0*/  F2FP.BF16.PACK_AB R6, R11, R20 ;  /* 0x000000140b06723e */ /* 0x000fe200000010ff */
[----:B------:R-:W-:-:S02]  /*640c0*/  IMAD R11, R0, 0xcf, RZ ;  /* 0x000000cf000b7824 */ /* 0x000fc400078e02ff */
[----:B------:R-:W-:Y:S01]  /*640d0*/  IMAD R12, R0, 0x1a0, RZ ;  /* 0x000001a0000c7824 */ /* 0x000fe200078e02ff */
[----:B------:R-:W4:Y:S04]  /*640e0*/  LDL.LU R22, [R1+0x168] ;  /* 0x0001680001167983 */ /* 0x000f280000300800 */
[----:B------:R-:W4:Y:S01]  /*640f0*/  LDL.LU R20, [R1+0x160] ;  /* 0x0001600001147983 */ /* 0x000f220000300800 */
[----:B--2---:R-:W-:-:S03]  /*64100*/  F2FP.BF16.PACK_AB R7, R19, R18 ;  /* 0x000000121307723e */ /* 0x004fc600000010ff */
[----:B------:R-:W2:Y:S04]  /*64110*/  LDL.LU R19, [R1+0x178] ;  /* 0x0001780001137983 */ /* 0x000ea80000300800 */
[----:B------:R-:W2:Y:S01]  /*64120*/  LDL.LU R18, [R1+0x170] ;  /* 0x0001700001127983 */ /* 0x000ea20000300800 */
[----:B---3--:R-:W-:Y:S02]  /*64130*/  F2FP.BF16.PACK_AB R10, R17, R16 ;  /* 0x00000010110a723e */ /* 0x008fe400000010ff */
[----:B----4-:R-:W-:Y:S02]  /*64140*/  LEA.HI.X.SX32 R15, R11, R27, 0x1, P5 ;  /* 0x0000001b0b0f7211 */ /* 0x010fe400028f0eff */
[----:B------:R-:W-:-:S04]  /*64150*/  IADD3 R16, P5, R12, R26, RZ ;  /* 0x0000001a0c107210 */ /* 0x000fc80007fbe0ff */
[----:B------:R-:W-:Y:S01]  /*64160*/  LEA.HI.X.SX32 R17, R29, R27, 0x1, P5 ;  /* 0x0000001b1d117211 */ /* 0x000fe200028f0eff */
[----:B------:R0:W-:Y:S01]  /*64170*/  STL.64 [R1+0x7b8], R14 ;  /* 0x0007b80e01007387 */ /* 0x0001e20000100a00 */
[----:B------:R-:W-:-:S03]  /*64180*/  F2FP.BF16.PACK_AB R11, R24, R25 ;  /* 0x00000019180b723e */ /* 0x000fc600000010ff */
[----:B0-----:R-:W3:Y:S04]  /*64190*/  LDL.LU R15, [R1+0x188] ;  /* 0x00018800010f7983 */ /* 0x001ee80000300800 */
[----:B------:R-:W3:Y:S04]  /*641a0*/  LDL.LU R24, [R1+0x180] ;  /* 0x0001800001187983 */ /* 0x000ee80000300800 */
[----:B------:R0:W-:Y:S04]  /*641b0*/  STL.64 [R1+0x7b0], R16 ;  /* 0x0007b01001007387 */ /* 0x0001e80000100a00 */
[----:B0-----:R-:W4:Y:S01]  /*641c0*/  LDL.LU R17, [R1+0x2110] ;  /* 0x0021100001117983 */ /* 0x001f220000300800 */
[----:B------:R-:W-:-:S02]  /*641d0*/  IMAD R28, R0, 0x1a2, RZ ;  /* 0x000001a2001c7824 */ /* 0x000fc400078e02ff */
[C---:B------:R-:W-:Y:S01]  /*641e0*/  IMAD R12, R0.reuse, 0xd1, RZ ;  /* 0x000000d1000c7824 */ /* 0x040fe200078e02ff */
[----:B------:R0:W-:Y:S01]  /*641f0*/  STS.128 [R2+0x100], R4 ;  /* 0x0001000402007388 */ /* 0x0001e20000000c00 */
[----:B------:R-:W-:Y:S01]  /*64200*/  IMAD R13, R0, 0x1a4, RZ ;  /* 0x000001a4000d7824 */ /* 0x000fe200078e02ff */
[----:B------:R-:W-:Y:S01]  /*64210*/  IADD3 R16, P5, R28, R26, RZ ;  /* 0x0000001a1c107210 */ /* 0x000fe20007fbe0ff */
[----:B------:R-:W-:Y:S01]  /*64220*/  IMAD R29, R0, 0x1a6, RZ ;  /* 0x000001a6001d7824 */ /* 0x000fe200078e02ff */
[----:B------:R-:W-:Y:S04]  /*64230*/  STS.128 [R2+0x180], R8 ;  /* 0x0001800802007388 */ /* 0x000fe80000000c00 */
[----:B------:R1:W-:Y:S01]  /*64240*/  STL [R1+0x7a8], R16 ;  /* 0x0007a81001007387 */ /* 0x0003e20000100800 */
[----:B0-----:R-:W-:-:S02]  /*64250*/  IMAD.MOV.U32 R6, RZ, RZ, R16 ;  /* 0x000000ffff067224 */ /* 0x001fc400078e0010 */
[C---:B------:R-:W-:Y:S02]  /*64260*/  IMAD R4, R0.reuse, 0xd3, RZ ;  /* 0x000000d300047824 */ /* 0x040fe400078e02ff */
[----:B------:R-:W-:Y:S01]  /*64270*/  IMAD R5, R0, 0x1a8, RZ ;  /* 0x000001a800057824 */ /* 0x000fe200078e02ff */
[----:B--2---:R-:W-:Y:S02]  /*64280*/  F2FP.BF16.PACK_AB R14, R19, R18 ;  /* 0x00000012130e723e */ /* 0x004fe400000010ff */
[----:B----4-:R-:W-:Y:S02]  /*64290*/  MOV R7, R17 ;  /* 0x0000001100077202 */ /* 0x010fe40000000f00 */
[----:B------:R-:W-:Y:S01]  /*642a0*/  LEA.HI.X.SX32 R7, R12, R27, 0x1, P5 ;  /* 0x0000001b0c077211 */ /* 0x000fe200028f0eff */
[----:B-1----:R-:W2:Y:S01]  /*642b0*/  LDL.LU.64 R16, [R1+0x2108] ;  /* 0x0021080001107983 */ /* 0x002ea20000300a00 */
[----:B------:R-:W-:-:S03]  /*642c0*/  IADD3 R6, P5, R13, R26, RZ ;  /* 0x0000001a0d067210 */ /* 0x000fc60007fbe0ff */
[----:B------:R0:W-:Y:S01]  /*642d0*/  STL [R1+0x7ac], R7 ;  /* 0x0007ac0701007387 */ /* 0x0001e20000100800 */
[----:B------:R-:W-:-:S03]  /*642e0*/  F2FP.BF16.PACK_AB R12, R23, R21 ;  /* 0x00000015170c723e */ /* 0x000fc600000010ff */
[----:B------:R-:W4:Y:S01]  /*642f0*/  LDL.LU R25, [R1+0x1b4] ;  /* 0x0001b40001197983 */ /* 0x000f220000300800 */
[----:B------:R-:W-:Y:S02]  /*64300*/  F2FP.BF16.PACK_AB R13, R22, R20 ;  /* 0x00000014160d723e */ /* 0x000fe400000010ff */
[-C--:B0-----:R-:W-:Y:S01]  /*64310*/  LEA.HI.X.SX32 R7, R3, R27.reuse, 0x1, P5 ;  /* 0x0000001b03077211 */ /* 0x081fe200028f0eff */
[----:B------:R-:W4:Y:S01]  /*64320*/  LDL.LU R23, [R1+0x1b0] ;  /* 0x0001b00001177983 */ /* 0x000f220000300800 */
[-C--:B------:R-:W-:Y:S01]  /*64330*/  IADD3 R10, P5, R29, R26.reuse, RZ ;  /* 0x0000001a1d0a7210 */ /* 0x080fe20007fbe0ff */
[----:B------:R-:W-:Y:S02]  /*64340*/  IMAD R22, R0, 0xd4, RZ ;  /* 0x000000d400167824 */ /* 0x000fe400078e02ff */
[----:B------:R-:W2:Y:S01]  /*64350*/  LDL.LU R8, [R1+0x1b8] ;  /* 0x0001b80001087983 */ /* 0x000ea20000300800 */
[-C--:B------:R-:W-:Y:S02]  /*64360*/  LEA.HI.X.SX32 R11, R4, R27.reuse, 0x1, P5 ;  /* 0x0000001b040b7211 */ /* 0x080fe400028f0eff */
[----:B------:R-:W-:Y:S01]  /*64370*/  IADD3 R18, P5, R5, R26, RZ ;  /* 0x0000001a05127210 */ /* 0x000fe20007fbe0ff */
[----:B------:R0:W-:Y:S03]  /*64380*/  STL.64 [R1+0x770], R6 ;  /* 0x0007700601007387 */ /* 0x0001e60000100a00 */
[----:B------:R-:W-:Y:S01]  /*64390*/  LEA.HI.X.SX32 R19, R22, R27, 0x1, P5 ;  /* 0x0000001b16137211 */ /* 0x000fe200028f0eff */
[----:B0-----:R-:W2:Y:S04]  /*643a0*/  LDL.LU R6, [R1+0x1c0] ;  /* 0x0001c00001067983 */ /* 0x001ea80000300800 */
[----:B------:R-:W2:Y:S04]  /*643b0*/  LDL.LU R7, [R1+0x1cc] ;  /* 0x0001cc0001077983 */ /* 0x000ea80000300800 */
[----:B------:R-:W2:Y:S04]  /*643c0*/  LDL.LU R21, [R1+0x1c8] ;  /* 0x0001c80001157983 */ /* 0x000ea80000300800 */
[----:B------:R0:W-:Y:S04]  /*643d0*/  STL.64 [R1+0x2098], R28 ;  /* 0x0020981c01007387 */ /* 0x0001e80000100a00 */
[----:B0-----:R-:W2:Y:S04]  /*643e0*/  LDL.LU R28, [R1+0x1bc] ;  /* 0x0001bc00011c7983 */ /* 0x001ea80000300800 */
[----:B------:R-:W2:Y:S04]  /*643f0*/  LDL.LU R29, [R1+0x1c4] ;  /* 0x0001c400011d7983 */ /* 0x000ea80000300800 */
[----:B------:R0:W-:Y:S04]  /*64400*/  STL.64 [R1+0x768], R10 ;  /* 0x0007680a01007387 */ /* 0x0001e80000100a00 */
[----:B0-----:R-:W2:Y:S04]  /*64410*/  LDL.LU R11, [R1+0x2d4] ;  /* 0x0002d400010b7983 */ /* 0x001ea80000300800 */
[----:B------:R-:W2:Y:S04]  /*64420*/  LDL.LU R20, [R1+0x2d0] ;  /* 0x0002d00001147983 */ /* 0x000ea80000300800 */
[----:B------:R0:W-:Y:S04]  /*64430*/  STL.64 [R1+0x760], R18 ;  /* 0x0007601201007387 */ /* 0x0001e80000100a00 */
[----:B0-----:R-:W2:Y:S01]  /*64440*/  LDL.LU R19, [R1+0x2100] ;  /* 0x0021000001137983 */ /* 0x001ea20000300800 */
[----:B------:R-:W-:Y:S01]  /*64450*/  IMAD R3, R0, 0x1aa, RZ ;  /* 0x000001aa00037824 */ /* 0x000fe200078e02ff */
[----:B---3--:R-:W-:-:S02]  /*64460*/  F2FP.BF16.PACK_AB R15, R15, R24 ;  /* 0x000000180f0f723e */ /* 0x008fc400000010ff */
[----:B------:R-:W3:Y:S02]  /*64470*/  LDL.LU R9, [R1+0x2dc] ;  /* 0x0002dc0001097983 */ /* 0x000ee40000300800 */
[----:B------:R-:W-:Y:S02]  /*64480*/  IADD3 R18, P5, R3, R26, RZ ;  /* 0x0000001a03127210 */ /* 0x000fe40007fbe0ff */
[----:B------:R-:W3:Y:S04]  /*64490*/  LDL.LU R10, [R1+0x2d8] ;  /* 0x0002d800010a7983 */ /* 0x000ee80000300800 */
[----:B------:R-:W3:Y:S04]  /*644a0*/  LDL.LU R24, [R1+0x2e4] ;  /* 0x0002e40001187983 */ /* 0x000ee80000300800 */
[----:B------:R-:W3:Y:S04]  /*644b0*/  LDL.LU R22, [R1+0x2e0] ;  /* 0x0002e00001167983 */ /* 0x000ee80000300800 */
[----:B------:R0:W-:Y:S04]  /*644c0*/  STS.128 [R2+0x200], R12 ;  /* 0x0002000c02007388 */ /* 0x0001e80000000c00 */
[----:B------:R1:W-:Y:S01]  /*644d0*/  STL [R1+0x758], R18 ;  /* 0x0007581201007387 */ /* 0x0003e20000100800 */
[----:B0-----:R-:W-:-:S02]  /*644e0*/  MOV R12, R18 ;  /* 0x00000012000c7202 */ /* 0x001fc40000000f00 */
[----:B----4-:R-:W-:Y:S02]  /*644f0*/  F2FP.BF16.PACK_AB R4, R25, R23 ;  /* 0x000000171904723e */ /* 0x010fe400000010ff */
[----:B--2---:R-:W-:Y:S02]  /*64500*/  MOV R13, R19 ;  /* 0x00000013000d7202 */ /* 0x004fe40000000f00 */
[----:B-1----:R-:W2:Y:S04]  /*64510*/  LDL.LU.64 R18, [R1+0x20f8] ;  /* 0x0020f80001127983 */ /* 0x002ea80000300a00 */
[----:B------:R0:W-:Y:S04]  /*64520*/  STL.64 [R1+0x20f0], R2 ;  /* 0x0020f00201007387 */ /* 0x0001e80000100a00 */
[----:B------:R-:W4:Y:S04]  /*64530*/  LDL.LU R25, [R1+0x2ec] ;  /* 0x0002ec0001197983 */ /* 0x000f280000300800 */
[----:B------:R-:W4:Y:S01]  /*64540*/  LDL.LU R23, [R1+0x2e8] ;  /* 0x0002e80001177983 */ /* 0x000f220000300800 */
[----:B------:R-:W-:-:S02]  /*64550*/  IMAD R5, R0, 0xd5, RZ ;  /* 0x000000d500057824 */ /* 0x000fc400078e02ff */
[----:B------:R-:W-:-:S03]  /*64560*/  IMAD R15, R0, 0x1ac, RZ ;  /* 0x000001ac000f7824 */ /* 0x000fc600078e02ff */
[-C--:B------:R-:W-:Y:S02]  /*64570*/  LEA.HI.X.SX32 R13, R5, R27.reuse, 0x1, P5 ;  /* 0x0000001b050d7211 */ /* 0x080fe400028f0eff */
[----:B------:R-:W-:Y:S01]  /*64580*/  IADD3 R12, P5, R15, R26, RZ ;  /* 0x0000001a0f0c7210 */ /* 0x000fe20007fbe0ff */
[----:B0-----:R-:W-:Y:S02]  /*64590*/  IMAD R3, R0, 0x1ae, RZ ;  /* 0x000001ae00037824 */ /* 0x001fe400078e02ff */
[----:B------:R0:W-:Y:S01]  /*645a0*/  STL [R1+0x75c], R13 ;  /* 0x00075c0d01007387 */ /* 0x0001e20000100800 */
[----:B------:R-:W-:Y:S01]  /*645b0*/  F2FP.BF16.PACK_AB R5, R28, R8 ;  /* 0x000000081c05723e */ /* 0x000fe200000010ff */
[----:B------:R-:W-:Y:S01]  /*645c0*/  IMAD R8, R0, 0xd7, RZ ;  /* 0x000000d700087824 */ /* 0x000fe200078e02ff */
[----:B0-----:R-:W-:-:S05]  /*645d0*/  LEA.HI.X.SX32 R13, R16, R27, 0x1, P5 ;  /* 0x0000001b100d7211 */ /* 0x001fca00028f0eff */
[----:B------:R0:W-:Y:S01]  /*645e0*/  STL.64 [R1+0x730], R12 ;  /* 0x0007300c01007387 */ /* 0x0001e20000100a00 */
[----:B------:R-:W-:Y:S01]  /*645f0*/  IMAD R2, R0, 0x1b0, RZ ;  /* 0x000001b000027824 */ /* 0x000fe200078e02ff */
[----:B------:R-:W-:Y:S02]  /*64600*/  F2FP.BF16.PACK_AB R7, R7, R21 ;  /* 0x000000150707723e */ /* 0x000fe400000010ff */
[----:B------:R-:W4:Y:S01]  /*64610*/  LDL.LU R14, [R1+0x314] ;  /* 0x00031400010e7983 */ /* 0x000f220000300800 */
[----:B0-----:R-:W-:-:S03]  /*64620*/  IADD3 R12, P5, R3, R26, RZ ;  /* 0x0000001a030c7210 */ /* 0x001fc60007fbe0ff */
[----:B------:R-:W4:Y:S01]  /*64630*/  LDL.LU R15, [R1+0x310] ;  /* 0x00031000010f7983 */ /* 0x000f220000300800 */
[----:B------:R-:W-:Y:S01]  /*64640*/  LEA.HI.X.SX32 R13, R8, R27, 0x1, P5 ;  /* 0x0000001b080d7211 */ /* 0x000fe200028f0eff */
[----:B------:R-:W-:-:S04]  /*64650*/  IMAD R21, R0, 0xd8, RZ ;  /* 0x000000d800157824 */ /* 0x000fc800078e02ff */
[----:B------:R0:W-:Y:S01]  /*64660*/  STL.64 [R1+0x728], R12 ;  /* 0x0007280c01007387 */ /* 0x0001e20000100a00 */
[----:B------:R-:W-:Y:S01]  /*64670*/  IMAD R16, R0, 0x1b2, RZ ;  /* 0x000001b200107824 */ /* 0x000fe200078e02ff */
[----:B------:R-:W-:Y:S02]  /*64680*/  F2FP.BF16.PACK_AB R6, R29, R6 ;  /* 0x000000061d06723e */ /* 0x000fe400000010ff */
[----:B------:R-:W4:Y:S01]  /*64690*/  LDL.LU R28, [R1+0x31c] ;  /* 0x00031c00011c7983 */ /* 0x000f220000300800 */
[----:B------:R-:W-:Y:S02]  /*646a0*/  F2FP.BF16.PACK_AB R8, R11, R20 ;  /* 0x000000140b08723e */ /* 0x000fe400000010ff */
[----:B0-----:R-:W-:Y:S01]  /*646b0*/  IADD3 R12, P5, R2, R26, RZ ;  /* 0x0000001a020c7210 */ /* 0x001fe20007fbe0ff */
[----:B------:R-:W4:Y:S03]  /*646c0*/  LDL.LU R29, [R1+0x318] ;  /* 0x00031800011d7983 */ /* 0x000f260000300800 */
[----:B------:R-:W-:Y:S01]  /*646d0*/  LEA.HI.X.SX32 R13, R21, R27, 0x1, P5 ;  /* 0x0000001b150d7211 */ /* 0x000fe200028f0eff */
[----:B------:R-:W4:Y:S01]  /*646e0*/  LDL.LU R20, [R1+0x324] ;  /* 0x0003240001147983 */ /* 0x000f220000300800 */
[----:B------:R-:W-:-:S02]  /*646f0*/  IMAD R11, R0, 0xd9, RZ ;  /* 0x000000d9000b7824 */ /* 0x000fc400078e02ff */
[----:B------:R-:W-:Y:S01]  /*64700*/  IMAD R2, R0, 0x1b4, RZ ;  /* 0x000001b400027824 */ /* 0x000fe200078e02ff */
[----:B------:R0:W-:Y:S01]  /*64710*/  STL.64 [R1+0x720], R12 ;  /* 0x0007200c01007387 */ /* 0x0001e20000100a00 */
[----:B---3--:R-:W-:Y:S02]  /*64720*/  F2FP.BF16.PACK_AB R9, R9, R10 ;  /* 0x0000000a0909723e */ /* 0x008fe400000010ff */
[-C--:B0-----:R-:W-:Y:S01]  /*64730*/  IADD3 R12, P5, R16, R26.reuse, RZ ;  /* 0x0000001a100c7210 */ /* 0x081fe20007fbe0ff */
[----:B------:R-:W3:Y:S03]  /*64740*/  LDL.LU R21, [R1+0x320] ;  /* 0x0003200001157983 */ /* 0x000ee60000300800 */
[----:B------:R-:W-:Y:S02]  /*64750*/  LEA.HI.X.SX32 R13, R11, R27, 0x1, P5 ;  /* 0x0000001b0b0d7211 */ /* 0x000fe400028f0eff */
[----:B------:R-:W-:Y:S01]  /*64760*/  IADD3 R2, P5, R2, R26, RZ ;  /* 0x0000001a02027210 */ /* 0x000fe20007fbe0ff */
[----:B------:R-:W-:Y:S01]  /*64770*/  STL.64 [R1+0x20e8], R16 ;  /* 0x0020e81001007387 */ /* 0x000fe20000100a00 */
[----:B------:R-:W-:-:S03]  /*64780*/  F2FP.BF16.PACK_AB R10, R24, R22 ;  /* 0x00000016180a723e */ /* 0x000fc600000010ff */
[----:B------:R-:W3:Y:S04]  /*64790*/  LDL.LU R24, [R1+0x32c] ;  /* 0x00032c0001187983 */ /* 0x000ee80000300800 */
[----:B------:R-:W3:Y:S04]  /*647a0*/  LDL.LU R22, [R1+0x328] ;  /* 0x0003280001167983 */ /* 0x000ee80000300800 */
[----:B------:R-:W-:Y:S01]  /*647b0*/  STL.64 [R1+0x718], R12 ;  /* 0x0007180c01007387 */ /* 0x000fe20000100a00 */
[----:B--2---:R-:W-:-:S05]  /*647c0*/  LEA.HI.X.SX32 R3, R18, R27, 0x1, P5 ;  /* 0x0000001b12037211 */ /* 0x004fca00028f0eff */
[----:B------:R0:W-:Y:S04]  /*647d0*/  STL.64 [R1+0x710], R2 ;  /* 0x0007100201007387 */ /* 0x0001e80000100a00 */
[----:B0-----:R-:W2:Y:S01]  /*647e0*/  LDL.LU.64 R2, [R1+0x20f0] ;  /* 0x0020f00001027983 */ /* 0x001ea20000300a00 */
[----:B----4-:R-:W-:-:S03]  /*647f0*/  F2FP.BF16.PACK_AB R11, R25, R23 ;  /* 0x00000017190b723e */ /* 0x010fc600000010ff */
[----:B------:R-:W4:Y:S04]  /*64800*/  LDL.LU R25, [R1+0x354] ;  /* 0x0003540001197983 */ /* 0x000f280000300800 */
[----:B------:R-:W4:Y:S01]  /*64810*/  LDL.LU R23, [R1+0x350] ;  /* 0x0003500001177983 */ /* 0x000f220000300800 */
[C---:B------:R-:W-:Y:S02]  /*64820*/  IMAD R16, R0.reuse, 0x1b6, RZ ;  /* 0x000001b600107824 */ /* 0x040fe400078e02ff */
[----:B------:R-:W-:-:S03]  /*64830*/  IMAD R12, R0, 0xdb, RZ ;  /* 0x000000db000c7824 */ /* 0x000fc600078e02ff */
[----:B------:R-:W-:Y:S01]  /*64840*/  IADD3 R16, P5, R16, R26, RZ ;  /* 0x0000001a10107210 */ /* 0x000fe20007fbe0ff */
[----:B------:R-:W-:-:S03]  /*64850*/  IMAD R13, R0, 0x1b8, RZ ;  /* 0x000001b8000d7824 */ /* 0x000fc600078e02ff */
[----:B------:R-:W-:Y:S01]  /*64860*/  LEA.HI.X.SX32 R17, R12, R27, 0x1, P5 ;  /* 0x0000001b0c117211 */ /* 0x000fe200028f0eff */
[----:B------:R-:W-:Y:S01]  /*64870*/  IMAD R18, R0, 0x1ba, RZ ;  /* 0x000001ba00127824 */ /* 0x000fe200078e02ff */
[----:B------:R-:W-:Y:S01]  /*64880*/  F2FP.BF16.PACK_AB R12, R14, R15 ;  /* 0x0000000f0e0c723e */ /* 0x000fe200000010ff */
[----:B------:R-:W-:Y:S01]  /*64890*/  IMAD R15, R0, 0xdc, RZ ;  /* 0x000000dc000f7824 */ /* 0x000fe200078e02ff */
[----:B---3--:R-:W-:Y:S01]  /*648a0*/  F2FP.BF16.PACK_AB R14, R20, R21 ;  /* 0x00000015140e723e */ /* 0x008fe200000010ff */
[----:B--2---:R0:W-:Y:S04]  /*648b0*/  STS.128 [R2+0x280], R4 ;  /* 0x0002800402007388 */ /* 0x0041e80000000c00 */
[----:B------:R1:W-:Y:S01]  /*648c0*/  STS.128 [R2+0x300], R8 ;  /* 0x0003000802007388 */ /* 0x0003e20000000c00 */
[----:B0-----:R-:W-:Y:S01]  /*648d0*/  IMAD R4, R0, 0xdd, RZ ;  /* 0x000000dd00047824 */ /* 0x001fe200078e02ff */
[----:B-1----:R-:W-:-:S02]  /*648e0*/  IADD3 R8, P5, R13, R26, RZ ;  /* 0x0000001a0d087210 */ /* 0x002fc40007fbe0ff */
[----:B------:R-:W2:Y:S02]  /*648f0*/  LDL.LU R11, [R1+0x398] ;  /* 0x00039800010b7983 */ /* 0x000ea40000300800 */
[----:B------:R-:W-:Y:S02]  /*64900*/  LEA.HI.X.SX32 R9, R15, R27, 0x1, P5 ;  /* 0x0000001b0f097211 */ /* 0x000fe400028f0eff */
[----:B------:R0:W-:Y:S01]  /*64910*/  STL.64 [R1+0x708], R16 ;  /* 0x0007081001007387 */ /* 0x0001e20000100a00 */
[----:B------:R-:W-:Y:S01]  /*64920*/  IMAD R5, R0, 0x1bc, RZ ;  /* 0x000001bc00057824 */ /* 0x000fe200078e02ff */
[----:B------:R-:W-:Y:S02]  /*64930*/  F2FP.BF16.PACK_AB R13, R28, R29 ;  /* 0x0000001d1c0d723e */ /* 0x000fe400000010ff */
[----:B------:R-:W2:Y:S01]  /*64940*/  LDL.LU R6, [R1+0x390] ;  /* 0x0003900001067983 */ /* 0x000ea20000300800 */
[----:B0-----:R-:W-:-:S03]  /*64950*/  IADD3 R16, P5, R18, R26, RZ ;  /* 0x0000001a12107210 */ /* 0x001fc60007fbe0ff */
[----:B------:R0:W-:Y:S01]  /*64960*/  STL.64 [R1+0x6d0], R8 ;  /* 0x0006d00801007387 */ /* 0x0001e20000100a00 */
[----:B------:R-:W-:-:S03]  /*64970*/  LEA.HI.X.SX32 R17, R4, R27, 0x1, P5 ;  /* 0x0000001b04117211 */ /* 0x000fc600028f0eff */
[----:B0-----:R-:W3:Y:S04]  /*64980*/  LDL.LU R9, [R1+0x358] ;  /* 0x0003580001097983 */ /* 0x001ee80000300800 */
[----:B------:R-:W3:Y:S04]  /*64990*/  LDL.LU R28, [R1+0x3a8] ;  /* 0x0003a800011c7983 */ /* 0x000ee80000300800 */
[----:B------:R-:W3:Y:S04]  /*649a0*/  LDL.LU R29, [R1+0x3a0] ;  /* 0x0003a000011d7983 */ /* 0x000ee80000300800 */
[----:B------:R0:W-:Y:S01]  /*649b0*/  STL.64 [R1+0x6c8], R16 ;  /* 0x0006c81001007387 */ /* 0x0001e20000100a00 */
[----:B------:R-:W-:Y:S01]  /*649c0*/  IMAD R7, R0, 0x1be, RZ ;  /* 0x000001be00077824 */ /* 0x000fe200078e02ff */
[----:B------:R-:W-:-:S02]  /*649d0*/  F2FP.BF16.PACK_AB R15, R24, R22 ;  /* 0x00000016180f723e */ /* 0x000fc400000010ff */
[----:B------:R-:W3:Y:S04]  /*649e0*/  LDL.LU R20, [R1+0x36c] ;  /* 0x00036c0001147983 */ /* 0x000ee80000300800 */
[----:B------:R-:W3:Y:S01]  /*649f0*/  LDL.LU R21, [R1+0x368] ;  /* 0x0003680001157983 */ /* 0x000ee20000300800 */
[----:B0-----:R-:W-:-:S03]  /*64a00*/  IADD3 R16, P5, R5, R26, RZ ;  /* 0x0000001a05107210 */ /* 0x001fc60007fbe0ff */
[----:B------:R-:W3:Y:S01]  /*64a10*/  LDL.LU R10, [R1+0x474] ;  /* 0x00047400010a7983 */ /* 0x000ee20000300800 */
[----:B------:R-:W-:-:S03]  /*64a20*/  LEA.HI.X.SX32 R17, R19, R27, 0x1, P5 ;  /* 0x0000001b13117211 */ /* 0x000fc600028f0eff */
[----:B------:R-:W3:Y:S01]  /*64a30*/  LDL.LU R22, [R1+0x3b0] ;  /* 0x0003b00001167983 */ /* 0x000ee20000300800 */
[----:B------:R-:W-:-:S03]  /*64a40*/  IMAD R5, R0, 0xdf, RZ ;  /* 0x000000df00057824 */ /* 0x000fc600078e02ff */
[----:B------:R0:W-:Y:S04]  /*64a50*/  STL.64 [R1+0x6c0], R16 ;  /* 0x0006c01001007387 */ /* 0x0001e80000100a00 */
[----:B------:R1:W-:Y:S01]  /*64a60*/  STS.128 [R2+0x380], R12 ;  /* 0x0003800c02007388 */ /* 0x0003e20000000c00 */
[----:B0-----:R-:W-:-:S03]  /*64a70*/  IADD3 R16, P5, R7, R26, RZ ;  /* 0x0000001a07107210 */ /* 0x001fc60007fbe0ff */
[----:B------:R-:W3:Y:S04]  /*64a80*/  LDL.LU R7, [R1+0x37c] ;  /* 0x00037c0001077983 */ /* 0x000ee80000300800 */
[----:B------:R-:W3:Y:S01]  /*64a90*/  LDL.LU R24, [R1+0x378] ;  /* 0x0003780001187983 */ /* 0x000ee20000300800 */
[----:B------:R-:W-:-:S03]  /*64aa0*/  LEA.HI.X.SX32 R17, R5, R27, 0x1, P5 ;  /* 0x0000001b05117211 */ /* 0x000fc600028f0eff */
[----:B-1----:R-:W3:Y:S01]  /*64ab0*/  LDL.LU R13, [R1+0x35c] ;  /* 0x00035c00010d7983 */ /* 0x002ee20000300800 */
[----:B----4-:R-:W-:-:S03]  /*64ac0*/  F2FP.BF16.PACK_AB R4, R25, R23 ;  /* 0x000000171904723e */ /* 0x010fc600000010ff */
[----:B------:R-:W4:Y:S04]  /*64ad0*/  LDL.LU R25, [R1+0x47c] ;  /* 0x00047c0001197983 */ /* 0x000f280000300800 */
[----:B------:R-:W4:Y:S04]  /*64ae0*/  LDL.LU R23, [R1+0x478] ;  /* 0x0004780001177983 */ /* 0x000f280000300800 */
[----:B------:R0:W-:Y:S04]  /*64af0*/  STL.64 [R1+0x6b8], R16 ;  /* 0x0006b81001007387 */ /* 0x0001e80000100a00 */
[----:B0-----:R-:W4:Y:S01]  /*64b00*/  LDL.LU.64 R16, [R1+0x20e8] ;  /* 0x0020e80001107983 */ /* 0x001f220000300a00 */
[----:B------:R-:W-:-:S02]  /*64b10*/  IMAD R8, R0, 0x1c0, RZ ;  /* 0x000001c000087824 */ /* 0x000fc400078e02ff */
[----:B------:R-:W-:-:S03]  /*64b20*/  IMAD R12, R0, 0xe0, RZ ;  /* 0x000000e0000c7824 */ /* 0x000fc600078e02ff */
[----:B------:R-:W-:Y:S01]  /*64b30*/  IADD3 R14, P5, R8, R26, RZ ;  /* 0x0000001a080e7210 */ /* 0x000fe20007fbe0ff */
[----:B------:R-:W-:-:S03]  /*64b40*/  IMAD R19, R0, 0x1c2, RZ ;  /* 0x000001c200137824 */ /* 0x000fc600078e02ff */
[----:B------:R-:W-:-:S05]  /*64b50*/  LEA.HI.X.SX32 R15, R12, R27, 0x1, P5 ;  /* 0x0000001b0c0f7211 */ /* 0x000fca00028f0eff */
[----:B------:R0:W-:Y:S04]  /*64b60*/  STL.64 [R1+0x690], R14 ;  /* 0x0006900e01007387 */ /* 0x0001e80000100a00 */
[----:B------:R-:W-:Y:S01]  /*64b70*/  STL.64 [R1+0x2080], R18 ;  /* 0x0020801201007387 */ /* 0x000fe20000100a00 */
[----:B0-----:R-:W-:-:S03]  /*64b80*/  IADD3 R14, P5, R19, R26, RZ ;  /* 0x0000001a130e7210 */ /* 0x001fc60007fbe0ff */
[----:B------:R-:W-:Y:S01]  /*64b90*/  STL [R1+0x2088], R19 ;  /* 0x0020881301007387 */ /* 0x000fe20000100800 */
[C---:B------:R-:W-:Y:S01]  /*64ba0*/  IMAD R12, R0.reuse, 0x1c8, RZ ;  /* 0x000001c8000c7824 */ /* 0x040fe200078e02ff */
[----:B--2---:R-:W-:Y:S01]  /*64bb0*/  F2FP.BF16.PACK_AB R8, R11, R6 ;  /* 0x000000060b08723e */ /* 0x004fe200000010ff */
[C---:B------:R-:W-:Y:S02]  /*64bc0*/  IMAD R6, R0.reuse, 0xe1, RZ ;  /* 0x000000e100067824 */ /* 0x040fe400078e02ff */
[----:B------:R-:W-:-:S03]  /*64bd0*/  IMAD R11, R0, 0x1c4, RZ ;  /* 0x000001c4000b7824 */ /* 0x000fc600078e02ff */
[----:B------:R-:W-:Y:S02]  /*64be0*/  LEA.HI.X.SX32 R15, R6, R27, 0x1, P5 ;  /* 0x0000001b060f7211 */ /* 0x000fe400028f0eff */
[----:B---3--:R-:W-:Y:S02]  /*64bf0*/  F2FP.BF16.PACK_AB R6, R20, R21 ;  /* 0x000000151406723e */ /* 0x008fe400000010ff */
[----:B------:R-:W-:Y:S02]  /*64c00*/  F2FP.BF16.PACK_AB R10, R10, R22 ;  /* 0x000000160a0a723e */ /* 0x000fe400000010ff */
[----:B------:R-:W-:Y:S02]  /*64c10*/  F2FP.BF16.PACK_AB R5, R13, R9 ;  /* 0x000000090d05723e */ /* 0x000fe400000010ff */
[----:B------:R-:W-:Y:S02]  /*64c20*/  F2FP.BF16.PACK_AB R9, R28, R29 ;  /* 0x0000001d1c09723e */ /* 0x000fe400000010ff */
[----:B------:R-:W2:Y:S01]  /*64c30*/  LDL.LU R28, [R1+0x4a4] ;  /* 0x0004a400011c7983 */ /* 0x000ea20000300800 */
[----:B------:R-:W-:-:S03]  /*64c40*/  IMAD R13, R0, 0x1c6, RZ ;  /* 0x000001c6000d7824 */ /* 0x000fc600078e02ff */
[----:B------:R-:W2:Y:S04]  /*64c50*/  LDL.LU R29, [R1+0x4a0] ;  /* 0x0004a000011d7983 */ /* 0x000ea80000300800 */
[----:B------:R0:W-:Y:S02]  /*64c60*/  STL.64 [R1+0x688], R14 ;  /* 0x0006880e01007387 */ /* 0x0001e40000100a00 */
[----:B0-----:R-:W-:Y:S01]  /*64c70*/  IADD3 R14, P5, R11, R26, RZ ;  /* 0x0000001a0b0e7210 */ /* 0x001fe20007fbe0ff */
[----:B------:R-:W-:-:S03]  /*64c80*/  IMAD R11, R0, 0xe3, RZ ;  /* 0x000000e3000b7824 */ /* 0x000fc600078e02ff */
[-C--:B----4-:R-:W-:Y:S02]  /*64c90*/  LEA.HI.X.SX32 R15, R17, R27.reuse, 0x1, P5 ;  /* 0x0000001b110f7211 */ /* 0x090fe400028f0eff */
[----:B------:R-:W-:Y:S02]  /*64ca0*/  IADD3 R20, P5, R13, R26, RZ ;  /* 0x0000001a0d147210 */ /* 0x000fe40007fbe0ff */
[----:B------:R-:W3:Y:S02]  /*64cb0*/  LDL.LU R13, [R1+0x4ac] ;  /* 0x0004ac00010d7983 */ /* 0x000ee40000300800 */
[----:B------:R-:W-:Y:S02]  /*64cc0*/  LEA.HI.X.SX32 R21, R11, R27, 0x1, P5 ;  /* 0x0000001b0b157211 */ /* 0x000fe400028f0eff */
[----:B------:R0:W-:Y:S01]  /*64cd0*/  STL.64 [R1+0x680], R14 ;  /* 0x0006800e01007387 */ /* 0x0001e20000100a00 */
[----:B------:R-:W-:Y:S01]  /*64ce0*/  F2FP.BF16.PACK_AB R11, R25, R23 ;  /* 0x00000017190b723e */ /* 0x000fe200000010ff */
[----:B------:R-:W-:-:S02]  /*64cf0*/  IMAD R25, R0, 0xe4, RZ ;  /* 0x000000e400197824 */ /* 0x000fc400078e02ff */
[----:B0-----:R-:W3:Y:S04]  /*64d00*/  LDL.LU R14, [R1+0x4a8] ;  /* 0x0004a800010e7983 */ /* 0x001ee80000300800 */
[----:B------:R-:W4:Y:S04]  /*64d10*/  LDL.LU R15, [R1+0x4b4] ;  /* 0x0004b400010f7983 */ /* 0x000f280000300800 */
[----:B------:R-:W4:Y:S04]  /*64d20*/  LDL.LU R22, [R1+0x4b0] ;  /* 0x0004b00001167983 */ /* 0x000f280000300800 */
[----:B------:R0:W-:Y:S01]  /*64d30*/  STL.64 [R1+0x678], R20 ;  /* 0x0006781401007387 */ /* 0x0001e20000100a00 */
[----:B------:R-:W-:-:S03]  /*64d40*/  F2FP.BF16.PACK_AB R7, R7, R24 ;  /* 0x000000180707723e */ /* 0x000fc600000010ff */
[----:B------:R-:W4:Y:S04]  /*64d50*/  LDL R24, [R1+0x4bc] ;  /* 0x0004bc0001187983 */ /* 0x000f280000100800 */
[----:B------:R-:W4:Y:S01]  /*64d60*/  LDL.LU R23, [R1+0x4b8] ;  /* 0x0004b80001177983 */ /* 0x000f220000300800 */
[----:B0-----:R-:W-:-:S04]  /*64d70*/  IADD3 R20, P5, R12, R26, RZ ;  /* 0x0000001a0c147210 */ /* 0x001fc80007fbe0ff */
[----:B------:R-:W-:-:S05]  /*64d80*/  LEA.HI.X.SX32 R21, R25, R27, 0x1, P5 ;  /* 0x0000001b19157211 */ /* 0x000fca00028f0eff */
[----:B------:R0:W-:Y:S04]  /*64d90*/  STL.64 [R1+0x670], R20 ;  /* 0x0006701401007387 */ /* 0x0001e80000100a00 */
[----:B0-----:R-:W4:Y:S01]  /*64da0*/  LDL.LU.64 R20, [R1+0x20e0] ;  /* 0x0020e00001147983 */ /* 0x001f220000300a00 */
[C---:B------:R-:W-:Y:S02]  /*64db0*/  IMAD R18, R0.reuse, 0x1ca, RZ ;  /* 0x000001ca00127824 */ /* 0x040fe400078e02ff */
[C---:B------:R-:W-:Y:S01]  /*64dc0*/  IMAD R12, R0.reuse, 0xe5, RZ ;  /* 0x000000e5000c7824 */ /* 0x040fe200078e02ff */
[----:B------:R0:W-:Y:S01]  /*64dd0*/  STS.128 [R2+0x400], R4 ;  /* 0x0004000402007388 */ /* 0x0001e20000000c00 */
[----:B------:R-:W-:Y:S01]  /*64de0*/  IMAD R17, R0, 0x1cc, RZ ;  /* 0x000001cc00117824 */ /* 0x000fe200078e02ff */
[----:B------:R-:W-:-:S02]  /*64df0*/  IADD3 R18, P5, R18, R26, RZ ;  /* 0x0000001a12127210 */ /* 0x000fc40007fbe0ff */
[----:B------:R-:W4:Y:S04]  /*64e00*/  LDL.LU R25, [R1+0x6d8] ;  /* 0x0006d80001197983 */ /* 0x000f280000300800 */
[----:B------:R1:W-:Y:S01]  /*64e10*/  STL [R1+0x668], R18 ;  /* 0x0006681201007387 */ /* 0x0003e20000100800 */
[----:B0-----:R-:W-:Y:S01]  /*64e20*/  MOV R7, R19 ;  /* 0x0000001300077202 */ /* 0x001fe20000000f00 */
[----:B------:R-:W-:Y:S01]  /*64e30*/  IMAD.MOV.U32 R6, RZ, RZ, R18 ;  /* 0x000000ffff067224 */ /* 0x000fe200078e0012 */
[----:B------:R-:W-:Y:S02]  /*64e40*/  LEA.HI.X.SX32 R7, R12, R27, 0x1, P5 ;  /* 0x0000001b0c077211 */ /* 0x000fe400028f0eff */
[----:B------:R-:W-:Y:S01]  /*64e50*/  IADD3 R6, P5, R17, R26, RZ ;  /* 0x0000001a11067210 */ /* 0x000fe20007fbe0ff */
[----:B------:R-:W-:Y:S01]  /*64e60*/  STL.64 [R1+0x20d8], R2 ;  /* 0x0020d80201007387 */ /* 0x000fe20000100a00 */
[----:B-1----:R-:W-:-:S03]  /*64e70*/  IMAD R18, R0, 0x1ce, RZ ;  /* 0x000001ce00127824 */ /* 0x002fc600078e02ff */
[----:B------:R-:W-:Y:S01]  /*64e80*/  STL [R1+0x66c], R7 ;  /* 0x00066c0701007387 */ /* 0x000fe20000100800 */
[----:B------:R-:W-:-:S03]  /*64e90*/  IMAD R4, R0, 0xe7, RZ ;  /* 0x000000e700047824 */ /* 0x000fc600078e02ff */
[----:B------:R0:W-:Y:S04]  /*64ea0*/  STS.128 [R2+0x480], R8 ;  /* 0x0004800802007388 */ /* 0x0001e80000000c00 */
[----:B0-----:R-:W4:Y:S01]  /*64eb0*/  LDL.LU R8, [R1+0x6e4] ;  /* 0x0006e40001087983 */ /* 0x001f220000300800 */
[----:B------:R-:W-:-:S03]  /*64ec0*/  IMAD R2, R0, 0x1d0, RZ ;  /* 0x000001d000027824 */ /* 0x000fc600078e02ff */
[----:B------:R-:W4:Y:S01]  /*64ed0*/  LDL.LU R11, [R1+0x6e0] ;  /* 0x0006e000010b7983 */ /* 0x000f220000300800 */
[----:B--2---:R-:W-:Y:S02]  /*64ee0*/  F2FP.BF16.PACK_AB R12, R28, R29 ;  /* 0x0000001d1c0c723e */ /* 0x004fe400000010ff */
[----:B---3--:R-:W-:Y:S02]  /*64ef0*/  F2FP.BF16.PACK_AB R13, R13, R14 ;  /* 0x0000000e0d0d723e */ /* 0x008fe400000010ff */
[----:B----4-:R-:W-:Y:S02]  /*64f00*/  F2FP.BF16.PACK_AB R14, R15, R22 ;  /* 0x000000160f0e723e */ /* 0x010fe400000010ff */
[----:B------:R-:W-:Y:S01]  /*64f10*/  F2FP.BF16.PACK_AB R15, R24, R23 ;  /* 0x00000017180f723e */ /* 0x000fe200000010ff */
[----:B------:R-:W-:Y:S01]  /*64f20*/  IMAD R23, R0, 0xe8, RZ ;  /* 0x000000e800177824 */ /* 0x000fe200078e02ff */
[-C--:B------:R-:W-:Y:S02]  /*64f30*/  LEA.HI.X.SX32 R7, R21, R27.reuse, 0x1, P5 ;  /* 0x0000001b15077211 */ /* 0x080fe400028f0eff */
[----:B------:R-:W-:Y:S01]  /*64f40*/  IADD3 R28, P5, R18, R26, RZ ;  /* 0x0000001a121c7210 */ /* 0x000fe20007fbe0ff */
[----:B------:R-:W2:Y:S04]  /*64f50*/  LDL.LU R21, [R1+0x6ec] ;  /* 0x0006ec0001157983 */ /* 0x000ea80000300800 */
[----:B------:R0:W-:Y:S01]  /*64f60*/  STL.64 [R1+0x630], R6 ;  /* 0x0006300601007387 */ /* 0x0001e20000100a00 */
[----:B------:R-:W-:-:S02]  /*64f70*/  LEA.HI.X.SX32 R29, R4, R27, 0x1, P5 ;  /* 0x0000001b041d7211 */ /* 0x000fc400028f0eff */
[----:B------:R-:W-:Y:S01]  /*64f80*/  IADD3 R2, P5, R2, R26, RZ ;  /* 0x0000001a02027210 */ /* 0x000fe20007fbe0ff */
[----:B0-----:R-:W2:Y:S04]  /*64f90*/  LDL.LU R6, [R1+0x6e8] ;  /* 0x0006e80001067983 */ /* 0x001ea80000300800 */
[----:B------:R-:W3:Y:S04]  /*64fa0*/  LDL.LU R7, [R1+0x6f4] ;  /* 0x0006f40001077983 */ /* 0x000ee80000300800 */
[----:B------:R-:W3:Y:S01]  /*64fb0*/  LDL.LU R17, [R1+0x6f0] ;  /* 0x0006f00001117983 */ /* 0x000ee20000300800 */
[----:B------:R-:W-:-:S03]  /*64fc0*/  LEA.HI.X.SX32 R3, R23, R27, 0x1, P5 ;  /* 0x0000001b17037211 */ /* 0x000fc600028f0eff */
[----:B------:R-:W4:Y:S04]  /*64fd0*/  LDL.LU R19, [R1+0x6fc] ;  /* 0x0006fc0001137983 */ /* 0x000f280000300800 */
[----:B------:R-:W4:Y:S04]  /*64fe0*/  LDL.LU R18, [R1+0x6f8] ;  /* 0x0006f80001127983 */ /* 0x000f280000300800 */
[----:B------:R-:W2:Y:S04]  /*64ff0*/  LDL.LU R4, [R1+0x6dc] ;  /* 0x0006dc0001047983 */ /* 0x000ea80000300800 */
[----:B------:R0:W-:Y:S04]  /*65000*/  STL.64 [R1+0x628], R28 ;  /* 0x0006281c01007387 */ /* 0x0001e80000100a00 */
[----:B------:R-:W2:Y:S04]  /*65010*/  LDL.LU R9, [R1+0x704] ;  /* 0x0007040001097983 */ /* 0x000ea80000300800 */
[----:B------:R-:W2:Y:S04]  /*65020*/  LDL.LU R10, [R1+0x700] ;  /* 0x00070000010a7983 */ /* 0x000ea80000300800 */
[----:B0-----:R-:W2:Y:S04]  /*65030*/  LDL.LU R28, [R1+0x73c] ;  /* 0x00073c00011c7983 */ /* 0x001ea80000300800 */
[----:B------:R-:W2:Y:S04]  /*65040*/  LDL.LU R29, [R1+0x738] ;  /* 0x00073800011d7983 */ /* 0x000ea80000300800 */
[----:B------:R0:W-:Y:S04]  /*65050*/  STL.64 [R1+0x620], R2 ;  /* 0x0006200201007387 */ /* 0x0001e80000100a00 */
[----:B0-----:R-:W2:Y:S01]  /*65060*/  LDL.LU.64 R2, [R1+0x20d8] ;  /* 0x0020d80001027983 */ /* 0x001ea20000300a00 */
[----:B------:R-:W-:-:S02]  /*65070*/  IMAD R22, R0, 0x1d2, RZ ;  /* 0x000001d200167824 */ /* 0x000fc400078e02ff */
[----:B------:R-:W-:-:S03]  /*65080*/  IMAD R5, R0, 0xe9, RZ ;  /* 0x000000e900057824 */ /* 0x000fc600078e02ff */
[----:B------:R-:W-:-:S04]  /*65090*/  IADD3 R22, P5, R22, R26, RZ ;  /* 0x0000001a16167210 */ /* 0x000fc80007fbe0ff */
[----:B------:R-:W-:Y:S01]  /*650a0*/  LEA.HI.X.SX32 R23, R5, R27, 0x1, P5 ;  /* 0x0000001b05177211 */ /* 0x000fe200028f0eff */
[----:B------:R-:W-:-:S05]  /*650b0*/  IMAD R24, R0, 0x1d4, RZ ;  /* 0x000001d400187824 */ /* 0x000fca00078e02ff */
[----:B------:R-:W-:Y:S02]  /*650c0*/  IADD3 R24, P5, R24, R26, RZ ;  /* 0x0000001a18187210 */ /* 0x000fe40007fbe0ff */
[----:B------:R-:W-:Y:S01]  /*650d0*/  F2FP.BF16.PACK_AB R5, R8, R11 ;  /* 0x0000000b0805723e */ /* 0x000fe200000010ff */
[C---:B------:R-:W-:Y:S02]  /*650e0*/  IMAD R8, R0.reuse, 0xeb, RZ ;  /* 0x000000eb00087824 */ /* 0x040fe400078e02ff */
[----:B------:R-:W-:Y:S01]  /*650f0*/  IMAD R11, R0, 0x1d8, RZ ;  /* 0x000001d8000b7824 */ /* 0x000fe200078e02ff */
[----:B--2---:R0:W-:Y:S04]  /*65100*/  STS.128 [R2+0x500], R12 ;  /* 0x0005000c02007388 */ /* 0x0041e80000000c00 */
[----:B0-----:R-:W2:Y:S04]  /*65110*/  LDL.LU R12, [R1+0x744] ;  /* 0x00074400010c7983 */ /* 0x001ea80000300800 */
[----:B------:R-:W2:Y:S04]  /*65120*/  LDL.LU R15, [R1+0x740] ;  /* 0x00074000010f7983 */ /* 0x000ea80000300800 */
[----:B------:R0:W-:Y:S04]  /*65130*/  STL.64 [R1+0x618], R22 ;  /* 0x0006181601007387 */ /* 0x0001e80000100a00 */
[----:B0-----:R-:W2:Y:S01]  /*65140*/  LDL.LU.64 R22, [R1+0x20d0] ;  /* 0x0020d00001167983 */ /* 0x001ea20000300a00 */
[----:B------:R-:W-:Y:S01]  /*65150*/  F2FP.BF16.PACK_AB R4, R4, R25 ;  /* 0x000000190404723e */ /* 0x000fe200000010ff */
[----:B------:R-:W-:Y:S01]  /*65160*/  IMAD R13, R0, 0x1d6, RZ ;  /* 0x000001d6000d7824 */ /* 0x000fe200078e02ff */
[----:B------:R-:W-:-:S05]  /*65170*/  LEA.HI.X.SX32 R25, R20, R27, 0x1, P5 ;  /* 0x0000001b14197211 */ /* 0x000fca00028f0eff */
[----:B------:R0:W-:Y:S04]  /*65180*/  STL.64 [R1+0x5f0], R24 ;  /* 0x0005f01801007387 */ /* 0x0001e80000100a00 */
[----:B------:R-:W2:Y:S01]  /*65190*/  LDL.LU R14, [R1+0x748] ;  /* 0x00074800010e7983 */ /* 0x000ea20000300800 */
[----:B0-----:R-:W-:-:S04]  /*651a0*/  IADD3 R24, P5, R13, R26, RZ ;  /* 0x0000001a0d187210 */ /* 0x001fc80007fbe0ff */
[----:B------:R-:W-:-:S05]  /*651b0*/  LEA.HI.X.SX32 R25, R8, R27, 0x1, P5 ;  /* 0x0000001b08197211 */ /* 0x000fca00028f0eff */
[----:B------:R0:W-:Y:S01]  /*651c0*/  STL.64 [R1+0x5e8], R24 ;  /* 0x0005e81801007387 */ /* 0x0001e20000100a00 */
[----:B------:R-:W-:Y:S01]  /*651d0*/  F2FP.BF16.PACK_AB R6, R21, R6 ;  /* 0x000000061506723e */ /* 0x000fe200000010ff */
[----:B------:R-:W-:Y:S01]  /*651e0*/  IMAD R13, R0, 0x1da, RZ ;  /* 0x000001da000d7824 */ /* 0x000fe200078e02ff */
[----:B---3--:R-:W-:Y:S01]  /*651f0*/  F2FP.BF16.PACK_AB R7, R7, R17 ;  /* 0x000000110707723e */ /* 0x008fe200000010ff */
[----:B------:R-:W3:Y:S01]  /*65200*/  LDL.LU R21, [R1+0x754] ;  /* 0x0007540001157983 */ /* 0x000ee20000300800 */
[----:B----4-:R-:W-:-:S03]  /*65210*/  F2FP.BF16.PACK_AB R8, R19, R18 ;  /* 0x000000121308723e */ /* 0x010fc600000010ff */
[----:B------:R-:W3:Y:S01]  /*65220*/  LDL.LU R17, [R1+0x750] ;  /* 0x0007500001117983 */ /* 0x000ee20000300800 */
[C---:B0-----:R-:W-:Y:S01]  /*65230*/  IMAD R25, R0.reuse, 0xec, RZ ;  /* 0x000000ec00197824 */ /* 0x041fe200078e02ff */
[----:B------:R-:W-:Y:S02]  /*65240*/  IADD3 R24, P5, R11, R26, RZ ;  /* 0x0000001a0b187210 */ /* 0x000fe40007fbe0ff */
[----:B------:R-:W4:Y:S02]  /*65250*/  LDL.LU R19, [R1+0x77c] ;  /* 0x00077c0001137983 */ /* 0x000f240000300800 */
[----:B------:R-:W-:Y:S02]  /*65260*/  LEA.HI.X.SX32 R25, R25, R27, 0x1, P5 ;  /* 0x0000001b19197211 */ /* 0x000fe400028f0eff */
[----:B------:R-:W4:Y:S01]  /*65270*/  LDL.LU R18, [R1+0x778] ;  /* 0x0007780001127983 */ /* 0x000f220000300800 */
[----:B------:R-:W-:-:S03]  /*65280*/  IMAD R11, R0, 0xed, RZ ;  /* 0x000000ed000b7824 */ /* 0x000fc600078e02ff */
[----:B------:R0:W-:Y:S01]  /*65290*/  STL.64 [R1+0x5e0], R24 ;  /* 0x0005e01801007387 */ /* 0x0001e20000100a00 */
[----:B------:R-:W-:Y:S01]  /*652a0*/  IMAD R20, R0, 0x1dc, RZ ;  /* 0x000001dc00147824 */ /* 0x000fe200078e02ff */
[----:B------:R-:W-:Y:S02]  /*652b0*/  F2FP.BF16.PACK_AB R9, R9, R10 ;  /* 0x0000000a0909723e */ /* 0x000fe400000010ff */
[----:B------:R-:W-:Y:S02]  /*652c0*/  F2FP.BF16.PACK_AB R10, R28, R29 ;  /* 0x0000001d1c0a723e */ /* 0x000fe400000010ff */
[----:B------:R-:W4:Y:S04]  /*652d0*/  LDL.LU R28, [R1+0x784] ;  /* 0x00078400011c7983 */ /* 0x000f280000300800 */
[----:B------:R-:W4:Y:S01]  /*652e0*/  LDL.LU R29, [R1+0x780] ;  /* 0x00078000011d7983 */ /* 0x000f220000300800 */
[----:B0-----:R-:W-:-:S04]  /*652f0*/  IADD3 R24, P5, R13, R26, RZ ;  /* 0x0000001a0d187210 */ /* 0x001fc80007fbe0ff */
[----:B------:R-:W-:-:S05]  /*65300*/  LEA.HI.X.SX32 R25, R11, R27, 0x1, P5 ;  /* 0x0000001b0b197211 */ /* 0x000fca00028f0eff */
[----:B------:R0:W-:Y:S02]  /*65310*/  STL.64 [R1+0x5d8], R24 ;  /* 0x0005d81801007387 */ /* 0x0001e40000100a00 */
[----:B0-----:R-:W-:Y:S02]  /*65320*/  IADD3 R24, P5, R20, R26, RZ ;  /* 0x0000001a14187210 */ /* 0x001fe40007fbe0ff */
[----:B------:R0:W-:Y:S02]  /*65330*/  STS.128 [R2+0x580], R4 ;  /* 0x0005800402007388 */ /* 0x0001e40000000c00 */
[----:B--2---:R-:W-:Y:S02]  /*65340*/  LEA.HI.X.SX32 R25, R22, R27, 0x1, P5 ;  /* 0x0000001b16197211 */ /* 0x004fe400028f0eff */
[----:B------:R-:W2:Y:S04]  /*65350*/  LDL.LU R22, [R1+0x74c] ;  /* 0x00074c0001167983 */ /* 0x000ea80000300800 */
[----:B------:R1:W-:Y:S04]  /*65360*/  STL.64 [R1+0x5d0], R24 ;  /* 0x0005d01801007387 */ /* 0x0003e80000100a00 */
[----:B------:R-:W2:Y:S04]  /*65370*/  LDL.LU R20, [R1+0x788] ;  /* 0x0007880001147983 */ /* 0x000ea80000300800 */
[----:B0-----:R-:W2:Y:S01]  /*65380*/  LDL.LU R7, [R1+0x78c] ;  /* 0x00078c0001077983 */ /* 0x001ea20000300800 */
[----:B------:R-:W-:Y:S01]  /*65390*/  IMAD R13, R0, 0x1de, RZ ;  /* 0x000001de000d7824 */ /* 0x000fe200078e02ff */
[----:B------:R-:W-:Y:S01]  /*653a0*/  F2FP.BF16.PACK_AB R11, R12, R15 ;  /* 0x0000000f0c0b723e */ /* 0x000fe200000010ff */
[----:B------:R-:W-:-:S02]  /*653b0*/  IMAD R12, R0, 0xef, RZ ;  /* 0x000000ef000c7824 */ /* 0x000fc400078e02ff */
[----:B------:R-:W-:Y:S01]  /*653c0*/  IMAD R15, R0, 0x1e0, RZ ;  /* 0x000001e0000f7824 */ /* 0x000fe200078e02ff */
[-C--:B-1----:R-:W-:Y:S01]  /*653d0*/  IADD3 R24, P5, R13, R26.reuse, RZ ;  /* 0x0000001a0d187210 */ /* 0x082fe20007fbe0ff */
[----:B------:R0:W-:Y:S03]  /*653e0*/  STS.128 [R2+0x600], R8 ;  /* 0x0006000802007388 */ /* 0x0001e60000000c00 */
[----:B------:R-:W-:Y:S01]  /*653f0*/  LEA.HI.X.SX32 R25, R12, R27, 0x1, P5 ;  /* 0x0000001b0c197211 */ /* 0x000fe200028f0eff */
[C---:B------:R-:W-:Y:S02]  /*65400*/  IMAD R13, R0.reuse, 0x1e2, RZ ;  /* 0x000001e2000d7824 */ /* 0x040fe400078e02ff */
[C---:B------:R-:W-:Y:S02]  /*65410*/  IMAD R4, R0.reuse, 0xf1, RZ ;  /* 0x000000f100047824 */ /* 0x040fe400078e02ff */
[----:B------:R1:W-:Y:S01]  /*65420*/  STL.64 [R1+0x5c8], R24 ;  /* 0x0005c81801007387 */ /* 0x0003e20000100a00 */
[----:B0-----:R-:W-:Y:S01]  /*65430*/  IADD3 R8, P5, R15, R26, RZ ;  /* 0x0000001a0f087210 */ /* 0x001fe20007fbe0ff */
[----:B------:R-:W-:-:S02]  /*65440*/  IMAD R15, R0, 0xf0, RZ ;  /* 0x000000f0000f7824 */ /* 0x000fc400078e02ff */
[----:B-1----:R-:W2:Y:S03]  /*65450*/  LDL.LU.64 R24, [R1+0x20c8] ;  /* 0x0020c80001187983 */ /* 0x002ea60000300a00 */
[----:B------:R-:W-:Y:S02]  /*65460*/  LEA.HI.X.SX32 R9, R15, R27, 0x1, P5 ;  /* 0x0000001b0f097211 */ /* 0x000fe400028f0eff */
[----:B------:R-:W-:Y:S01]  /*65470*/  IADD3 R10, P5, R13, R26, RZ ;  /* 0x0000001a0d0a7210 */ /* 0x000fe20007fbe0ff */
[----:B------:R-:W2:Y:S01]  /*65480*/  LDL.LU R6, [R1+0x14f0] ;  /* 0x0014f00001067983 */ /* 0x000ea20000300800 */
[----:B---3--:R-:W-:Y:S01]  /*65490*/  F2FP.BF16.PACK_AB R13, R21, R17 ;  /* 0x00000011150d723e */ /* 0x008fe200000010ff */
[----:B------:R-:W-:Y:S01]  /*654a0*/  IMAD R5, R0, 0x1e4, RZ ;  /* 0x000001e400057824 */ /* 0x000fe200078e02ff */
[----:B------:R-:W-:Y:S02]  /*654b0*/  LEA.HI.X.SX32 R11, R4, R27, 0x1, P5 ;  /* 0x0000001b040b7211 */ /* 0x000fe400028f0eff */
[----:B----4-:R-:W-:-:S02]  /*654c0*/  F2FP.BF16.PACK_AB R15, R28, R29 ;  /* 0x0000001d1c0f723e */ /* 0x010fc400000010ff */
[----:B--2---:R-:W-:Y:S02]  /*654d0*/  F2FP.BF16.PACK_AB R12, R22, R14 ;  /* 0x0000000e160c723e */ /* 0x004fe400000010ff */
[----:B------:R-:W2:Y:S01]  /*654e0*/  LDL.LU R22, [R1+0x14e8] ;  /* 0x0014e80001167983 */ /* 0x000ea20000300800 */
[----:B------:R-:W-:-:S03]  /*654f0*/  F2FP.BF16.PACK_AB R14, R19, R18 ;  /* 0x00000012130e723e */ /* 0x000fc600000010ff */
[----:B------:R-:W-:Y:S04]  /*65500*/  STL.64 [R1+0x590], R8 ;  /* 0x0005900801007387 */ /* 0x000fe80000100a00 */
[----:B------:R-:W3:Y:S04]  /*65510*/  LDL.LU R21, [R1+0x794] ;  /* 0x0007940001157983 */ /* 0x000ee80000300800 */
[----:B------:R-:W3:Y:S04]  /*65520*/  LDL.LU R17, [R1+0x790] ;  /* 0x0007900001117983 */ /* 0x000ee80000300800 */
[----:B------:R-:W4:Y:S04]  /*65530*/  LDL.LU R19, [R1+0x14fc] ;  /* 0x0014fc0001137983 */ /* 0x000f280000300800 */
[----:B------:R-:W4:Y:S04]  /*65540*/  LDL.LU R18, [R1+0x14f8] ;  /* 0x0014f80001127983 */ /* 0x000f280000300800 */
[----:B------:R0:W-:Y:S02]  /*65550*/  STL.64 [R1+0x588], R10 ;  /* 0x0005880a01007387 */ /* 0x0001e40000100a00 */
[----:B0-----:R-:W-:-:S04]  /*65560*/  IADD3 R10, P5, R5, R26, RZ ;  /* 0x0000001a050a7210 */ /* 0x001fc80007fbe0ff */
[----:B------:R-:W-:Y:S01]  /*65570*/  LEA.HI.X.SX32 R11, R23, R27, 0x1, P5 ;  /* 0x0000001b170b7211 */ /* 0x000fe200028f0eff */
[----:B------:R-:W-:Y:S04]  /*65580*/  STS.128 [R2+0x680], R12 ;  /* 0x0006800c02007388 */ /* 0x000fe80000000c00 */
[----:B------:R0:W-:Y:S01]  /*65590*/  STL.64 [R1+0x580], R10 ;  /* 0x0005800a01007387 */ /* 0x0001e20000100a00 */
[----:B------:R-:W-:-:S03]  /*655a0*/  F2FP.BF16.PACK_AB R4, R7, R20 ;  /* 0x000000140704723e */ /* 0x000fc600000010ff */
[----:B0-----:R-:W2:Y:S04]  /*655b0*/  LDL.LU R11, [R1+0x798] ;  /* 0x00079800010b7983 */ /* 0x001ea80000300800 */
[----:B------:R0:W-:Y:S04]  /*655c0*/  STL.64 [R1+0x20b8], R2 ;  /* 0x0020b80201007387 */ /* 0x0001e80000100a00 */
[----:B0-----:R-:W2:Y:S04]  /*655d0*/  LDL.LU R2, [R1+0x79c] ;  /* 0x00079c0001027983 */ /* 0x001ea80000300800 */
[----:B------:R-:W2:Y:S04]  /*655e0*/  LDL.LU R14, [R1+0x1510] ;  /* 0x00151000010e7983 */ /* 0x000ea80000300800 */
[----:B------:R-:W2:Y:S04]  /*655f0*/  LDL.LU R10, [R1+0x1508] ;  /* 0x00150800010a7983 */ /* 0x000ea80000300800 */
[----:B------:R-:W2:Y:S04]  /*65600*/  LDL.LU R23, [R1+0x7a4] ;  /* 0x0007a40001177983 */ /* 0x000ea80000300800 */
[----:B------:R-:W2:Y:S04]  /*65610*/  LDL.LU R7, [R1+0x7a0] ;  /* 0x0007a00001077983 */ /* 0x000ea80000300800 */
[----:B------:R-:W2:Y:S01]  /*65620*/  LDL.LU R13, [R1+0x1520] ;  /* 0x00152000010d7983 */ /* 0x000ea20000300800 */
[----:B------:R-:W-:-:S02]  /*65630*/  IMAD R9, R0, 0x1e6, RZ ;  /* 0x000001e600097824 */ /* 0x000fc400078e02ff */
[----:B------:R-:W-:-:S03]  /*65640*/  IMAD R5, R0, 0xf3, RZ ;  /* 0x000000f300057824 */ /* 0x000fc600078e02ff */
[----:B------:R-:W-:Y:S01]  /*65650*/  IADD3 R28, P5, R9, R26, RZ ;  /* 0x0000001a091c7210 */ /* 0x000fe20007fbe0ff */
[----:B------:R-:W-:-:S03]  /*65660*/  IMAD R8, R0, 0x1e8, RZ ;  /* 0x000001e800087824 */ /* 0x000fc600078e02ff */
[----:B------:R-:W-:Y:S01]  /*65670*/  LEA.HI.X.SX32 R29, R5, R27, 0x1, P5 ;  /* 0x0000001b051d7211 */ /* 0x000fe200028f0eff */
[C---:B------:R-:W-:Y:S02]  /*65680*/  IMAD R20, R0.reuse, 0xf4, RZ ;  /* 0x000000f400147824 */ /* 0x040fe400078e02ff */
[C---:B------:R-:W-:Y:S02]  /*65690*/  IMAD R3, R0.reuse, 0x1ea, RZ ;  /* 0x000001ea00037824 */ /* 0x040fe400078e02ff */
[----:B------:R-:W-:Y:S01]  /*656a0*/  IMAD R12, R0, 0x1ec, RZ ;  /* 0x000001ec000c7824 */ /* 0x000fe200078e02ff */
[----:B---3--:R-:W-:Y:S02]  /*656b0*/  F2FP.BF16.PACK_AB R5, R21, R17 ;  /* 0x000000111505723e */ /* 0x008fe400000010ff */
[----:B----4-:R-:W-:Y:S01]  /*656c0*/  F2FP.BF16.PACK_AB R9, R19, R18 ;  /* 0x000000121309723e */ /* 0x010fe200000010ff */
[----:B--2---:R-:W-:Y:S04]  /*656d0*/  STL [R1+0x20c0], R13 ;  /* 0x0020c00d01007387 */ /* 0x004fe80000100800 */
[----:B------:R-:W2:Y:S04]  /*656e0*/  LDL.LU R15, [R1+0x1518] ;  /* 0x00151800010f7983 */ /* 0x000ea80000300800 */
[----:B------:R0:W-:Y:S02]  /*656f0*/  STL.64 [R1+0x578], R28 ;  /* 0x0005781c01007387 */ /* 0x0001e40000100a00 */
[----:B0-----:R-:W-:-:S04]  /*65700*/  IADD3 R28, P5, R8, R26, RZ ;  /* 0x0000001a081c7210 */ /* 0x001fc80007fbe0ff */
[----:B------:R-:W-:Y:S02]  /*65710*/  LEA.HI.X.SX32 R29, R20, R27, 0x1, P5 ;  /* 0x0000001b141d7211 */ /* 0x000fe400028f0eff */
[----:B------:R-:W-:Y:S01]  /*65720*/  F2FP.BF16.PACK_AB R8, R6, R22 ;  /* 0x000000160608723e */ /* 0x000fe200000010ff */
[----:B------:R-:W-:Y:S02]  /*65730*/  IMAD R6, R0, 0xf5, RZ ;  /* 0x000000f500067824 */ /* 0x000fe400078e02ff */
[----:B------:R0:W-:Y:S04]  /*65740*/  STL.64 [R1+0x550], R28 ;  /* 0x0005501c01007387 */ /* 0x0001e80000100a00 */
[----:B------:R-:W3:Y:S04]  /*65750*/  LDL.LU R22, [R1+0x15c] ;  /* 0x00015c0001167983 */ /* 0x000ee80000300800 */
[----:B------:R-:W3:Y:S01]  /*65760*/  LDL.LU R20, [R1+0x154] ;  /* 0x0001540001147983 */ /* 0x000ee20000300800 */
[----:B0-----:R-:W-:-:S03]  /*65770*/  IADD3 R28, P5, R3, R26, RZ ;  /* 0x0000001a031c7210 */ /* 0x001fc60007fbe0ff */
[----:B------:R-:W4:Y:S01]  /*65780*/  LDL.LU R21, [R1+0x16c] ;  /* 0x00016c0001157983 */ /* 0x000f220000300800 */
[----:B------:R-:W-:-:S03]  /*65790*/  LEA.HI.X.SX32 R29, R6, R27, 0x1, P5 ;  /* 0x0000001b061d7211 */ /* 0x000fc600028f0eff */
[----:B------:R-:W4:Y:S01]  /*657a0*/  LDL.LU R17, [R1+0x164] ;  /* 0x0001640001117983 */ /* 0x000f220000300800 */
[----:B------:R-:W-:Y:S01]  /*657b0*/  IADD3 R12, P5, R12, R26, RZ ;  /* 0x0000001a0c0c7210 */ /* 0x000fe20007fbe0ff */
[----:B------:R-:W-:Y:S02]  /*657c0*/  IMAD R3, R0, 0x1ee, RZ ;  /* 0x000001ee00037824 */ /* 0x000fe400078e02ff */
[----:B------:R-:W2:Y:S01]  /*657d0*/  LDL.LU R19, [R1+0x17c] ;  /* 0x00017c0001137983 */ /* 0x000ea20000300800 */
[----:B------:R-:W-:-:S03]  /*657e0*/  LEA.HI.X.SX32 R13, R24, R27, 0x1, P5 ;  /* 0x0000001b180d7211 */ /* 0x000fc600028f0eff */
[----:B------:R-:W2:Y:S01]  /*657f0*/  LDL.LU R18, [R1+0x174] ;  /* 0x0001740001127983 */ /* 0x000ea20000300800 */
[----:B------:R-:W-:-:S03]  /*65800*/  F2FP.BF16.PACK_AB R6, R2, R11 ;  /* 0x0000000b0206723e */ /* 0x000fc600000010ff */
[----:B------:R0:W-:Y:S01]  /*65810*/  STL.64 [R1+0x548], R28 ;  /* 0x0005481c01007387 */ /* 0x0001e20000100a00 */
[C---:B------:R-:W-:Y:S02]  /*65820*/  IMAD R11, R0.reuse, 0xf7, RZ ;  /* 0x000000f7000b7824 */ /* 0x040fe400078e02ff */
[C---:B------:R-:W-:Y:S01]  /*65830*/  IMAD R2, R0.reuse, 0x1f0, RZ ;  /* 0x000001f000027824 */ /* 0x040fe200078e02ff */
[----:B------:R-:W-:Y:S01]  /*65840*/  F2FP.BF16.PACK_AB R7, R23, R7 ;  /* 0x000000071707723e */ /* 0x000fe200000010ff */
[----:B------:R-:W-:Y:S01]  /*65850*/  IMAD R23, R0, 0xf8, RZ ;  /* 0x000000f800177824 */ /* 0x000fe200078e02ff */
[----:B0-----:R-:W2:Y:S04]  /*65860*/  LDL.LU R28, [R1+0x18c] ;  /* 0x00018c00011c7983 */ /* 0x001ea80000300800 */
[----:B------:R-:W2:Y:S04]  /*65870*/  LDL.LU R29, [R1+0x184] ;  /* 0x00018400011d7983 */ /* 0x000ea80000300800 */
[----:B------:R0:W-:Y:S02]  /*65880*/  STL.64 [R1+0x540], R12 ;  /* 0x0005400c01007387 */ /* 0x0001e40000100a00 */
[----:B0-----:R-:W-:-:S04]  /*65890*/  IADD3 R12, P5, R3, R26, RZ ;  /* 0x0000001a030c7210 */ /* 0x001fc80007fbe0ff */
[----:B------:R-:W-:Y:S02]  /*658a0*/  LEA.HI.X.SX32 R13, R11, R27, 0x1, P5 ;  /* 0x0000001b0b0d7211 */ /* 0x000fe400028f0eff */
[----:B------:R-:W-:-:S04]  /*658b0*/  IADD3 R2, P5, R2, R26, RZ ;  /* 0x0000001a02027210 */ /* 0x000fc80007fbe0ff */
[----:B------:R-:W-:Y:S01]  /*658c0*/  LEA.HI.X.SX32 R3, R23, R27, 0x1, P5 ;  /* 0x0000001b17037211 */ /* 0x000fe200028f0eff */
[----:B------:R0:W-:Y:S04]  /*658d0*/  STL.64 [R1+0x538], R12 ;  /* 0x0005380c01007387 */ /* 0x0001e80000100a00 */
[----:B0-----:R-:W2:Y:S04]  /*658e0*/  LDL.LU R13, [R1+0x20c0] ;  /* 0x0020c000010d7983 */ /* 0x001ea80000300800 */
[----:B------:R0:W-:Y:S04]  /*658f0*/  STL.64 [R1+0x530], R2 ;  /* 0x0005300201007387 */ /* 0x0001e80000100a00 */
[----:B0-----:R-:W3:Y:S01]  /*65900*/  LDL.LU.64 R2, [R1+0x20b8] ;  /* 0x0020b80001027983 */ /* 0x001ee20000300a00 */
[----:B------:R-:W-:Y:S01]  /*65910*/  F2FP.BF16.PACK_AB R10, R14, R10 ;  /* 0x0000000a0e0a723e */ /* 0x000fe200000010ff */
[----:B------:R-:W-:-:S02]  /*65920*/  IMAD R14, R0, 0x1f2, RZ ;  /* 0x000001f2000e7824 */ /* 0x000fc400078e02ff */
[----:B------:R-:W-:-:S03]  /*65930*/  IMAD R12, R0, 0xf9, RZ ;  /* 0x000000f9000c7824 */ /* 0x000fc600078e02ff */
[----:B------:R-:W-:Y:S02]  /*65940*/  IADD3 R14, P5, R14, R26, RZ ;  /* 0x0000001a0e0e7210 */ /* 0x000fe40007fbe0ff */
[----:B--2---:R-:W-:Y:S01]  /*65950*/  F2FP.BF16.PACK_AB R11, R13, R15 ;  /* 0x0000000f0d0b723e */ /* 0x004fe200000010ff */
[----:B------:R-:W-:Y:S01]  /*65960*/  IMAD R13, R0, 0x1f4, RZ ;  /* 0x000001f4000d7824 */ /* 0x000fe200078e02ff */
[----:B------:R-:W-:Y:S01]  /*65970*/  LEA.HI.X.SX32 R15, R12, R27, 0x1, P5 ;  /* 0x0000001b0c0f7211 */ /* 0x000fe200028f0eff */
[----:B---3--:R0:W-:Y:S04]  /*65980*/  STS.128 [R2+0x700], R4 ;  /* 0x0007000402007388 */ /* 0x0081e80000000c00 */
[----:B------:R1:W-:Y:S01]  /*65990*/  STS.128 [R2+0x780], R8 ;  /* 0x0007800802007388 */ /* 0x0003e20000000c00 */
[----:B0-----:R-:W-:-:S03]  /*659a0*/  F2FP.BF16.PACK_AB R6, R19, R18 ;  /* 0x000000121306723e */ /* 0x001fc600000010ff */
[----:B------:R-:W0:Y:S01]  /*659b0*/  S2R R18, SR_TID.X ;  /* 0x0000000000127919 */ /* 0x000e220000002100 */
[C---:B-1----:R-:W-:Y:S01]  /*659c0*/  IMAD R2, R0.reuse, 0xfa, RZ ;  /* 0x000000fa00027824 */ /* 0x042fe200078e02ff */
[----:B------:R-:W-:Y:S01]  /*659d0*/  IADD3 R10, P5, R13, R26, RZ ;  /* 0x0000001a0d0a7210 */ /* 0x000fe20007fbe0ff */
[----:B------:R-:W-:-:S03]  /*659e0*/  IMAD R5, R0, 0x1f6, RZ ;  /* 0x000001f600057824 */ /* 0x000fc600078e02ff */
[----:B------:R-:W-:Y:S01]  /*659f0*/  LEA.HI.X.SX32 R11, R2, R27, 0x1, P5 ;  /* 0x0000001b020b7211 */ /* 0x000fe200028f0eff */
[----:B------:R-:W-:Y:S01]  /*65a00*/  STL.64 [R1+0x528], R14 ;  /* 0x0005280e01007387 */ /* 0x000fe20000100a00 */
[----:B------:R-:W-:-:S03]  /*65a10*/  IMAD R7, R0, 0xfb, RZ ;  /* 0x000000fb00077824 */ /* 0x000fc600078e02ff */
[----:B------:R1:W-:Y:S04]  /*65a20*/  STL.64 [R1+0x4f0], R10 ;  /* 0x0004f00a01007387 */ /* 0x0003e80000100a00 */
[----:B------:R-:W-:Y:S01]  /*65a30*/  BAR.SYNC.DEFER_BLOCKING 0x0 ;  /* 0x0000000000007b1d */ /* 0x000fe20000010000 */
[----:B-1----:R-:W-:Y:S02]  /*65a40*/  IADD3 R10, P5, R5, R26, RZ ;  /* 0x0000001a050a7210 */ /* 0x002fe40007fbe0ff */
[----:B0-----:R-:W-:Y:S02]  /*65a50*/  SHF.L.U32 R24, R18, 0xc, RZ ;  /* 0x0000000c12187819 */ /* 0x001fe400000006ff */
[----:B------:R-:W-:Y:S02]  /*65a60*/  LEA.HI.X.SX32 R11, R7, R27, 0x1, P5 ;  /* 0x0000001b070b7211 */ /* 0x000fe400028f0eff */
[----:B------:R-:W-:-:S03]  /*65a70*/  LOP3.LUT R24, R24, 0x6000, RZ, 0xc0, !PT ;  /* 0x0000600018187812 */ /* 0x000fc600078ec0ff */
[----:B------:R0:W-:Y:S01]  /*65a80*/  STL.64 [R1+0x4e8], R10 ;  /* 0x0004e80a01007387 */ /* 0x0001e20000100a00 */
[----:B------:R-:W-:Y:S02]  /*65a90*/  F2FP.BF16.PACK_AB R7, R28, R29 ;  /* 0x0000001d1c07723e */ /* 0x000fe400000010ff */
[----:B------:R-:W-:Y:S02]  /*65aa0*/  F2FP.BF16.PACK_AB R4, R22, R20 ;  /* 0x000000141604723e */ /* 0x000fe400000010ff */
[----:B----4-:R-:W-:Y:S02]  /*65ab0*/  F2FP.BF16.PACK_AB R5, R21, R17 ;  /* 0x000000111505723e */ /* 0x010fe400000010ff */
[----:B0-----:R-:W-:Y:S01]  /*65ac0*/  LOP3.LUT R10, R18, 0x7f, RZ, 0xc0, !PT ;  /* 0x0000007f120a7812 */ /* 0x001fe200078ec0ff */
[----:B------:R-:W-:Y:S03]  /*65ad0*/  STL.64 [R1+0x20a8], R6 ;  /* 0x0020a80601007387 */ /* 0x000fe60000100a00 */
[----:B------:R-:W-:Y:S01]  /*65ae0*/  LEA R24, R10, R24, 0x4 ;  /* 0x000000180a187211 */ /* 0x000fe200078e20ff */
[----:B------:R-:W-:Y:S04]  /*65af0*/  STL.64 [R1+0x20a0], R4 ;  /* 0x0020a00401007387 */ /* 0x000fe80000100a00 */
[----:B------:R-:W0:Y:S01]  /*65b00*/  LDS.128 R4, [R24] ;  /* 0x0000000018047984 */ /* 0x000e220000000c00 */
[----:B------:R-:W-:-:S02]  /*65b10*/  IMAD R9, R0, 0x1f8, RZ ;  /* 0x000001f800097824 */ /* 0x000fc400078e02ff */
[----:B------:R-:W-:-:S03]  /*65b20*/  IMAD R29, R0, 0xfc, RZ ;  /* 0x000000fc001d7824 */ /* 0x000fc600078e02ff */
[----:B------:R-:W-:Y:S01]  /*65b30*/  IADD3 R12, P5, R9, R26, RZ ;  /* 0x0000001a090c7210 */ /* 0x000fe20007fbe0ff */
[----:B------:R-:W-:-:S03]  /*65b40*/  IMAD R8, R0, 0x1fa, RZ ;  /* 0x000001fa00087824 */ /* 0x000fc600078e02ff */
[----:B------:R-:W-:Y:S02]  /*65b50*/  LEA.HI.X.SX32 R13, R29, R27, 0x1, P5 ;  /* 0x0000001b1d0d7211 */ /* 0x000fe400028f0eff */
[----:B------:R-:W-:Y:S02]  /*65b60*/  IADD3 R28, P5, R8, R26, RZ ;  /* 0x0000001a081c7210 */ /* 0x000fe40007fbe0ff */
[----:B------:R-:W2:Y:S04]  /*65b70*/  LDL.LU.64 R26, [R1+0x20b0] ;  /* 0x0020b000011a7983 */ /* 0x000ea80000300a00 */
[----:B------:R-:W-:Y:S04]  /*65b80*/  STL.64 [R1+0x4e0], R12 ;  /* 0x0004e00c01007387 */ /* 0x000fe80000100a00 */
[----:B------:R-:W-:Y:S04]  /*65b90*/  LDS.128 R12, [R24+0x1000] ;  /* 0x00100000180c7984 */ /* 0x000fe80000000c00 */
[----:B0-----:R-:W-:Y:S04]  /*65ba0*/  STL.64 [R1+0x1c0], R4 ;  /* 0x0001c00401007387 */ /* 0x001fe80000100a00 */
[----:B------:R-:W-:Y:S04]  /*65bb0*/  STL.64 [R1+0x1c8], R6 ;  /* 0x0001c80601007387 */ /* 0x000fe80000100a00 */
[----:B------:R-:W0:Y:S01]  /*65bc0*/  LDS.128 R4, [R24+0x800] ;  /* 0x0008000018047984 */ /* 0x000e220000000c00 */
[----:B------:R-:W-:-:S05]  /*65bd0*/  IMAD.SHL.U32 R23, R18, 0x1000, RZ ;  /* 0x0000100012177824 */ /* 0x000fca00078e00ff */
[----:B------:R-:W-:Y:S01]  /*65be0*/  LOP3.LUT R23, R23, 0x6000, RZ, 0xc0, !PT ;  /* 0x0000600017177812 */ /* 0x000fe200078ec0ff */
[----:B0-----:R-:W-:Y:S04]  /*65bf0*/  STL.64 [R1+0x1b0], R4 ;  /* 0x0001b00401007387 */ /* 0x001fe80000100a00 */
[----:B------:R-:W-:Y:S04]  /*65c00*/  STL.64 [R1+0x1b8], R6 ;  /* 0x0001b80601007387 */ /* 0x000fe80000100a00 */
[----:B------:R-:W0:Y:S01]  /*65c10*/  LDS.128 R4, [R24+0x1800] ;  /* 0x0018000018047984 */ /* 0x000e220000000c00 */
[----:B------:R-:W-:-:S03]  /*65c20*/  LEA R23, R10, R23, 0x4 ;  /* 0x000000170a177211 */ /* 0x000fc600078e20ff */
[----:B------:R1:W-:Y:S01]  /*65c30*/  STL [R1+0x2070], R24 ;  /* 0x0020701801007387 */ /* 0x0003e20000100800 */
[----:B------:R-:W-:-:S03]  /*65c40*/  LOP3.LUT R23, R23, 0x20, RZ, 0x3c, !PT ;  /* 0x0000002017177812 */ /* 0x000fc600078e3cff */
[----:B------:R-:W-:Y:S04]  /*65c50*/  STL.64 [R1+0x1a0], R12 ;  /* 0x0001a00c01007387 */ /* 0x000fe80000100a00 */
[----:B------:R-:W-:Y:S04]  /*65c60*/  STL.64 [R1+0x1a8], R14 ;  /* 0x0001a80e01007387 */ /* 0x000fe80000100a00 */
[----:B-1----:R-:W2:Y:S04]  /*65c70*/  LDL R24, [R1+0xa2c] ;  /* 0x000a2c0001187983 */ /* 0x002ea80000100800 */
[----:B------:R-:W-:Y:S04]  /*65c80*/  LDS.128 R12, [R23+0x800] ;  /* 0x00080000170c7984 */ /* 0x000fe80000000c00 */
[----:B0-----:R-:W-:Y:S04]  /*65c90*/  STL.64 [R1+0x190], R4 ;  /* 0x0001900401007387 */ /* 0x001fe80000100a00 */
[----:B------:R-:W-:Y:S04]  /*65ca0*/  STL.64 [R1+0x198], R6 ;  /* 0x0001980601007387 */ /* 0x000fe80000100a00 */
[----:B------:R-:W0:Y:S04]  /*65cb0*/  LDS.128 R4, [R23] ;  /* 0x0000000017047984 */ /* 0x000e280000000c00 */
[----:B------:R-:W4:Y:S04]  /*65cc0*/  LDL.LU R17, [R1+0x2f4] ;  /* 0x0002f40001117983 */ /* 0x000f280000300800 */
[----:B------:R-:W4:Y:S04]  /*65cd0*/  LDL.LU R19, [R1+0x2f0] ;  /* 0x0002f00001137983 */ /* 0x000f280000300800 */
[----:B0-----:R-:W-:Y:S04]  /*65ce0*/  STL.64 [R1+0x180], R4 ;  /* 0x0001800401007387 */ /* 0x001fe80000100a00 */
[----:B------:R-:W-:Y:S04]  /*65cf0*/  STL.64 [R1+0x188], R6 ;  /* 0x0001880601007387 */ /* 0x000fe80000100a00 */
[----:B------:R-:W0:Y:S04]  /*65d00*/  LDS.128 R4, [R23+0x1000] ;  /* 0x0010000017047984 */ /* 0x000e280000000c00 */
[----:B------:R-:W2:Y:S04]  /*65d10*/  LDL.LU R11, [R1+0x2fc] ;  /* 0x0002fc00010b7983 */ /* 0x000ea80000300800 */
[----:B------:R1:W-:Y:S04]  /*65d20*/  STL.64 [R1+0x170], R12 ;  /* 0x0001700c01007387 */ /* 0x0003e80000100a00 */
[----:B------:R0:W-:Y:S04]  /*65d30*/  STL.64 [R1+0x178], R14 ;  /* 0x0001780e01007387 */ /* 0x0001e80000100a00 */
[----:B-1----:R-:W2:Y:S04]  /*65d40*/  LDL.LU R13, [R1+0x2f8] ;  /* 0x0002f800010d7983 */ /* 0x002ea80000300800 */
[----:B0-----:R-:W-:Y:S04]  /*65d50*/  STL.64 [R1+0x160], R4 ;  /* 0x0001600401007387 */ /* 0x001fe80000100a00 */
[----:B------:R-:W-:Y:S04]  /*65d60*/  STL.64 [R1+0x168], R6 ;  /* 0x0001680601007387 */ /* 0x000fe80000100a00 */
[----:B------:R-:W0:Y:S01]  /*65d70*/  LDS.128 R4, [R23+0x1800] ;  /* 0x0018000017047984 */ /* 0x000e220000000c00 */
[----:B------:R-:W-:-:S03]  /*65d80*/  SHF.L.U32 R22, R18, 0xc, RZ ;  /* 0x0000000c12167819 */ /* 0x000fc600000006ff */
[----:B------:R-:W2:Y:S01]  /*65d90*/  LDL.LU R14, [R1+0x304] ;  /* 0x00030400010e7983 */ /* 0x000ea20000300800 */
[----:B------:R-:W-:-:S03]  /*65da0*/  LOP3.LUT R22, R22, 0x6000, RZ, 0xc0, !PT ;  /* 0x0000600016167812 */ /* 0x000fc600078ec0ff */
[----:B------:R-:W2:Y:S01]  /*65db0*/  LDL.LU R15, [R1+0x300] ;  /* 0x00030000010f7983 */ /* 0x000ea20000300800 */
[----:B------:R-:W-:-:S04]  /*65dc0*/  LEA R22, R10, R22, 0x4 ;  /* 0x000000160a167211 */ /* 0x000fc800078e20ff */
[----:B------:R-:W-:Y:S01]  /*65dd0*/  LOP3.LUT R22, R22, 0x40, RZ, 0x3c, !PT ;  /* 0x0000004016167812 */ /* 0x000fe200078e3cff */
[----:B0-----:R-:W-:Y:S04]  /*65de0*/  STL.64 [R1+0x150], R4 ;  /* 0x0001500401007387 */ /* 0x001fe80000100a00 */
[----:B------:R-:W-:Y:S04]  /*65df0*/  STL.64 [R1+0x158], R6 ;  /* 0x0001580601007387 */ /* 0x000fe80000100a00 */
[----:B------:R-:W0:Y:S04]  /*65e00*/  LDS.128 R4, [R22] ;  /* 0x0000000016047984 */ /* 0x000e280000000c00 */
[----:B------:R-:W2:Y:S04]  /*65e10*/  LDL.LU R20, [R1+0x30c] ;  /* 0x00030c0001147983 */ /* 0x000ea80000300800 */
[----:B0-----:R-:W-:Y:S04]  /*65e20*/  STL.64 [R1+0x140], R4 ;  /* 0x0001400401007387 */ /* 0x001fe80000100a00 */
[----:B------:R-:W-:Y:S04]  /*65e30*/  STL.64 [R1+0x148], R6 ;  /* 0x0001480601007387 */ /* 0x000fe80000100a00 */
[----:B------:R-:W0:Y:S01]  /*65e40*/  LDS.128 R4, [R22+0x800] ;  /* 0x0008000016047984 */ /* 0x000e220000000c00 */
[----:B------:R-:W-:-:S03]  /*65e50*/  IMAD.SHL.U32 R21, R18, 0x1000, RZ ;  /* 0x0000100012157824 */ /* 0x000fc600078e00ff */
[----:B------:R-:W2:Y:S04]  /*65e60*/  LDL.LU R18, [R1+0x308] ;  /* 0x0003080001127983 */ /* 0x000ea80000300800 */
[----:B0-----:R-:W-:Y:S04]  /*65e70*/  STL.64 [R1+0x130], R4 ;  /* 0x0001300401007387 */ /* 0x001fe80000100a00 */
[----:B------:R-:W-:Y:S04]  /*65e80*/  STL.64 [R1+0x138], R6 ;  /* 0x0001380601007387 */ /* 0x000fe80000100a00 */
[----:B------:R-:W0:Y:S01]  /*65e90*/  LDS.128 R4, [R22+0x1000] ;  /* 0x0010000016047984 */ /* 0x000e220000000c00 */
[----:B------:R-:W-:-:S04]  /*65ea0*/  LOP3.LUT R21, R21, 0x6000, RZ, 0xc0, !PT ;  /* 0x0000600015157812 */ /* 0x000fc800078ec0ff */
[----:B------:R-:W-:Y:S01]  /*65eb0*/  LEA R21, R10, R21, 0x4 ;  /* 0x000000150a157211 */ /* 0x000fe200078e20ff */
[----:B0-----:R-:W-:Y:S04]  /*65ec0*/  STL.64 [R1+0x120], R4 ;  /* 0x0001200401007387 */ /* 0x001fe80000100a00 */
[----:B------:R-:W-:Y:S04]  /*65ed0*/  STL.64 [R1+0x128], R6 ;  /* 0x0001280601007387 */ /* 0x000fe80000100a00 */
[----:B------:R-:W0:Y:S01]  /*65ee0*/  LDS.128 R4, [R22+0x1800] ;  /* 0x0018000016047984 */ /* 0x000e220000000c00 */
[----:B------:R-:W-:-:S03]  /*65ef0*/  LOP3.LUT R21, R21, 0x60, RZ, 0x3c, !PT ;  /* 0x0000006015157812 */ /* 0x000fc600078e3cff */
[----:B------:R1:W-:Y:S04]  /*65f00*/  STL.64 [R1+0x2068], R22 ;  /* 0x0020681601007387 */ /* 0x0003e80000100a00 */
[----:B-1----:R-:W2:Y:S04]  /*65f10*/  LDL.64 R22, [R1+0x418] ;  /* 0x0004180001167983 */ /* 0x002ea80000100a00 */
        /* <DEDUP_REMOVED lines=13> */
[----:B------:R0:W-:Y:S04]  /*65ff0*/  STL.64 [R1+0x68], R6 ;  /* 0x0000680601007387 */ /* 0x0001e80000100a00 */
[----:B0-----:R-:W3:Y:S04]  /*66000*/  LDL.LU.64 R6, [R1+0x20a8] ;  /* 0x0020a80001067983 */ /* 0x001ee80000300a00 */
[----:B------:R-:W3:Y:S04]  /*66010*/  LDL.LU.64 R4, [R1+0x20a0] ;  /* 0x0020a00001047983 */ /* 0x000ee80000300a00 */
[----:B------:R-:W-:Y:S01]  /*66020*/  BAR.SYNC.DEFER_BLOCKING 0x0 ;  /* 0x0000000000007b1d */ /* 0x000fe20000010000 */
[C---:B------:R-:W-:Y:S01]  /*66030*/  IMAD R2, R0.reuse, 0xfd, RZ ;  /* 0x000000fd00027824 */ /* 0x040fe200078e02ff */
[----:B----4-:R-:W-:Y:S01]  /*66040*/  F2FP.BF16.PACK_AB R12, R17, R19 ;  /* 0x00000013110c723e */ /* 0x010fe200000010ff */
[----:B------:R-:W-:-:S03]  /*66050*/  IMAD R9, R0, 0x1fc, RZ ;  /* 0x000001fc00097824 */ /* 0x000fc600078e02ff */
[----:B------:R-:W4:Y:S01]  /*66060*/  LDL.LU R8, [R1+0x360] ;  /* 0x0003600001087983 */ /* 0x000f220000300800 */
[----:B--2---:R-:W-:Y:S02]  /*66070*/  F2FP.BF16.PACK_AB R13, R11, R13 ;  /* 0x0000000d0b0d723e */ /* 0x004fe400000010ff */
[----:B------:R-:W-:Y:S02]  /*66080*/  F2FP.BF16.PACK_AB R14, R14, R15 ;  /* 0x0000000f0e0e723e */ /* 0x000fe400000010ff */
[----:B------:R-:W-:Y:S02]  /*66090*/  F2FP.BF16.PACK_AB R15, R20, R18 ;  /* 0x00000012140f723e */ /* 0x000fe400000010ff */
[----:B------:R-:W-:Y:S01]  /*660a0*/  LEA.HI.X.SX32 R29, R2, R23, 0x1, P5 ;  /* 0x00000017021d7211 */ /* 0x000fe200028f0eff */
[C---:B------:R-:W-:Y:S01]  /*660b0*/  IMAD R2, R0.reuse, 0xff, RZ ;  /* 0x000000ff00027824 */ /* 0x040fe200078e02ff */
[----:B---3--:R0:W-:Y:S04]  /*660c0*/  STS.128 [R24], R4 ;  /* 0x0000000418007388 */ /* 0x0081e80000000c00 */
[----:B0-----:R-:W2:Y:S04]  /*660d0*/  LDL.LU R4, [R1+0x330] ;  /* 0x0003300001047983 */ /* 0x001ea80000300800 */
[----:B------:R-:W4:Y:S04]  /*660e0*/  LDL.LU R7, [R1+0x364] ;  /* 0x0003640001077983 */ /* 0x000f280000300800 */
[----:B------:R-:W3:Y:S04]  /*660f0*/  LDL.LU R17, [R1+0x33c] ;  /* 0x00033c0001117983 */ /* 0x000ee80000300800 */
[----:B------:R-:W3:Y:S04]  /*66100*/  LDL.LU R19, [R1+0x338] ;  /* 0x0003380001137983 */ /* 0x000ee80000300800 */
[----:B------:R0:W-:Y:S01]  /*66110*/  STL.64 [R1+0x4d8], R28 ;  /* 0x0004d81c01007387 */ /* 0x0001e20000100a00 */
[----:B------:R-:W-:Y:S01]  /*66120*/  IMAD R5, R0, 0x1fe, RZ ;  /* 0x000001fe00057824 */ /* 0x000fe200078e02ff */
[----:B0-----:R-:W-:-:S02]  /*66130*/  IADD3 R28, P5, R9, R22, RZ ;  /* 0x00000016091c7210 */ /* 0x001fc40007fbe0ff */
[----:B------:R-:W2:Y:S02]  /*66140*/  LDL.LU R9, [R1+0x370] ;  /* 0x0003700001097983 */ /* 0x000ea40000300800 */
[----:B------:R-:W-:Y:S02]  /*66150*/  LEA.HI.X.SX32 R29, R25, R23, 0x1, P5 ;  /* 0x00000017191d7211 */ /* 0x000fe400028f0eff */
[----:B------:R-:W2:Y:S04]  /*66160*/  LDL.LU R11, [R1+0x340] ;  /* 0x00034000010b7983 */ /* 0x000ea80000300800 */
[----:B------:R-:W2:Y:S04]  /*66170*/  LDL.LU R25, [R1+0x374] ;  /* 0x0003740001197983 */ /* 0x000ea80000300800 */
[----:B------:R0:W-:Y:S04]  /*66180*/  STL.64 [R1+0x4b0], R28 ;  /* 0x0004b01c01007387 */ /* 0x0001e80000100a00 */
[----:B------:R-:W2:Y:S04]  /*66190*/  LDL.LU R10, [R1+0x380] ;  /* 0x00038000010a7983 */ /* 0x000ea80000300800 */
[----:B------:R-:W2:Y:S01]  /*661a0*/  LDL.LU R20, [R1+0x34c] ;  /* 0x00034c0001147983 */ /* 0x000ea20000300800 */
[----:B0-----:R-:W-:-:S03]  /*661b0*/  IADD3 R28, P5, R5, R22, RZ ;  /* 0x00000016051c7210 */ /* 0x001fc60007fbe0ff */
[----:B------:R-:W2:Y:S01]  /*661c0*/  LDL.LU R18, [R1+0x348] ;  /* 0x0003480001127983 */ /* 0x000ea20000300800 */
[----:B------:R-:W-:-:S03]  /*661d0*/  LEA.HI.X.SX32 R29, R2, R23, 0x1, P5 ;  /* 0x00000017021d7211 */ /* 0x000fc600028f0eff */
[----:B------:R-:W2:Y:S04]  /*661e0*/  LDL.LU R2, [R1+0x334] ;  /* 0x0003340001027983 */ /* 0x000ea80000300800 */
[----:B------:R-:W-:Y:S04]  /*661f0*/  STL.64 [R1+0x4a8], R28 ;  /* 0x0004a81c01007387 */ /* 0x000fe80000100a00 */
[----:B------:R0:W-:Y:S04]  /*66200*/  STS.128 [R24+0x80], R12 ;  /* 0x0000800c18007388 */ /* 0x0001e80000000c00 */
[----:B0-----:R-:W2:Y:S01]  /*66210*/  LDL.LU R14, [R1+0x344] ;  /* 0x00034400010e7983 */ /* 0x001ea20000300800 */
[----:B------:R-:W-:-:S02]  /*66220*/  SHF.L.U32 R6, R0, 0x8, RZ ;  /* 0x0000000800067819 */ /* 0x000fc400000006ff */
[CC--:B------:R-:W-:Y:S01]  /*66230*/  LEA R28, P5, R0.reuse, R22.reuse, 0x9 ;  /* 0x00000016001c7211 */ /* 0x0c0fe200078a48ff */
[----:B------:R-:W-:Y:S01]  /*66240*/  IMAD R5, R0, 0x330, RZ ;  /* 0x0000033000057824 */ /* 0x000fe200078e02ff */
[----:B------:R-:W2:Y:S02]  /*66250*/  LDL.LU R15, [R1+0x384] ;  /* 0x00038400010f7983 */ /* 0x000ea40000300800 */
[----:B------:R-:W-:Y:S02]  /*66260*/  LEA.HI.X.SX32 R29, R6, R23, 0x1, P5 ;  /* 0x00000017061d7211 */ /* 0x000fe400028f0eff */
[----:B------:R-:W2:Y:S04]  /*66270*/  LDL.LU R13, [R1+0x388] ;  /* 0x00038800010d7983 */ /* 0x000ea80000300800 */
[----:B------:R0:W-:Y:S02]  /*66280*/  STL.64 [R1+0x4a0], R28 ;  /* 0x0004a01c01007387 */ /* 0x0001e40000100a00 */
[----:B0-----:R-:W-:-:S04]  /*66290*/  IADD3 R28, P5, R5, R22, RZ ;  /* 0x00000016051c7210 */ /* 0x001fc80007fbe0ff */
[----:B------:R-:W-:-:S05]  /*662a0*/  LEA.HI.X.SX32 R29, R27, R23, 0x1, P5 ;  /* 0x000000171b1d7211 */ /* 0x000fca00028f0eff */
[----:B------:R0:W-:Y:S01]  /*662b0*/  STL.64 [R1+0x7a0], R28 ;  /* 0x0007a01c01007387 */ /* 0x0001e20000100a00 */
[C---:B------:R-:W-:Y:S02]  /*662c0*/  IMAD R6, R0.reuse, 0x334, RZ ;  /* 0x0000033400067824 */ /* 0x040fe400078e02ff */
[C---:B------:R-:W-:Y:S01]  /*662d0*/  IMAD R12, R0.reuse, 0x19b, RZ ;  /* 0x0000019b000c7824 */ /* 0x040fe200078e02ff */
[----:B----4-:R-:W-:Y:S01]  /*662e0*/  F2FP.BF16.PACK_AB R8, R7, R8 ;  /* 0x000000080708723e */ /* 0x010fe200000010ff */
[C---:B------:R-:W-:Y:S01]  /*662f0*/  IMAD R7, R0.reuse, 0x199, RZ ;  /* 0x0000019900077824 */ /* 0x040fe200078e02ff */
[----:B---3--:R-:W-:Y:S02]  /*66300*/  F2FP.BF16.PACK_AB R5, R17, R19 ;  /* 0x000000131105723e */ /* 0x008fe400000010ff */
[----:B------:R-:W3:Y:S04]  /*66310*/  LDL.LU R17, [R1+0x3a4] ;  /* 0x0003a40001117983 */ /* 0x000ee80000300800 */
[----:B------:R-:W3:Y:S01]  /*66320*/  LDL.LU R19, [R1+0x394] ;  /* 0x0003940001137983 */ /* 0x000ee20000300800 */
[----:B--2---:R-:W-:Y:S01]  /*66330*/  F2FP.BF16.PACK_AB R9, R25, R9 ;  /* 0x000000091909723e */ /* 0x004fe200000010ff */
[----:B------:R-:W-:Y:S01]  /*66340*/  IMAD R25, R0, 0x19a, RZ ;  /* 0x0000019a00197824 */ /* 0x000fe200078e02ff */
[----:B------:R-:W-:Y:S01]  /*66350*/  F2FP.BF16.PACK_AB R4, R2, R4 ;  /* 0x000000040204723e */ /* 0x000fe200000010ff */
[----:B------:R-:W-:-:S05]  /*66360*/  IMAD R2, R0, 0x332, RZ ;  /* 0x0000033200027824 */ /* 0x000fca00078e02ff */
[----:B0-----:R-:W-:-:S04]  /*66370*/  IADD3 R28, P5, R2, R22, RZ ;  /* 0x00000016021c7210 */ /* 0x001fc80007fbe0ff */
[----:B------:R-:W-:-:S05]  /*66380*/  LEA.HI.X.SX32 R29, R7, R23, 0x1, P5 ;  /* 0x00000017071d7211 */ /* 0x000fca00028f0eff */
[----:B------:R0:W-:Y:S01]  /*66390*/  STL.64 [R1+0x798], R28 ;  /* 0x0007981c01007387 */ /* 0x0001e20000100a00 */
[----:B------:R-:W-:Y:S01]  /*663a0*/  IMAD R2, R0, 0x336, RZ ;  /* 0x0000033600027824 */ /* 0x000fe200078e02ff */
[-C--:B0-----:R-:W-:Y:S02]  /*663b0*/  IADD3 R28, P5, R6, R22.reuse, RZ ;  /* 0x00000016061c7210 */ /* 0x081fe40007fbe0ff */
[----:B------:R-:W-:Y:S02]  /*663c0*/  F2FP.BF16.PACK_AB R6, R14, R11 ;  /* 0x0000000b0e06723e */ /* 0x000fe400000010ff */
[----:B------:R-:W-:Y:S01]  /*663d0*/  LEA.HI.X.SX32 R29, R25, R23, 0x1, P5 ;  /* 0x00000017191d7211 */ /* 0x000fe200028f0eff */
[----:B------:R-:W2:Y:S04]  /*663e0*/  LDL.LU R14, [R1+0x3cc] ;  /* 0x0003cc00010e7983 */ /* 0x000ea80000300800 */
[----:B------:R-:W2:Y:S04]  /*663f0*/  LDL.LU R25, [R1+0x3c4] ;  /* 0x0003c40001197983 */ /* 0x000ea80000300800 */
[----:B------:R0:W-:Y:S02]  /*66400*/  STL.64 [R1+0x790], R28 ;  /* 0x0007901c01007387 */ /* 0x0001e40000100a00 */
[----:B0-----:R-:W-:-:S04]  /*66410*/  IADD3 R28, P5, R2, R22, RZ ;  /* 0x00000016021c7210 */ /* 0x001fc80007fbe0ff */
[----:B------:R-:W-:Y:S02]  /*66420*/  LEA.HI.X.SX32 R29, R12, R23, 0x1, P5 ;  /* 0x000000170c1d7211 */ /* 0x000fe400028f0eff */
[----:B------:R-:W4:Y:S01]  /*66430*/  LDL.LU R12, [R1+0x38c] ;  /* 0x00038c00010c7983 */ /* 0x000f220000300800 */
[----:B------:R-:W-:Y:S02]  /*66440*/  F2FP.BF16.PACK_AB R10, R15, R10 ;  /* 0x0000000a0f0a723e */ /* 0x000fe400000010ff */
[----:B------:R-:W-:Y:S01]  /*66450*/  F2FP.BF16.PACK_AB R7, R20, R18 ;  /* 0x000000121407723e */ /* 0x000fe200000010ff */
[----:B------:R-:W2:Y:S04]  /*66460*/  LDL.LU R15, [R1+0x3dc] ;  /* 0x0003dc00010f7983 */ /* 0x000ea80000300800 */
[----:B------:R-:W2:Y:S01]  /*66470*/  LDL.LU R18, [R1+0x3d4] ;  /* 0x0003d40001127983 */ /* 0x000ea20000300800 */
[----:B------:R-:W-:-:S02]  /*66480*/  IMAD R11, R0, 0x338, RZ ;  /* 0x00000338000b7824 */ /* 0x000fc400078e02ff */
[C---:B------:R-:W-:Y:S01]  /*66490*/  IMAD R20, R0.reuse, 0x19c, RZ ;  /* 0x0000019c00147824 */ /* 0x040fe200078e02ff */
[----:B------:R0:W-:Y:S01]  /*664a0*/  STL.64 [R1+0x788], R28 ;  /* 0x0007881c01007387 */ /* 0x0001e20000100a00 */
[----:B------:R-:W-:Y:S01]  /*664b0*/  IMAD R2, R0, 0x33a, RZ ;  /* 0x0000033a00027824 */ /* 0x000fe200078e02ff */
[----:B0-----:R-:W-:-:S04]  /*664c0*/  IADD3 R28, P5, R11, R22, RZ ;  /* 0x000000160b1c7210 */ /* 0x001fc80007fbe0ff */
[----:B------:R-:W-:-:S05]  /*664d0*/  LEA.HI.X.SX32 R29, R20, R23, 0x1, P5 ;  /* 0x00000017141d7211 */ /* 0x000fca00028f0eff */
[----:B------:R0:W-:Y:S04]  /*664e0*/  STL.64 [R1+0x780], R28 ;  /* 0x0007801c01007387 */ /* 0x0001e80000100a00 */
[----:B------:R1:W-:Y:S01]  /*664f0*/  STS.128 [R24+0x100], R4 ;  /* 0x0001000418007388 */ /* 0x0003e20000000c00 */
[----:B0-----:R-:W-:-:S03]  /*66500*/  IADD3 R28, P5, R2, R22, RZ ;  /* 0x00000016021c7210 */ /* 0x001fc60007fbe0ff */
[----:B-1----:R-:W2:Y:S01]  /*66510*/  LDL.LU R6, [R1+0x3b4] ;  /* 0x0003b40001067983 */ /* 0x002ea20000300800 */
[----:B----4-:R-:W-:Y:S01]  /*66520*/  F2FP.BF16.PACK_AB R11, R12, R13 ;  /* 0x0000000d0c0b723e */ /* 0x010fe200000010ff */
[----:B------:R-:W-:-:S05]  /*66530*/  IMAD R13, R0, 0x19d, RZ ;  /* 0x0000019d000d7824 */ /* 0x000fca00078e02ff */
[----:B------:R-:W-:-:S05]  /*66540*/  LEA.HI.X.SX32 R29, R13, R23, 0x1, P5 ;  /* 0x000000170d1d7211 */ /* 0x000fca00028f0eff */
[----:B------:R0:W-:Y:S04]  /*66550*/  STL.64 [R1+0x778], R28 ;  /* 0x0007781c01007387 */ /* 0x0001e80000100a00 */
[----:B0-----:R-:W4:Y:S04]  /*66560*/  LDL.LU.64 R28, [R1+0x2098] ;  /* 0x00209800011c7983 */ /* 0x001f280000300a00 */
[----:B------:R-:W4:Y:S01]  /*66570*/  LDL.LU R13, [R1+0x3bc] ;  /* 0x0003bc00010d7983 */ /* 0x000f220000300800 */
[----:B------:R-:W-:-:S03]  /*66580*/  IMAD R12, R0, 0x33c, RZ ;  /* 0x0000033c000c7824 */ /* 0x000fc600078e02ff */
[----:B------:R0:W-:Y:S01]  /*66590*/  STS.128 [R24+0x180], R8 ;  /* 0x0001800818007388 */ /* 0x0001e20000000c00 */
[C---:B------:R-:W-:Y:S02]  /*665a0*/  IMAD R2, R0.reuse, 0x33e, RZ ;  /* 0x0000033e00027824 */ /* 0x040fe400078e02ff */
[C---:B------:R-:W-:Y:S02]  /*665b0*/  IMAD R5, R0.reuse, 0x19f, RZ ;  /* 0x0000019f00057824 */ /* 0x040fe400078e02ff */
[----:B------:R-:W-:Y:S01]  /*665c0*/  IMAD R4, R0, 0x340, RZ ;  /* 0x0000034000047824 */ /* 0x000fe200078e02ff */
[----:B0-----:R-:W-:Y:S01]  /*665d0*/  IADD3 R10, P5, R12, R22, RZ ;  /* 0x000000160c0a7210 */ /* 0x001fe20007fbe0ff */
[----:B------:R-:W4:Y:S03]  /*665e0*/  LDL.LU R8, [R1+0x3f0] ;  /* 0x0003f00001087983 */ /* 0x000f260000300800 */
[----:B------:R-:W-:Y:S01]  /*665f0*/  LEA.HI.X.SX32 R11, R26, R23, 0x1, P5 ;  /* 0x000000171a0b7211 */ /* 0x000fe200028f0eff */
[----:B------:R-:W4:Y:S01]  /*66600*/  LDL.LU R9, [R1+0x3ec] ;  /* 0x0003ec0001097983 */ /* 0x000f220000300800 */
[----:B---3--:R-:W-:-:S03]  /*66610*/  F2FP.BF16.PACK_AB R12, R17, R19 ;  /* 0x00000013110c723e */ /* 0x008fc600000010ff */
[----:B------:R-:W3:Y:S04]  /*66620*/  LDL.LU R7, [R1+0x3f8] ;  /* 0x0003f80001077983 */ /* 0x000ee80000300800 */
[----:B------:R-:W3:Y:S04]  /*66630*/  LDL.LU R20, [R1+0x3f4] ;  /* 0x0003f40001147983 */ /* 0x000ee80000300800 */
[----:B------:R-:W3:Y:S04]  /*66640*/  LDL.LU R17, [R1+0x400] ;  /* 0x0004000001117983 */ /* 0x000ee80000300800 */
[----:B------:R0:W-:Y:S01]  /*66650*/  STL.64 [R1+0x750], R10 ;  /* 0x0007500a01007387 */ /* 0x0001e20000100a00 */
[----:B--2---:R-:W-:Y:S01]  /*66660*/  F2FP.BF16.PACK_AB R15, R15, R18 ;  /* 0x000000120f0f723e */ /* 0x004fe200000010ff */
[----:B------:R-:W-:-:S02]  /*66670*/  IMAD R18, R0, 0x1a0, RZ ;  /* 0x000001a000127824 */ /* 0x000fc400078e02ff */
[----:B------:R-:W2:Y:S01]  /*66680*/  LDL.LU R19, [R1+0x3fc] ;  /* 0x0003fc0001137983 */ /* 0x000ea20000300800 */
[----:B0-----:R-:W-:-:S04]  /*66690*/  IADD3 R10, P5, R2, R22, RZ ;  /* 0x00000016020a7210 */ /* 0x001fc80007fbe0ff */
[----:B------:R-:W-:Y:S02]  /*666a0*/  LEA.HI.X.SX32 R11, R5, R23, 0x1, P5 ;  /* 0x00000017050b7211 */ /* 0x000fe400028f0eff */
[----:B------:R-:W-:Y:S01]  /*666b0*/  IADD3 R26, P5, R4, R22, RZ ;  /* 0x00000016041a7210 */ /* 0x000fe20007fbe0ff */
[----:B------:R0:W-:Y:S01]  /*666c0*/  STL [R1+0x2094], R27 ;  /* 0x0020941b01007387 */ /* 0x0001e20000100800 */
[----:B------:R-:W-:Y:S01]  /*666d0*/  F2FP.BF16.PACK_AB R14, R14, R25 ;  /* 0x000000190e0e723e */ /* 0x000fe200000010ff */
[----:B------:R-:W-:Y:S02]  /*666e0*/  IMAD R2, R0, 0x342, RZ ;  /* 0x0000034200027824 */ /* 0x000fe400078e02ff */
[----:B------:R1:W-:Y:S01]  /*666f0*/  STL.64 [R1+0x748], R10 ;  /* 0x0007480a01007387 */ /* 0x0003e20000100a00 */
[----:B0-----:R-:W-:-:S03]  /*66700*/  LEA.HI.X.SX32 R27, R18, R23, 0x1, P5 ;  /* 0x00000017121b7211 */ /* 0x001fc600028f0eff */
[----:B-1----:R-:W2:Y:S04]  /*66710*/  LDL.LU R11, [R1+0x408] ;  /* 0x00040800010b7983 */ /* 0x002ea80000300800 */
[----:B------:R-:W2:Y:S04]  /*66720*/  LDL.LU R25, [R1+0x404] ;  /* 0x0004040001197983 */ /* 0x000ea80000300800 */
[----:B------:R-:W2:Y:S04]  /*66730*/  LDL.LU R4, [R1+0x3e4] ;  /* 0x0003e40001047983 */ /* 0x000ea80000300800 */
[----:B------:R-:W2:Y:S04]  /*66740*/  LDL.LU R10, [R1+0x414] ;  /* 0x00041400010a7983 */ /* 0x000ea80000300800 */
[----:B------:R-:W2:Y:S04]  /*66750*/  LDL.LU R18, [R1+0x424] ;  /* 0x0004240001127983 */ /* 0x000ea80000300800 */
[----:B------:R0:W-:Y:S02]  /*66760*/  STL.64 [R1+0x740], R26 ;  /* 0x0007401a01007387 */ /* 0x0001e40000100a00 */
[----:B0-----:R-:W-:-:S02]  /*66770*/  IADD3 R26, P5, R2, R22, RZ ;  /* 0x00000016021a7210 */ /* 0x001fc40007fbe0ff */
[----:B------:R-:W2:Y:S01]  /*66780*/  LDL.LU R2, [R1+0x3e8] ;  /* 0x0003e80001027983 */ /* 0x000ea20000300800 */
[----:B----4-:R-:W-:-:S05]  /*66790*/  F2FP.BF16.PACK_AB R13, R13, R6 ;  /* 0x000000060d0d723e */ /* 0x010fca00000010ff */
[----:B------:R0:W-:Y:S04]  /*667a0*/  STS.128 [R24+0x200], R12 ;  /* 0x0002000c18007388 */ /* 0x0001e80000000c00 */
[----:B0-----:R-:W4:Y:S01]  /*667b0*/  LDL.LU R15, [R1+0x420] ;  /* 0x00042000010f7983 */ /* 0x001f220000300800 */
[C---:B------:R-:W-:Y:S02]  /*667c0*/  IMAD R6, R0.reuse, 0x1a1, RZ ;  /* 0x000001a100067824 */ /* 0x040fe400078e02ff */
[----:B------:R-:W-:Y:S01]  /*667d0*/  IMAD R5, R0, 0x344, RZ ;  /* 0x0000034400057824 */ /* 0x000fe200078e02ff */
[----:B------:R-:W4:Y:S02]  /*667e0*/  LDL.LU R13, [R1+0x428] ;  /* 0x00042800010d7983 */ /* 0x000f240000300800 */
[----:B------:R-:W-:-:S05]  /*667f0*/  LEA.HI.X.SX32 R27, R6, R23, 0x1, P5 ;  /* 0x00000017061b7211 */ /* 0x000fca00028f0eff */
[----:B------:R0:W-:Y:S02]  /*66800*/  STL.64 [R1+0x738], R26 ;  /* 0x0007381a01007387 */ /* 0x0001e40000100a00 */
[----:B0-----:R-:W-:-:S04]  /*66810*/  IADD3 R26, P5, R5, R22, RZ ;  /* 0x00000016051a7210 */ /* 0x001fc80007fbe0ff */
[----:B------:R-:W-:Y:S02]  /*66820*/  LEA.HI.X.SX32 R27, R28, R23, 0x1, P5 ;  /* 0x000000171c1b7211 */ /* 0x000fe400028f0eff */
[----:B------:R-:W-:Y:S01]  /*66830*/  F2FP.BF16.PACK_AB R5, R8, R9 ;  /* 0x000000090805723e */ /* 0x000fe200000010ff */
[----:B------:R-:W4:Y:S01]  /*66840*/  LDL.LU R28, [R1+0x40c] ;  /* 0x00040c00011c7983 */ /* 0x000f220000300800 */
[----:B------:R-:W-:-:S03]  /*66850*/  IMAD R9, R0, 0x1a3, RZ ;  /* 0x000001a300097824 */ /* 0x000fc600078e02ff */
[----:B------:R0:W-:Y:S01]  /*66860*/  STL.64 [R1+0x700], R26 ;  /* 0x0007001a01007387 */ /* 0x0001e20000100a00 */
[C---:B------:R-:W-:Y:S01]  /*66870*/  IMAD R8, R0.reuse, 0x348, RZ ;  /* 0x0000034800087824 */ /* 0x040fe200078e02ff */
[----:B---3--:R-:W-:Y:S02]  /*66880*/  F2FP.BF16.PACK_AB R6, R7, R20 ;  /* 0x000000140706723e */ /* 0x008fe400000010ff */
[----:B--2---:R-:W-:Y:S01]  /*66890*/  F2FP.BF16.PACK_AB R7, R17, R19 ;  /* 0x000000131107723e */ /* 0x004fe200000010ff */
[----:B------:R-:W2:Y:S01]  /*668a0*/  LDL.LU R20, [R1+0x4c8] ;  /* 0x0004c80001147983 */ /* 0x000ea20000300800 */
[----:B------:R-:W-:-:S03]  /*668b0*/  IMAD R19, R0, 0x1a4, RZ ;  /* 0x000001a400137824 */ /* 0x000fc600078e02ff */
[----:B------:R-:W2:Y:S01]  /*668c0*/  LDL.LU R17, [R1+0x4c0] ;  /* 0x0004c00001117983 */ /* 0x000ea20000300800 */
[----:B------:R-:W-:Y:S01]  /*668d0*/  IMAD R12, R0, 0x1a5, RZ ;  /* 0x000001a5000c7824 */ /* 0x000fe200078e02ff */
[----:B------:R-:W-:Y:S01]  /*668e0*/  F2FP.BF16.PACK_AB R4, R2, R4 ;  /* 0x000000040204723e */ /* 0x000fe200000010ff */
[----:B------:R-:W-:-:S05]  /*668f0*/  IMAD R2, R0, 0x346, RZ ;  /* 0x0000034600027824 */ /* 0x000fca00078e02ff */
[----:B0-----:R-:W-:-:S04]  /*66900*/  IADD3 R26, P5, R2, R22, RZ ;  /* 0x00000016021a7210 */ /* 0x001fc80007fbe0ff */
[----:B------:R-:W-:Y:S02]  /*66910*/  LEA.HI.X.SX32 R27, R9, R23, 0x1, P5 ;  /* 0x00000017091b7211 */ /* 0x000fe400028f0eff */
[----:B------:R-:W3:Y:S04]  /*66920*/  LDL.LU R9, [R1+0x410] ;  /* 0x0004100001097983 */ /* 0x000ee80000300800 */
[----:B------:R0:W-:Y:S01]  /*66930*/  STL.64 [R1+0x6f8], R26 ;  /* 0x0006f81a01007387 */ /* 0x0001e20000100a00 */
[----:B------:R-:W-:-:S03]  /*66940*/  IMAD R2, R0, 0x34a, RZ ;  /* 0x0000034a00027824 */ /* 0x000fc600078e02ff */
[----:B------:R-:W2:Y:S01]  /*66950*/  LDL.LU R14, [R1+0x4d0] ;  /* 0x0004d000010e7983 */ /* 0x000ea20000300800 */
[-C--:B0-----:R-:W-:Y:S02]  /*66960*/  IADD3 R26, P5, R8, R22.reuse, RZ ;  /* 0x00000016081a7210 */ /* 0x081fe40007fbe0ff */
[----:B------:R-:W-:Y:S02]  /*66970*/  F2FP.BF16.PACK_AB R8, R11, R25 ;  /* 0x000000190b08723e */ /* 0x000fe400000010ff */
[----:B------:R-:W-:Y:S01]  /*66980*/  LEA.HI.X.SX32 R27, R19, R23, 0x1, P5 ;  /* 0x00000017131b7211 */ /* 0x000fe200028f0eff */
[----:B------:R-:W2:Y:S04]  /*66990*/  LDL.LU R25, [R1+0xc84] ;  /* 0x000c840001197983 */ /* 0x000ea80000300800 */
[----:B------:R-:W2:Y:S04]  /*669a0*/  LDL.LU R19, [R1+0x500] ;  /* 0x0005000001137983 */ /* 0x000ea80000300800 */
[----:B------:R0:W-:Y:S01]  /*669b0*/  STL.64 [R1+0x6f0], R26 ;  /* 0x0006f01a01007387 */ /* 0x0001e20000100a00 */
[----:B------:R-:W-:Y:S01]  /*669c0*/  IMAD R11, R0, 0x34c, RZ ;  /* 0x0000034c000b7824 */ /* 0x000fe200078e02ff */
[----:B0-----:R-:W-:-:S04]  /*669d0*/  IADD3 R26, P5, R2, R22, RZ ;  /* 0x00000016021a7210 */ /* 0x001fc80007fbe0ff */
[----:B------:R-:W-:Y:S01]  /*669e0*/  LEA.HI.X.SX32 R27, R12, R23, 0x1, P5 ;  /* 0x000000170c1b7211 */ /* 0x000fe200028f0eff */
[----:B------:R-:W-:Y:S01]  /*669f0*/  STS.128 [R24+0x280], R4 ;  /* 0x0002800418007388 */ /* 0x000fe20000000c00 */
[----:B----4-:R-:W-:-:S03]  /*66a00*/  F2FP.BF16.PACK_AB R10, R15, R10 ;  /* 0x0000000a0f0a723e */ /* 0x010fc600000010ff */
[----:B------:R-:W4:Y:S04]  /*66a10*/  LDL.LU R15, [R1+0x1448] ;  /* 0x00144800010f7983 */ /* 0x000f280000300800 */
[----:B------:R0:W-:Y:S02]  /*66a20*/  STL.64 [R1+0x6e8], R26 ;  /* 0x0006e81a01007387 */ /* 0x0001e40000100a00 */
[----:B0-----:R-:W-:-:S04]  /*66a30*/  IADD3 R26, P5, R11, R22, RZ ;  /* 0x000000160b1a7210 */ /* 0x001fc80007fbe0ff */
[----:B------:R-:W-:-:S05]  /*66a40*/  LEA.HI.X.SX32 R27, R29, R23, 0x1, P5 ;  /* 0x000000171d1b7211 */ /* 0x000fca00028f0eff */
[----:B------:R0:W-:Y:S04]  /*66a50*/  STL.64 [R1+0x6e0], R26 ;  /* 0x0006e01a01007387 */ /* 0x0001e80000100a00 */
[----:B0-----:R-:W4:Y:S04]  /*66a60*/  LDL.LU R27, [R1+0x2094] ;  /* 0x00209400011b7983 */ /* 0x001f280000300800 */
[----:B------:R-:W4:Y:S01]  /*66a70*/  LDL.LU R6, [R1+0x4f8] ;  /* 0x0004f80001067983 */ /* 0x000f220000300800 */
[C---:B------:R-:W-:Y:S01]  /*66a80*/  IMAD R2, R0.reuse, 0x34e, RZ ;  /* 0x0000034e00027824 */ /* 0x040fe200078e02ff */
[----:B------:R-:W-:Y:S01]  /*66a90*/  F2FP.BF16.PACK_AB R11, R13, R18 ;  /* 0x000000120d0b723e */ /* 0x000fe200000010ff */
[C---:B------:R-:W-:Y:S01]  /*66aa0*/  IMAD R13, R0.reuse, 0x1a7, RZ ;  /* 0x000001a7000d7824 */ /* 0x040fe200078e02ff */
[----:B------:R-:W4:Y:S01]  /*66ab0*/  LDL.LU R7, [R1+0x144c] ;  /* 0x00144c0001077983 */ /* 0x000f220000300800 */
[----:B------:R-:W-:-:S02]  /*66ac0*/  IMAD R12, R0, 0x350, RZ ;  /* 0x00000350000c7824 */ /* 0x000fc400078e02ff */
[C---:B------:R-:W-:Y:S02]  /*66ad0*/  IMAD R18, R0.reuse, 0x1a8, RZ ;  /* 0x000001a800127824 */ /* 0x040fe400078e02ff */
[C---:B------:R-:W-:Y:S02]  /*66ae0*/  IMAD R5, R0.reuse, 0x1a9, RZ ;  /* 0x000001a900057824 */ /* 0x040fe400078e02ff */
[----:B------:R-:W-:Y:S01]  /*66af0*/  IMAD R4, R0, 0x354, RZ ;  /* 0x0000035400047824 */ /* 0x000fe200078e02ff */
[----:B---3--:R-:W-:Y:S02]  /*66b00*/  F2FP.BF16.PACK_AB R9, R9, R28 ;  /* 0x0000001c0909723e */ /* 0x008fe400000010ff */
[----:B------:R-:W-:-:S03]  /*66b10*/  IADD3 R28, P5, R2, R22, RZ ;  /* 0x00000016021c7210 */ /* 0x000fc60007fbe0ff */
[----:B------:R0:W-:Y:S01]  /*66b20*/  STS.128 [R24+0x300], R8 ;  /* 0x0003000818007388 */ /* 0x0001e20000000c00 */
[-C--:B------:R-:W-:Y:S01]  /*66b30*/  LEA.HI.X.SX32 R29, R13, R23.reuse, 0x1, P5 ;  /* 0x000000170d1d7211 */ /* 0x080fe200028f0eff */
[----:B------:R-:W-:Y:S01]  /*66b40*/  IMAD R2, R0, 0x352, RZ ;  /* 0x0000035200027824 */ /* 0x000fe200078e02ff */
[----:B0-----:R-:W-:Y:S01]  /*66b50*/  IADD3 R8, P5, R12, R22, RZ ;  /* 0x000000160c087210 */ /* 0x001fe20007fbe0ff */
[----:B------:R-:W3:Y:S03]  /*66b60*/  LDL.LU R11, [R1+0x1470] ;  /* 0x00147000010b7983 */ /* 0x000ee60000300800 */
[----:B------:R-:W-:Y:S01]  /*66b70*/  LEA.HI.X.SX32 R9, R18, R23, 0x1, P5 ;  /* 0x0000001712097211 */ /* 0x000fe200028f0eff */
[----:B------:R0:W-:Y:S01]  /*66b80*/  STL.64 [R1+0x6d8], R28 ;  /* 0x0006d81c01007387 */ /* 0x0001e20000100a00 */
[----:B--2---:R-:W-:-:S03]  /*66b90*/  F2FP.BF16.PACK_AB R12, R20, R17 ;  /* 0x00000011140c723e */ /* 0x004fc600000010ff */
[----:B------:R1:W-:Y:S01]  /*66ba0*/  STL.64 [R1+0x6b0], R8 ;  /* 0x0006b00801007387 */ /* 0x0003e20000100a00 */
[----:B0-----:R-:W-:-:S03]  /*66bb0*/  IADD3 R28, P5, R2, R22, RZ ;  /* 0x00000016021c7210 */ /* 0x001fc60007fbe0ff */
[----:B-1----:R-:W2:Y:S01]  /*66bc0*/  LDL.LU R8, [R1+0x14c0] ;  /* 0x0014c00001087983 */ /* 0x002ea20000300800 */
[----:B------:R-:W-:-:S03]  /*66bd0*/  LEA.HI.X.SX32 R29, R5, R23, 0x1, P5 ;  /* 0x00000017051d7211 */ /* 0x000fc600028f0eff */
[----:B------:R-:W2:Y:S04]  /*66be0*/  LDL.LU R9, [R1+0x14bc] ;  /* 0x0014bc0001097983 */ /* 0x000ea80000300800 */
[----:B------:R-:W3:Y:S04]  /*66bf0*/  LDL.LU R26, [R1+0x147c] ;  /* 0x00147c00011a7983 */ /* 0x000ee80000300800 */
[----:B------:R-:W3:Y:S04]  /*66c00*/  LDL.LU R20, [R1+0x1478] ;  /* 0x0014780001147983 */ /* 0x000ee80000300800 */
[----:B------:R-:W3:Y:S04]  /*66c10*/  LDL.LU R17, [R1+0x14c8] ;  /* 0x0014c80001117983 */ /* 0x000ee80000300800 */
[----:B------:R-:W3:Y:S01]  /*66c20*/  LDL.LU R18, [R1+0x14c4] ;  /* 0x0014c40001127983 */ /* 0x000ee20000300800 */
[----:B----4-:R-:W-:-:S02]  /*66c30*/  F2FP.BF16.PACK_AB R13, R6, R14 ;  /* 0x0000000e060d723e */ /* 0x010fc400000010ff */
[----:B------:R-:W-:Y:S02]  /*66c40*/  F2FP.BF16.PACK_AB R14, R25, R19 ;  /* 0x00000013190e723e */ /* 0x000fe400000010ff */
[----:B------:R-:W4:Y:S04]  /*66c50*/  LDL.LU R25, [R1+0x1484] ;  /* 0x0014840001197983 */ /* 0x000f280000300800 */
[----:B------:R-:W4:Y:S04]  /*66c60*/  LDL.LU R19, [R1+0x1480] ;  /* 0x0014800001137983 */ /* 0x000f280000300800 */
[----:B------:R0:W-:Y:S02]  /*66c70*/  STL.64 [R1+0x6a8], R28 ;  /* 0x0006a81c01007387 */ /* 0x0001e40000100a00 */
[----:B0-----:R-:W-:-:S02]  /*66c80*/  IADD3 R28, P5, R4, R22, RZ ;  /* 0x00000016041c7210 */ /* 0x001fc40007fbe0ff */
[----:B------:R-:W4:Y:S01]  /*66c90*/  LDL.LU R4, [R1+0x1474] ;  /* 0x0014740001047983 */ /* 0x000f220000300800 */
[C---:B------:R-:W-:Y:S01]  /*66ca0*/  IMAD R2, R0.reuse, 0x356, RZ ;  /* 0x0000035600027824 */ /* 0x040fe200078e02ff */
[----:B------:R-:W-:Y:S02]  /*66cb0*/  F2FP.BF16.PACK_AB R15, R7, R15 ;  /* 0x0000000f070f723e */ /* 0x000fe400000010ff */
[-C--:B------:R-:W-:Y:S01]  /*66cc0*/  LEA.HI.X.SX32 R29, R3, R23.reuse, 0x1, P5 ;  /* 0x00000017031d7211 */ /* 0x080fe200028f0eff */
[----:B------:R-:W-:Y:S01]  /*66cd0*/  IMAD R6, R0, 0x1ab, RZ ;  /* 0x000001ab00067824 */ /* 0x000fe200078e02ff */
[----:B------:R-:W4:Y:S01]  /*66ce0*/  LDL.LU R10, [R1+0x14d0] ;  /* 0x0014d000010a7983 */ /* 0x000f220000300800 */
[----:B------:R-:W-:Y:S01]  /*66cf0*/  IADD3 R2, P5, R2, R22, RZ ;  /* 0x0000001602027210 */ /* 0x000fe20007fbe0ff */
[----:B------:R-:W-:Y:S02]  /*66d00*/  IMAD R5, R0, 0x358, RZ ;  /* 0x0000035800057824 */ /* 0x000fe400078e02ff */
[----:B------:R-:W4:Y:S04]  /*66d10*/  LDL.LU R7, [R1+0x14cc] ;  /* 0x0014cc0001077983 */ /* 0x000f280000300800 */
[----:B------:R0:W-:Y:S04]  /*66d20*/  STL.64 [R1+0x6a0], R28 ;  /* 0x0006a01c01007387 */ /* 0x0001e80000100a00 */
[----:B------:R1:W-:Y:S04]  /*66d30*/  STS.128 [R24+0x380], R12 ;  /* 0x0003800c18007388 */ /* 0x0003e80000000c00 */
[----:B0-----:R-:W4:Y:S04]  /*66d40*/  LDL.LU R29, [R1+0x14a0] ;  /* 0x0014a000011d7983 */ /* 0x001f280000300800 */
[----:B------:R-:W4:Y:S01]  /*66d50*/  LDL.LU R28, [R1+0x1494] ;  /* 0x00149400011c7983 */ /* 0x000f220000300800 */
[----:B-1----:R-:W-:Y:S01]  /*66d60*/  IMAD.MOV.U32 R15, RZ, RZ, R3 ;  /* 0x000000ffff0f7224 */ /* 0x002fe200078e0003 */
[----:B------:R-:W-:-:S02]  /*66d70*/  LEA.HI.X.SX32 R15, R6, R23, 0x1, P5 ;  /* 0x00000017060f7211 */ /* 0x000fc400028f0eff */
[----:B------:R0:W-:Y:S01]  /*66d80*/  STL [R1+0x698], R2 ;  /* 0x0006980201007387 */ /* 0x0001e20000100800 */
[----:B------:R-:W-:Y:S02]  /*66d90*/  MOV R14, R2 ;  /* 0x00000002000e7202 */ /* 0x000fe40000000f00 */
[----:B------:R-:W-:Y:S01]  /*66da0*/  IADD3 R14, P5, R5, R22, RZ ;  /* 0x00000016050e7210 */ /* 0x000fe20007fbe0ff */
[----:B------:R-:W-:Y:S04]  /*66db0*/  STL [R1+0x2090], R24 ;  /* 0x0020901801007387 */ /* 0x000fe80000100800 */
[----:B------:R-:W4:Y:S04]  /*66dc0*/  LDL.LU R12, [R1+0x14e4] ;  /* 0x0014e400010c7983 */ /* 0x000f280000300800 */
[----:B------:R-:W4:Y:S01]  /*66dd0*/  LDL.LU R13, [R1+0x14e0] ;  /* 0x0014e000010d7983 */ /* 0x000f220000300800 */
[----:B0-----:R-:W-:-:S03]  /*66de0*/  IMAD R2, R0, 0x35a, RZ ;  /* 0x0000035a00027824 */ /* 0x001fc600078e02ff */
[----:B------:R0:W-:Y:S01]  /*66df0*/  STL [R1+0x69c], R15 ;  /* 0x00069c0f01007387 */ /* 0x0001e20000100800 */
[C---:B------:R-:W-:Y:S02]  /*66e00*/  IMAD R6, R0.reuse, 0x1ad, RZ ;  /* 0x000001ad00067824 */ /* 0x040fe400078e02ff */
[----:B------:R-:W-:Y:S01]  /*66e10*/  IMAD R3, R0, 0x35c, RZ ;  /* 0x0000035c00037824 */ /* 0x000fe200078e02ff */
[----:B--2---:R-:W-:Y:S02]  /*66e20*/  F2FP.BF16.PACK_AB R8, R8, R9 ;  /* 0x000000090808723e */ /* 0x004fe400000010ff */
[----:B---3--:R-:W-:Y:S02]  /*66e30*/  F2FP.BF16.PACK_AB R5, R26, R20 ;  /* 0x000000141a05723e */ /* 0x008fe400000010ff */
[----:B------:R-:W-:Y:S01]  /*66e40*/  F2FP.BF16.PACK_AB R9, R17, R18 ;  /* 0x000000121109723e */ /* 0x000fe200000010ff */
[----:B------:R-:W-:Y:S01]  /*66e50*/  IMAD R18, R0, 0x1ae, RZ ;  /* 0x000001ae00127824 */ /* 0x000fe200078e02ff */
[----:B----4-:R-:W-:Y:S01]  /*66e60*/  F2FP.BF16.PACK_AB R4, R4, R11 ;  /* 0x0000000b0404723e */ /* 0x010fe200000010ff */
[----:B------:R-:W-:-:S05]  /*66e70*/  IMAD R11, R0, 0x1ac, RZ ;  /* 0x000001ac000b7824 */ /* 0x000fca00078e02ff */
[----:B0-----:R-:W-:-:S05]  /*66e80*/  LEA.HI.X.SX32 R15, R11, R23, 0x1, P5 ;  /* 0x000000170b0f7211 */ /* 0x001fca00028f0eff */
[----:B------:R0:W-:Y:S04]  /*66e90*/  STL.64 [R1+0x660], R14 ;  /* 0x0006600e01007387 */ /* 0x0001e80000100a00 */
[----:B------:R-:W2:Y:S04]  /*66ea0*/  LDL.LU R20, [R1+0x152c] ;  /* 0x00152c0001147983 */ /* 0x000ea80000300800 */
[----:B------:R-:W2:Y:S01]  /*66eb0*/  LDL.LU R17, [R1+0x1528] ;  /* 0x0015280001117983 */ /* 0x000ea20000300800 */
[----:B0-----:R-:W-:-:S04]  /*66ec0*/  IADD3 R14, P5, R2, R22, RZ ;  /* 0x00000016020e7210 */ /* 0x001fc80007fbe0ff */
[----:B------:R-:W-:-:S05]  /*66ed0*/  LEA.HI.X.SX32 R15, R6, R23, 0x1, P5 ;  /* 0x00000017060f7211 */ /* 0x000fca00028f0eff */
[----:B------:R0:W-:Y:S02]  /*66ee0*/  STL.64 [R1+0x658], R14 ;  /* 0x0006580e01007387 */ /* 0x0001e40000100a00 */
[----:B0-----:R-:W-:-:S04]  /*66ef0*/  IADD3 R14, P5, R3, R22, RZ ;  /* 0x00000016030e7210 */ /* 0x001fc80007fbe0ff */
[----:B------:R-:W-:-:S05]  /*66f00*/  LEA.HI.X.SX32 R15, R18, R23, 0x1, P5 ;  /* 0x00000017120f7211 */ /* 0x000fca00028f0eff */
[----:B------:R0:W-:Y:S04]  /*66f10*/  STL.64 [R1+0x650], R14 ;  /* 0x0006500e01007387 */ /* 0x0001e80000100a00 */
[----:B0-----:R-:W3:Y:S04]  /*66f20*/  LDL.LU R14, [R1+0x1534] ;  /* 0x00153400010e7983 */ /* 0x001ee80000300800 */
[----:B------:R-:W4:Y:S01]  /*66f30*/  LDL.LU R26, [R1+0x1530] ;  /* 0x00153000011a7983 */ /* 0x000f220000300800 */
[C---:B------:R-:W-:Y:S02]  /*66f40*/  IMAD R2, R0.reuse, 0x35e, RZ ;  /* 0x0000035e00027824 */ /* 0x040fe400078e02ff */
[----:B------:R-:W-:-:S03]  /*66f50*/  IMAD R11, R0, 0x1af, RZ ;  /* 0x000001af000b7824 */ /* 0x000fc600078e02ff */
[----:B------:R-:W-:Y:S02]  /*66f60*/  IADD3 R24, P5, R2, R22, RZ ;  /* 0x0000001602187210 */ /* 0x000fe40007fbe0ff */
[----:B------:R-:W-:Y:S01]  /*66f70*/  F2FP.BF16.PACK_AB R6, R25, R19 ;  /* 0x000000131906723e */ /* 0x000fe200000010ff */
[----:B------:R-:W-:Y:S01]  /*66f80*/  IMAD R3, R0, 0x360, RZ ;  /* 0x0000036000037824 */ /* 0x000fe200078e02ff */
[----:B------:R-:W-:Y:S02]  /*66f90*/  LEA.HI.X.SX32 R25, R11, R23, 0x1, P5 ;  /* 0x000000170b197211 */ /* 0x000fe400028f0eff */
[----:B------:R-:W-:Y:S02]  /*66fa0*/  F2FP.BF16.PACK_AB R10, R10, R7 ;  /* 0x000000070a0a723e */ /* 0x000fe400000010ff */
[----:B------:R-:W-:Y:S01]  /*66fb0*/  F2FP.BF16.PACK_AB R7, R29, R28 ;  /* 0x0000001c1d07723e */ /* 0x000fe200000010ff */
[----:B------:R-:W-:Y:S01]  /*66fc0*/  IMAD R28, R0, 0x1b0, RZ ;  /* 0x000001b0001c7824 */ /* 0x000fe200078e02ff */
[----:B----4-:R-:W-:Y:S04]  /*66fd0*/  STL [R1+0x208c], R26 ;  /* 0x00208c1a01007387 */ /* 0x010fe80000100800 */
[----:B------:R-:W4:Y:S04]  /*66fe0*/  LDL.LU R19, [R1+0x153c] ;  /* 0x00153c0001137983 */ /* 0x000f280000300800 */
[----:B------:R-:W4:Y:S04]  /*66ff0*/  LDL.LU R18, [R1+0x1538] ;  /* 0x0015380001127983 */ /* 0x000f280000300800 */
[----:B------:R-:W2:Y:S04]  /*67000*/  LDL.LU R15, [R1+0x154c] ;  /* 0x00154c00010f7983 */ /* 0x000ea80000300800 */
[----:B------:R-:W2:Y:S04]  /*67010*/  LDL.LU R29, [R1+0x1548] ;  /* 0x00154800011d7983 */ /* 0x000ea80000300800 */
[----:B------:R0:W-:Y:S02]  /*67020*/  STL.64 [R1+0x648], R24 ;  /* 0x0006481801007387 */ /* 0x0001e40000100a00 */
[----:B0-----:R-:W-:-:S04]  /*67030*/  IADD3 R24, P5, R3, R22, RZ ;  /* 0x0000001603187210 */ /* 0x001fc80007fbe0ff */
[----:B------:R-:W-:-:S05]  /*67040*/  LEA.HI.X.SX32 R25, R28, R23, 0x1, P5 ;  /* 0x000000171c197211 */ /* 0x000fca00028f0eff */
[----:B------:R0:W-:Y:S04]  /*67050*/  STL.64 [R1+0x640], R24 ;  /* 0x0006401801007387 */ /* 0x0001e80000100a00 */
[----:B0-----:R-:W2:Y:S01]  /*67060*/  LDL.LU R24, [R1+0x2090] ;  /* 0x0020900001187983 */ /* 0x001ea20000300800 */
[----:B------:R-:W-:-:S05]  /*67070*/  IMAD R2, R0, 0x362, RZ ;  /* 0x0000036200027824 */ /* 0x000fca00078e02ff */
[----:B------:R-:W-:-:S05]  /*67080*/  IADD3 R26, P5, R2, R22, RZ ;  /* 0x00000016021a7210 */ /* 0x000fca0007fbe0ff */
[----:B------:R-:W-:Y:S01]  /*67090*/  STL [R1+0x638], R26 ;  /* 0x0006381a01007387 */ /* 0x000fe20000100800 */
[----:B------:R-:W-:Y:S01]  /*670a0*/  F2FP.BF16.PACK_AB R11, R12, R13 ;  /* 0x0000000d0c0b723e */ /* 0x000fe200000010ff */
[C---:B------:R-:W-:Y:S02]  /*670b0*/  IMAD R12, R0.reuse, 0x1b1, RZ ;  /* 0x000001b1000c7824 */ /* 0x040fe400078e02ff */
[----:B--2---:R0:W-:Y:S02]  /*670c0*/  STS.128 [R24+0x400], R4 ;  /* 0x0004000418007388 */ /* 0x0041e40000000c00 */
[----:B0-----:R-:W-:Y:S02]  /*670d0*/  MOV R6, R26 ;  /* 0x0000001a00067202 */ /* 0x001fe40000000f00 */
[----:B------:R-:W3:Y:S01]  /*670e0*/  LDL.LU R26, [R1+0x208c] ;  /* 0x00208c00011a7983 */ /* 0x000ee20000300800 */
[----:B------:R-:W-:Y:S01]  /*670f0*/  IMAD R3, R0, 0x364, RZ ;  /* 0x0000036400037824 */ /* 0x000fe200078e02ff */
[----:B------:R-:W-:-:S02]  /*67100*/  MOV R7, R27 ;  /* 0x0000001b00077202 */ /* 0x000fc40000000f00 */
[----:B------:R-:W-:Y:S01]  /*67110*/  LEA.HI.X.SX32 R7, R12, R23, 0x1, P5 ;  /* 0x000000170c077211 */ /* 0x000fe200028f0eff */
[C---:B------:R-:W-:Y:S01]  /*67120*/  IMAD R2, R0.reuse, 0x366, RZ ;  /* 0x0000036600027824 */ /* 0x040fe200078e02ff */
[----:B------:R-:W-:Y:S01]  /*67130*/  IADD3 R6, P5, R3, R22, RZ ;  /* 0x0000001603067210 */ /* 0x000fe20007fbe0ff */
[----:B------:R-:W2:Y:S01]  /*67140*/  LDL.LU R28, [R1+0x156c] ;  /* 0x00156c00011c7983 */ /* 0x000ea20000300800 */
[----:B------:R-:W-:-:S03]  /*67150*/  IMAD R4, R0, 0x1b3, RZ ;  /* 0x000001b300047824 */ /* 0x000fc600078e02ff */
[----:B------:R-:W2:Y:S04]  /*67160*/  LDL.LU R25, [R1+0x1568] ;  /* 0x0015680001197983 */ /* 0x000ea80000300800 */
[----:B------:R0:W-:Y:S01]  /*67170*/  STL [R1+0x63c], R7 ;  /* 0x00063c0701007387 */ /* 0x0001e20000100800 */
[----:B------:R-:W-:-:S03]  /*67180*/  IMAD R3, R0, 0x368, RZ ;  /* 0x0000036800037824 */ /* 0x000fc600078e02ff */
[----:B------:R1:W-:Y:S01]  /*67190*/  STS.128 [R24+0x480], R8 ;  /* 0x0004800818007388 */ /* 0x0003e20000000c00 */
[----:B0-----:R-:W-:Y:S02]  /*671a0*/  LEA.HI.X.SX32 R7, R16, R23, 0x1, P5 ;  /* 0x0000001710077211 */ /* 0x001fe400028f0eff */
[----:B------:R-:W-:Y:S02]  /*671b0*/  F2FP.BF16.PACK_AB R12, R20, R17 ;  /* 0x00000011140c723e */ /* 0x000fe400000010ff */
[----:B-1----:R-:W-:Y:S01]  /*671c0*/  IADD3 R10, P5, R2, R22, RZ ;  /* 0x00000016020a7210 */ /* 0x002fe20007fbe0ff */
[----:B------:R-:W2:Y:S03]  /*671d0*/  LDL.LU R8, [R1+0x1570] ;  /* 0x0015700001087983 */ /* 0x000ea60000300800 */
[----:B------:R-:W-:Y:S01]  /*671e0*/  LEA.HI.X.SX32 R11, R4, R23, 0x1, P5 ;  /* 0x00000017040b7211 */ /* 0x000fe200028f0eff */
[----:B------:R0:W-:Y:S01]  /*671f0*/  STL.64 [R1+0x610], R6 ;  /* 0x0006100601007387 */ /* 0x0001e20000100a00 */
[----:B------:R-:W-:-:S03]  /*67200*/  F2FP.BF16.PACK_AB R15, R15, R29 ;  /* 0x0000001d0f0f723e */ /* 0x000fc600000010ff */
[----:B0-----:R-:W2:Y:S01]  /*67210*/  LDL.LU R7, [R1+0x157c] ;  /* 0x00157c0001077983 */ /* 0x001ea20000300800 */
[----:B------:R-:W-:-:S03]  /*67220*/  IMAD R6, R0, 0x1b4, RZ ;  /* 0x000001b400067824 */ /* 0x000fc600078e02ff */
[----:B------:R-:W2:Y:S04]  /*67230*/  LDL.LU R27, [R1+0x1578] ;  /* 0x00157800011b7983 */ /* 0x000ea80000300800 */
[----:B------:R-:W2:Y:S04]  /*67240*/  LDL.LU R20, [R1+0x1584] ;  /* 0x0015840001147983 */ /* 0x000ea80000300800 */
[----:B------:R-:W2:Y:S04]  /*67250*/  LDL.LU R17, [R1+0x1580] ;  /* 0x0015800001117983 */ /* 0x000ea80000300800 */
[----:B------:R0:W-:Y:S04]  /*67260*/  STL.64 [R1+0x608], R10 ;  /* 0x0006080a01007387 */ /* 0x0001e80000100a00 */
[----:B0-----:R-:W2:Y:S01]  /*67270*/  LDL.LU R11, [R1+0x15ac] ;  /* 0x0015ac00010b7983 */ /* 0x001ea20000300800 */
[----:B---3--:R-:W-:-:S02]  /*67280*/  F2FP.BF16.PACK_AB R13, R14, R26 ;  /* 0x0000001a0e0d723e */ /* 0x008fc400000010ff */
[----:B----4-:R-:W-:Y:S01]  /*67290*/  F2FP.BF16.PACK_AB R14, R19, R18 ;  /* 0x00000012130e723e */ /* 0x010fe200000010ff */
[----:B------:R-:W3:Y:S01]  /*672a0*/  LDL.LU R26, [R1+0x15a8] ;  /* 0x0015a800011a7983 */ /* 0x000ee20000300800 */
[----:B------:R-:W-:-:S03]  /*672b0*/  IADD3 R18, P5, R3, R22, RZ ;  /* 0x0000001603127210 */ /* 0x000fc60007fbe0ff */
[----:B------:R-:W4:Y:S01]  /*672c0*/  LDL.LU R16, [R1+0x15b4] ;  /* 0x0015b40001107983 */ /* 0x000f220000300800 */
[----:B------:R-:W-:-:S03]  /*672d0*/  LEA.HI.X.SX32 R19, R6, R23, 0x1, P5 ;  /* 0x0000001706137211 */ /* 0x000fc600028f0eff */
[----:B------:R-:W4:Y:S04]  /*672e0*/  LDL.LU R9, [R1+0x15b0] ;  /* 0x0015b00001097983 */ /* 0x000f280000300800 */
[----:B------:R-:W2:Y:S04]  /*672f0*/  LDL.LU R10, [R1+0x15bc] ;  /* 0x0015bc00010a7983 */ /* 0x000ea80000300800 */
[----:B------:R-:W2:Y:S04]  /*67300*/  LDL.LU R29, [R1+0x15b8] ;  /* 0x0015b800011d7983 */ /* 0x000ea80000300800 */
[----:B------:R0:W-:Y:S04]  /*67310*/  STL.64 [R1+0x600], R18 ;  /* 0x0006001201007387 */ /* 0x0001e80000100a00 */
[----:B0-----:R-:W2:Y:S01]  /*67320*/  LDL.LU R19, [R1+0x2088] ;  /* 0x0020880001137983 */ /* 0x001ea20000300800 */
[----:B------:R-:W-:-:S05]  /*67330*/  IMAD R2, R0, 0x36a, RZ ;  /* 0x0000036a00027824 */ /* 0x000fca00078e02ff */
[----:B------:R-:W-:Y:S01]  /*67340*/  IADD3 R18, P5, R2, R22, RZ ;  /* 0x0000001602127210 */ /* 0x000fe20007fbe0ff */
[----:B------:R0:W-:Y:S04]  /*67350*/  STS.128 [R24+0x500], R12 ;  /* 0x0005000c18007388 */ /* 0x0001e80000000c00 */
[----:B------:R1:W-:Y:S01]  /*67360*/  STL [R1+0x5f8], R18 ;  /* 0x0005f81201007387 */ /* 0x0003e20000100800 */
[----:B0-----:R-:W-:Y:S01]  /*67370*/  MOV R12, R18 ;  /* 0x00000012000c7202 */ /* 0x001fe20000000f00 */
[----:B--2---:R-:W-:Y:S02]  /*67380*/  IMAD.MOV.U32 R13, RZ, RZ, R19 ;  /* 0x000000ffff0d7224 */ /* 0x004fe400078e0013 */
[----:B-1----:R-:W2:Y:S04]  /*67390*/  LDL.LU.64 R18, [R1+0x2080] ;  /* 0x0020800001127983 */ /* 0x002ea80000300a00 */
[----:B------:R-:W2:Y:S01]  /*673a0*/  LDL.LU R15, [R1+0x1574] ;  /* 0x00157400010f7983 */ /* 0x000ea20000300800 */
[----:B------:R-:W-:-:S02]  /*673b0*/  IMAD R5, R0, 0x1b5, RZ ;  /* 0x000001b500057824 */ /* 0x000fc400078e02ff */
[----:B------:R-:W-:Y:S01]  /*673c0*/  IMAD R3, R0, 0x36c, RZ ;  /* 0x0000036c00037824 */ /* 0x000fe200078e02ff */
[----:B------:R-:W-:Y:S01]  /*673d0*/  F2FP.BF16.PACK_AB R4, R28, R25 ;  /* 0x000000191c04723e */ /* 0x000fe200000010ff */
[----:B------:R-:W-:Y:S01]  /*673e0*/  IMAD R6, R0, 0x1b6, RZ ;  /* 0x000001b600067824 */ /* 0x000fe200078e02ff */
[----:B------:R-:W-:Y:S01]  /*673f0*/  LEA.HI.X.SX32 R13, R5, R23, 0x1, P5 ;  /* 0x00000017050d7211 */ /* 0x000fe200028f0eff */
[----:B------:R-:W3:Y:S01]  /*67400*/  LDL.LU R28, [R1+0x15c4] ;  /* 0x0015c400011c7983 */ /* 0x000ee20000300800 */
[----:B------:R-:W-:-:S03]  /*67410*/  IADD3 R12, P5, R3, R22, RZ ;  /* 0x00000016030c7210 */ /* 0x000fc60007fbe0ff */
[----:B------:R-:W3:Y:S01]  /*67420*/  LDL.LU R25, [R1+0x15c0] ;  /* 0x0015c00001197983 */ /* 0x000ee20000300800 */
[----:B------:R-:W-:-:S03]  /*67430*/  IMAD R2, R0, 0x36e, RZ ;  /* 0x0000036e00027824 */ /* 0x000fc600078e02ff */
[----:B------:R0:W-:Y:S02]  /*67440*/  STL [R1+0x5fc], R13 ;  /* 0x0005fc0d01007387 */ /* 0x0001e40000100800 */
[----:B0-----:R-:W-:-:S05]  /*67450*/  LEA.HI.X.SX32 R13, R6, R23, 0x1, P5 ;  /* 0x00000017060d7211 */ /* 0x001fca00028f0eff */
[----:B------:R0:W-:Y:S01]  /*67460*/  STL.64 [R1+0x5c0], R12 ;  /* 0x0005c00c01007387 */ /* 0x0001e20000100a00 */
[----:B------:R-:W-:Y:S01]  /*67470*/  IMAD R3, R0, 0x370, RZ ;  /* 0x0000037000037824 */ /* 0x000fe200078e02ff */
[----:B------:R-:W-:Y:S02]  /*67480*/  F2FP.BF16.PACK_AB R6, R7, R27 ;  /* 0x0000001b0706723e */ /* 0x000fe400000010ff */
[----:B------:R-:W-:Y:S02]  /*67490*/  F2FP.BF16.PACK_AB R7, R20, R17 ;  /* 0x000000111407723e */ /* 0x000fe400000010ff */
[----:B------:R-:W3:Y:S01]  /*674a0*/  LDL.LU R20, [R1+0x15ec] ;  /* 0x0015ec0001147983 */ /* 0x000ee20000300800 */
[----:B0-----:R-:W-:-:S03]  /*674b0*/  IADD3 R12, P5, R2, R22, RZ ;  /* 0x00000016020c7210 */ /* 0x001fc60007fbe0ff */
[----:B------:R-:W3:Y:S01]  /*674c0*/  LDL.LU R17, [R1+0x15e8] ;  /* 0x0015e80001117983 */ /* 0x000ee20000300800 */
[C---:B------:R-:W-:Y:S01]  /*674d0*/  IMAD R27, R0.reuse, 0x1b8, RZ ;  /* 0x000001b8001b7824 */ /* 0x040fe200078e02ff */
[----:B--2---:R-:W-:Y:S01]  /*674e0*/  F2FP.BF16.PACK_AB R5, R15, R8 ;  /* 0x000000080f05723e */ /* 0x004fe200000010ff */
[----:B------:R-:W-:-:S05]  /*674f0*/  IMAD R8, R0, 0x1b7, RZ ;  /* 0x000001b700087824 */ /* 0x000fca00078e02ff */
[----:B------:R-:W-:-:S05]  /*67500*/  LEA.HI.X.SX32 R13, R8, R23, 0x1, P5 ;  /* 0x00000017080d7211 */ /* 0x000fca00028f0eff */
[----:B------:R0:W-:Y:S02]  /*67510*/  STL.64 [R1+0x5b8], R12 ;  /* 0x0005b80c01007387 */ /* 0x0001e40000100a00 */
[----:B0-----:R-:W-:-:S04]  /*67520*/  IADD3 R12, P5, R3, R22, RZ ;  /* 0x00000016030c7210 */ /* 0x001fc80007fbe0ff */
[----:B------:R-:W-:-:S05]  /*67530*/  LEA.HI.X.SX32 R13, R27, R23, 0x1, P5 ;  /* 0x000000171b0d7211 */ /* 0x000fca00028f0eff */
[----:B------:R0:W-:Y:S04]  /*67540*/  STL.64 [R1+0x5b0], R12 ;  /* 0x0005b00c01007387 */ /* 0x0001e80000100a00 */
[----:B0-----:R-:W2:Y:S04]  /*67550*/  LDL.LU R13, [R1+0x15f0] ;  /* 0x0015f000010d7983 */ /* 0x001ea80000300800 */
[----:B------:R-:W2:Y:S04]  /*67560*/  LDL.LU R14, [R1+0x15f8] ;  /* 0x0015f800010e7983 */ /* 0x000ea80000300800 */
[----:B------:R-:W2:Y:S01]  /*67570*/  LDL.LU R15, [R1+0x1604] ;  /* 0x00160400010f7983 */ /* 0x000ea20000300800 */
[C---:B------:R-:W-:Y:S01]  /*67580*/  IMAD R2, R0.reuse, 0x372, RZ ;  /* 0x0000037200027824 */ /* 0x040fe200078e02ff */
[----:B---3--:R-:W-:Y:S01]  /*67590*/  F2FP.BF16.PACK_AB R8, R11, R26 ;  /* 0x0000001a0b08723e */ /* 0x008fe200000010ff */
[----:B------:R-:W-:-:S03]  /*675a0*/  IMAD R11, R0, 0x1b9, RZ ;  /* 0x000001b9000b7824 */ /* 0x000fc600078e02ff */
[----:B------:R-:W-:Y:S01]  /*675b0*/  IADD3 R26, P5, R2, R22, RZ ;  /* 0x00000016021a7210 */ /* 0x000fe20007fbe0ff */
[----:B------:R-:W-:-:S03]  /*675c0*/  IMAD R3, R0, 0x374, RZ ;  /* 0x0000037400037824 */ /* 0x000fc600078e02ff */
[----:B------:R-:W-:Y:S02]  /*675d0*/  LEA.HI.X.SX32 R27, R11, R23, 0x1, P5 ;  /* 0x000000170b1b7211 */ /* 0x000fe400028f0eff */
[----:B------:R-:W-:Y:S01]  /*675e0*/  F2FP.BF16.PACK_AB R10, R10, R29 ;  /* 0x0000001d0a0a723e */ /* 0x000fe200000010ff */
[----:B------:R-:W-:Y:S01]  /*675f0*/  IMAD R2, R0, 0x376, RZ ;  /* 0x0000037600027824 */ /* 0x000fe200078e02ff */
[----:B------:R0:W-:Y:S01]  /*67600*/  STS.128 [R24+0x580], R4 ;  /* 0x0005800418007388 */ /* 0x0001e20000000c00 */
[----:B----4-:R-:W-:Y:S02]  /*67610*/  F2FP.BF16.PACK_AB R9, R16, R9 ;  /* 0x000000091009723e */ /* 0x010fe400000010ff */
[----:B------:R-:W-:Y:S01]  /*67620*/  F2FP.BF16.PACK_AB R11, R28, R25 ;  /* 0x000000191c0b723e */ /* 0x000fe200000010ff */
[----:B------:R-:W-:-:S04]  /*67630*/  IMAD R12, R0, 0x1bb, RZ ;  /* 0x000001bb000c7824 */ /* 0x000fc800078e02ff */
[----:B------:R-:W-:Y:S04]  /*67640*/  STS.128 [R24+0x600], R8 ;  /* 0x0006000818007388 */ /* 0x000fe80000000c00 */
[----:B--2---:R-:W-:Y:S04]  /*67650*/  STL.64 [R1+0x2078], R14 ;  /* 0x0020780e01007387 */ /* 0x004fe80000100a00 */
[----:B------:R-:W2:Y:S04]  /*67660*/  LDL.LU R29, [R1+0x1600] ;  /* 0x00160000011d7983 */ /* 0x000ea80000300800 */
[----:B------:R1:W-:Y:S01]  /*67670*/  STL.64 [R1+0x5a8], R26 ;  /* 0x0005a81a01007387 */ /* 0x0003e20000100a00 */
[----:B0-----:R-:W-:-:S02]  /*67680*/  MOV R7, R15 ;  /* 0x0000000f00077202 */ /* 0x001fc40000000f00 */
[----:B-1----:R-:W-:-:S04]  /*67690*/  IADD3 R26, P5, R3, R22, RZ ;  /* 0x00000016031a7210 */ /* 0x002fc80007fbe0ff */
[----:B------:R-:W-:Y:S02]  /*676a0*/  LEA.HI.X.SX32 R27, R18, R23, 0x1, P5 ;  /* 0x00000017121b7211 */ /* 0x000fe400028f0eff */
[----:B------:R-:W-:Y:S01]  /*676b0*/  IADD3 R14, P5, R2, R22, RZ ;  /* 0x00000016020e7210 */ /* 0x000fe20007fbe0ff */
[----:B------:R-:W3:Y:S04]  /*676c0*/  LDL.LU R18, [R1+0x162c] ;  /* 0x00162c0001127983 */ /* 0x000ee80000300800 */
[----:B------:R0:W-:Y:S01]  /*676d0*/  STL.64 [R1+0x5a0], R26 ;  /* 0x0005a01a01007387 */ /* 0x0001e20000100a00 */
[----:B------:R-:W-:-:S03]  /*676e0*/  MOV R6, R14 ;  /* 0x0000000e00067202 */ /* 0x000fc60000000f00 */
[----:B0-----:R-:W3:Y:S04]  /*676f0*/  LDL.LU R26, [R1+0x1628] ;  /* 0x00162800011a7983 */ /* 0x001ee80000300800 */
[----:B------:R0:W-:Y:S04]  /*67700*/  STL [R1+0x598], R14 ;  /* 0x0005980e01007387 */ /* 0x0001e80000100800 */
[----:B0-----:R-:W2:Y:S04]  /*67710*/  LDL.LU.64 R14, [R1+0x2078] ;  /* 0x00207800010e7983 */ /* 0x001ea80000300a00 */
[----:B------:R-:W4:Y:S04]  /*67720*/  LDL.LU R5, [R1+0x15fc] ;  /* 0x0015fc0001057983 */ /* 0x000f280000300800 */
[----:B------:R-:W4:Y:S01]  /*67730*/  LDL.LU R11, [R1+0x15f4] ;  /* 0x0015f400010b7983 */ /* 0x000f220000300800 */
[----:B------:R-:W-:-:S05]  /*67740*/  LEA.HI.X.SX32 R7, R12, R23, 0x1, P5 ;  /* 0x000000170c077211 */ /* 0x000fca00028f0eff */
[----:B------:R0:W-:Y:S01]  /*67750*/  STL [R1+0x59c], R7 ;  /* 0x00059c0701007387 */ /* 0x0001e20000100800 */
[----:B------:R-:W-:-:S03]  /*67760*/  F2FP.BF16.PACK_AB R12, R20, R17 ;  /* 0x00000011140c723e */ /* 0x000fc600000010ff */
[----:B------:R-:W4:Y:S04]  /*67770*/  LDL.LU R16, [R1+0x166c] ;  /* 0x00166c0001107983 */ /* 0x000f280000300800 */
[----:B------:R-:W4:Y:S04]  /*67780*/  LDL.LU R28, [R1+0x1668] ;  /* 0x00166800011c7983 */ /* 0x000f280000300800 */
[----:B------:R-:W4:Y:S04]  /*67790*/  LDL.LU R27, [R1+0x1634] ;  /* 0x00163400011b7983 */ /* 0x000f280000300800 */
[----:B------:R-:W4:Y:S04]  /*677a0*/  LDL.LU R25, [R1+0x1630] ;  /* 0x0016300001197983 */ /* 0x000f280000300800 */
[----:B------:R-:W4:Y:S04]  /*677b0*/  LDL.LU R20, [R1+0x1674] ;  /* 0x0016740001147983 */ /* 0x000f280000300800 */
[----:B------:R-:W4:Y:S01]  /*677c0*/  LDL.LU R17, [R1+0x1670] ;  /* 0x0016700001117983 */ /* 0x000f220000300800 */
[----:B------:R-:W-:-:S02]  /*677d0*/  IMAD R3, R0, 0x378, RZ ;  /* 0x0000037800037824 */ /* 0x000fc400078e02ff */
[----:B------:R-:W-:-:S03]  /*677e0*/  IMAD R10, R0, 0x1bc, RZ ;  /* 0x000001bc000a7824 */ /* 0x000fc600078e02ff */
[----:B------:R-:W-:Y:S01]  /*677f0*/  IADD3 R6, P5, R3, R22, RZ ;  /* 0x0000001603067210 */ /* 0x000fe20007fbe0ff */
[----:B------:R-:W-:-:S03]  /*67800*/  IMAD R2, R0, 0x37a, RZ ;  /* 0x0000037a00027824 */ /* 0x000fc600078e02ff */
[----:B0-----:R-:W-:Y:S01]  /*67810*/  LEA.HI.X.SX32 R7, R10, R23, 0x1, P5 ;  /* 0x000000170a077211 */ /* 0x001fe200028f0eff */
[----:B------:R-:W-:-:S04]  /*67820*/  IMAD R4, R0, 0x1bd, RZ ;  /* 0x000001bd00047824 */ /* 0x000fc800078e02ff */
[----:B------:R0:W-:Y:S01]  /*67830*/  STL.64 [R1+0x570], R6 ;  /* 0x0005700601007387 */ /* 0x0001e20000100a00 */
[----:B------:R-:W-:Y:S01]  /*67840*/  IMAD R3, R0, 0x37c, RZ ;  /* 0x0000037c00037824 */ /* 0x000fe200078e02ff */
[----:B0-----:R-:W-:-:S04]  /*67850*/  IADD3 R6, P5, R2, R22, RZ ;  /* 0x0000001602067210 */ /* 0x001fc80007fbe0ff */
[----:B------:R-:W-:Y:S01]  /*67860*/  LEA.HI.X.SX32 R7, R4, R23, 0x1, P5 ;  /* 0x0000001704077211 */ /* 0x000fe200028f0eff */
[----:B------:R-:W-:-:S04]  /*67870*/  IMAD R2, R0, 0x37e, RZ ;  /* 0x0000037e00027824 */ /* 0x000fc800078e02ff */
[----:B------:R0:W-:Y:S02]  /*67880*/  STL.64 [R1+0x568], R6 ;  /* 0x0005680601007387 */ /* 0x0001e40000100a00 */
[----:B0-----:R-:W-:Y:S01]  /*67890*/  IADD3 R6, P5, R3, R22, RZ ;  /* 0x0000001603067210 */ /* 0x001fe20007fbe0ff */
[----:B------:R-:W-:Y:S01]  /*678a0*/  IMAD R3, R0, 0x380, RZ ;  /* 0x0000038000037824 */ /* 0x000fe200078e02ff */
[----:B---3--:R-:W-:Y:S01]  /*678b0*/  F2FP.BF16.PACK_AB R4, R18, R26 ;  /* 0x0000001a1204723e */ /* 0x008fe200000010ff */
[C---:B------:R-:W-:Y:S01]  /*678c0*/  IMAD R26, R0.reuse, 0x1c0, RZ ;  /* 0x000001c0001a7824 */ /* 0x040fe200078e02ff */
[----:B--2---:R-:W-:Y:S01]  /*678d0*/  F2FP.BF16.PACK_AB R15, R15, R29 ;  /* 0x0000001d0f0f723e */ /* 0x004fe200000010ff */
[C---:B------:R-:W-:Y:S01]  /*678e0*/  IMAD R29, R0.reuse, 0x1be, RZ ;  /* 0x000001be001d7824 */ /* 0x040fe200078e02ff */
[----:B----4-:R-:W-:Y:S01]  /*678f0*/  F2FP.BF16.PACK_AB R14, R5, R14 ;  /* 0x0000000e050e723e */ /* 0x010fe200000010ff */
[----:B------:R-:W-:-:S03]  /*67900*/  IMAD R5, R0, 0x1bf, RZ ;  /* 0x000001bf00057824 */ /* 0x000fc600078e02ff */
[----:B------:R-:W-:Y:S02]  /*67910*/  LEA.HI.X.SX32 R7, R29, R23, 0x1, P5 ;  /* 0x000000171d077211 */ /* 0x000fe400028f0eff */
[----:B------:R-:W-:Y:S02]  /*67920*/  F2FP.BF16.PACK_AB R13, R11, R13 ;  /* 0x0000000d0b0d723e */ /* 0x000fe400000010ff */
[----:B------:R-:W-:Y:S01]  /*67930*/  IADD3 R8, P5, R2, R22, RZ ;  /* 0x0000001602087210 */ /* 0x000fe20007fbe0ff */
[----:B------:R-:W2:Y:S03]  /*67940*/  LDL.LU R11, [R1+0x1638] ;  /* 0x00163800010b7983 */ /* 0x000ea60000300800 */
[----:B------:R-:W-:Y:S01]  /*67950*/  LEA.HI.X.SX32 R9, R5, R23, 0x1, P5 ;  /* 0x0000001705097211 */ /* 0x000fe200028f0eff */
[----:B------:R0:W-:Y:S04]  /*67960*/  STS.128 [R24+0x680], R12 ;  /* 0x0006800c18007388 */ /* 0x0001e80000000c00 */
[----:B------:R-:W3:Y:S01]  /*67970*/  LDL.LU R10, [R1+0x1678] ;  /* 0x00167800010a7983 */ /* 0x000ee20000300800 */
[----:B------:R-:W-:-:S03]  /*67980*/  IMAD R2, R0, 0x382, RZ ;  /* 0x0000038200027824 */ /* 0x000fc600078e02ff */
[----:B------:R1:W-:Y:S01]  /*67990*/  STL.64 [R1+0x560], R6 ;  /* 0x0005600601007387 */ /* 0x0003e20000100a00 */
[----:B0-----:R-:W-:-:S03]  /*679a0*/  IADD3 R14, P5, R3, R22, RZ ;  /* 0x00000016030e7210 */ /* 0x001fc60007fbe0ff */
[----:B-1----:R-:W4:Y:S01]  /*679b0*/  LDL.LU R7, [R1+0x164c] ;  /* 0x00164c0001077983 */ /* 0x002f220000300800 */
[----:B------:R-:W-:-:S03]  /*679c0*/  LEA.HI.X.SX32 R15, R26, R23, 0x1, P5 ;  /* 0x000000171a0f7211 */ /* 0x000fc600028f0eff */
[----:B------:R-:W4:Y:S04]  /*679d0*/  LDL.LU R29, [R1+0x1644] ;  /* 0x00164400011d7983 */ /* 0x000f280000300800 */
[----:B------:R-:W2:Y:S01]  /*679e0*/  LDL.LU R12, [R1+0x1684] ;  /* 0x00168400010c7983 */ /* 0x000ea20000300800 */
[----:B------:R-:W-:-:S03]  /*679f0*/  IMAD R6, R0, 0x1c1, RZ ;  /* 0x000001c100067824 */ /* 0x000fc600078e02ff */
[----:B------:R-:W2:Y:S04]  /*67a00*/  LDL.LU R13, [R1+0x1680] ;  /* 0x00168000010d7983 */ /* 0x000ea80000300800 */
[----:B------:R0:W-:Y:S04]  /*67a10*/  STL.64 [R1+0x558], R8 ;  /* 0x0005580801007387 */ /* 0x0001e80000100a00 */
[----:B------:R1:W-:Y:S04]  /*67a20*/  STL.64 [R1+0x520], R14 ;  /* 0x0005200e01007387 */ /* 0x0003e80000100a00 */
[----:B------:R-:W2:Y:S01]  /*67a30*/  LDL.LU R18, [R1+0x3ac] ;  /* 0x0003ac0001127983 */ /* 0x000ea20000300800 */
[----:B0-----:R-:W-:-:S03]  /*67a40*/  F2FP.BF16.PACK_AB R8, R16, R28 ;  /* 0x0000001c1008723e */ /* 0x001fc600000010ff */
[----:B------:R-:W2:Y:S01]  /*67a50*/  LDL.LU R16, [R1+0x39c] ;  /* 0x00039c0001107983 */ /* 0x000ea20000300800 */
[----:B------:R-:W-:Y:S02]  /*67a60*/  F2FP.BF16.PACK_AB R9, R20, R17 ;  /* 0x000000111409723e */ /* 0x000fe400000010ff */
[----:B-1----:R-:W-:Y:S01]  /*67a70*/  IADD3 R14, P5, R2, R22, RZ ;  /* 0x00000016020e7210 */ /* 0x002fe20007fbe0ff */
[----:B------:R-:W2:Y:S01]  /*67a80*/  LDL.LU R28, [R1+0x3c0] ;  /* 0x0003c000011c7983 */ /* 0x000ea20000300800 */
[----:B------:R-:W-:-:S03]  /*67a90*/  F2FP.BF16.PACK_AB R5, R27, R25 ;  /* 0x000000191b05723e */ /* 0x000fc600000010ff */
[----:B------:R-:W2:Y:S01]  /*67aa0*/  LDL.LU R17, [R1+0x3b8] ;  /* 0x0003b80001117983 */ /* 0x000ea20000300800 */
[----:B------:R-:W-:-:S03]  /*67ab0*/  LEA.HI.X.SX32 R15, R6, R23, 0x1, P5 ;  /* 0x00000017060f7211 */ /* 0x000fc600028f0eff */
[----:B------:R-:W2:Y:S04]  /*67ac0*/  LDL.LU R26, [R1+0x3d0] ;  /* 0x0003d000011a7983 */ /* 0x000ea80000300800 */
[----:B------:R-:W2:Y:S04]  /*67ad0*/  LDL.LU R27, [R1+0x3c8] ;  /* 0x0003c800011b7983 */ /* 0x000ea80000300800 */
[----:B------:R-:W2:Y:S01]  /*67ae0*/  LDL.LU R6, [R1+0x163c] ;  /* 0x00163c0001067983 */ /* 0x000ea20000300800 */
[----:B------:R-:W-:-:S03]  /*67af0*/  IMAD R3, R0, 0x384, RZ ;  /* 0x0000038400037824 */ /* 0x000fc600078e02ff */
[----:B------:R-:W3:Y:S04]  /*67b00*/  LDL.LU R25, [R1+0x3e0] ;  /* 0x0003e00001197983 */ /* 0x000ee80000300800 */
[----:B------:R-:W3:Y:S04]  /*67b10*/  LDL.LU R20, [R1+0x3d8] ;  /* 0x0003d80001147983 */ /* 0x000ee80000300800 */
[----:B------:R0:W-:Y:S02]  /*67b20*/  STL.64 [R1+0x518], R14 ;  /* 0x0005180e01007387 */ /* 0x0001e40000100a00 */
[----:B0-----:R-:W-:-:S04]  /*67b30*/  IADD3 R14, P5, R3, R22, RZ ;  /* 0x00000016030e7210 */ /* 0x001fc80007fbe0ff */
[----:B------:R-:W-:Y:S02]  /*67b40*/  LEA.HI.X.SX32 R15, R19, R23, 0x1, P5 ;  /* 0x00000017130f7211 */ /* 0x000fe400028f0eff */
[----:B------:R-:W3:Y:S01]  /*67b50*/  LDL.LU R19, [R1+0x167c] ;  /* 0x00167c0001137983 */ /* 0x000ee20000300800 */
[----:B------:R-:W-:-:S03]  /*67b60*/  IMAD R2, R0, 0x386, RZ ;  /* 0x0000038600027824 */ /* 0x000fc600078e02ff */
[----:B------:R0:W-:Y:S01]  /*67b70*/  STL.64 [R1+0x510], R14 ;  /* 0x0005100e01007387 */ /* 0x0001e20000100a00 */
[----:B------:R-:W-:Y:S01]  /*67b80*/  IMAD R3, R0, 0x388, RZ ;  /* 0x0000038800037824 */ /* 0x000fe200078e02ff */
[----:B0-----:R-:W-:Y:S01]  /*67b90*/  IADD3 R14, P5, R2, R22, RZ ;  /* 0x00000016020e7210 */ /* 0x001fe20007fbe0ff */
[C---:B------:R-:W-:Y:S01]  /*67ba0*/  IMAD R2, R0.reuse, 0x38a, RZ ;  /* 0x0000038a00027824 */ /* 0x040fe200078e02ff */
[----:B----4-:R-:W-:Y:S01]  /*67bb0*/  F2FP.BF16.PACK_AB R7, R7, R29 ;  /* 0x0000001d0707723e */ /* 0x010fe200000010ff */
[----:B------:R-:W-:Y:S01]  /*67bc0*/  IMAD R29, R0, 0x1c4, RZ ;  /* 0x000001c4001d7824 */ /* 0x000fe200078e02ff */
[----:B--2---:R-:W-:Y:S01]  /*67bd0*/  F2FP.BF16.PACK_AB R6, R6, R11 ;  /* 0x0000000b0606723e */ /* 0x004fe200000010ff */
[----:B------:R-:W-:-:S05]  /*67be0*/  IMAD R11, R0, 0x1c3, RZ ;  /* 0x000001c3000b7824 */ /* 0x000fca00078e02ff */
[----:B------:R-:W-:-:S05]  /*67bf0*/  LEA.HI.X.SX32 R15, R11, R23, 0x1, P5 ;  /* 0x000000170b0f7211 */ /* 0x000fca00028f0eff */
[----:B------:R0:W-:Y:S01]  /*67c00*/  STL.64 [R1+0x508], R14 ;  /* 0x0005080e01007387 */ /* 0x0001e20000100a00 */
[----:B------:R-:W-:-:S03]  /*67c10*/  F2FP.BF16.PACK_AB R11, R12, R13 ;  /* 0x0000000d0c0b723e */ /* 0x000fc600000010ff */
[----:B------:R-:W-:Y:S01]  /*67c20*/  STS.128 [R24+0x700], R4 ;  /* 0x0007000418007388 */ /* 0x000fe20000000c00 */
[----:B0-----:R-:W-:-:S04]  /*67c30*/  IADD3 R14, P5, R3, R22, RZ ;  /* 0x00000016030e7210 */ /* 0x001fc80007fbe0ff */
[----:B------:R-:W-:Y:S02]  /*67c40*/  LEA.HI.X.SX32 R15, R29, R23, 0x1, P5 ;  /* 0x000000171d0f7211 */ /* 0x000fe400028f0eff */
[----:B---3--:R-:W-:-:S03]  /*67c50*/  F2FP.BF16.PACK_AB R10, R19, R10 ;  /* 0x0000000a130a723e */ /* 0x008fc600000010ff */
[----:B------:R-:W-:Y:S04]  /*67c60*/  STL.64 [R1+0x500], R14 ;  /* 0x0005000e01007387 */ /* 0x000fe80000100a00 */
[----:B------:R0:W-:Y:S04]  /*67c70*/  STS.128 [R24+0x780], R8 ;  /* 0x0007800818007388 */ /* 0x0001e80000000c00 */
[----:B0-----:R-:W2:Y:S01]  /*67c80*/  LDL.LU R24, [R1+0x2070] ;  /* 0x0020700001187983 */ /* 0x001ea20000300800 */
[----:B------:R-:W-:-:S03]  /*67c90*/  IMAD R12, R0, 0x1c5, RZ ;  /* 0x000001c5000c7824 */ /* 0x000fc600078e02ff */
[----:B------:R-:W-:Y:S01]  /*67ca0*/  BAR.SYNC.DEFER_BLOCKING 0x0 ;  /* 0x0000000000007b1d */ /* 0x000fe20000010000 */
[----:B------:R-:W-:Y:S01]  /*67cb0*/  IMAD R3, R0, 0x38c, RZ ;  /* 0x0000038c00037824 */ /* 0x000fe200078e02ff */
[----:B------:R-:W-:Y:S01]  /*67cc0*/  IADD3 R14, P5, R2, R22, RZ ;  /* 0x00000016020e7210 */ /* 0x000fe20007fbe0ff */
[----:B------:R-:W-:-:S03]  /*67cd0*/  IMAD R29, R0, 0x1c6, RZ ;  /* 0x000001c6001d7824 */ /* 0x000fc600078e02ff */
[----:B------:R-:W-:Y:S02]  /*67ce0*/  LEA.HI.X.SX32 R15, R12, R23, 0x1, P5 ;  /* 0x000000170c0f7211 */ /* 0x000fe400028f0eff */
[----:B------:R-:W-:Y:S01]  /*67cf0*/  IADD3 R6, P5, R3, R22, RZ ;  /* 0x0000001603067210 */ /* 0x000fe20007fbe0ff */
[----:B------:R-:W-:-:S03]  /*67d00*/  IMAD R2, R0, 0x38e, RZ ;  /* 0x0000038e00027824 */ /* 0x000fc600078e02ff */
[----:B------:R-:W-:Y:S01]  /*67d10*/  LEA.HI.X.SX32 R7, R29, R23, 0x1, P5 ;  /* 0x000000171d077211 */ /* 0x000fe200028f0eff */
[----:B------:R-:W-:Y:S01]  /*67d20*/  STL.64 [R1+0x4f8], R14 ;  /* 0x0004f80e01007387 */ /* 0x000fe20000100a00 */
[----:B------:R-:W-:-:S03]  /*67d30*/  IMAD R4, R0, 0x1c7, RZ ;  /* 0x000001c700047824 */ /* 0x000fc600078e02ff */
[----:B------:R0:W-:Y:S01]  /*67d40*/  STL.64 [R1+0x4d0], R6 ;  /* 0x0004d00601007387 */ /* 0x0001e20000100a00 */
[----:B------:R-:W-:Y:S01]  /*67d50*/  IMAD R3, R0, 0x390, RZ ;  /* 0x0000039000037824 */ /* 0x000fe200078e02ff */
[----:B------:R-:W-:Y:S02]  /*67d60*/  F2FP.BF16.PACK_AB R16, R18, R16 ;  /* 0x000000101210723e */ /* 0x000fe400000010ff */
[----:B------:R-:W-:Y:S02]  /*67d70*/  F2FP.BF16.PACK_AB R19, R25, R20 ;  /* 0x000000141913723e */ /* 0x000fe400000010ff */
[----:B0-----:R-:W-:-:S04]  /*67d80*/  IADD3 R6, P5, R2, R22, RZ ;  /* 0x0000001602067210 */ /* 0x001fc80007fbe0ff */
[----:B------:R-:W-:Y:S01]  /*67d90*/  LEA.HI.X.SX32 R7, R4, R23, 0x1, P5 ;  /* 0x0000001704077211 */ /* 0x000fe200028f0eff */
[----:B------:R-:W-:Y:S01]  /*67da0*/  IMAD R25, R0, 0x1c8, RZ ;  /* 0x000001c800197824 */ /* 0x000fe200078e02ff */
[----:B------:R-:W-:Y:S01]  /*67db0*/  F2FP.BF16.PACK_AB R18, R26, R27 ;  /* 0x0000001b1a12723e */ /* 0x000fe200000010ff */
[----:B------:R-:W-:Y:S01]  /*67dc0*/  IMAD R2, R0, 0x392, RZ ;  /* 0x0000039200027824 */ /* 0x000fe200078e02ff */
[----:B------:R-:W-:Y:S01]  /*67dd0*/  F2FP.BF16.PACK_AB R17, R28, R17 ;  /* 0x000000111c11723e */ /* 0x000fe200000010ff */
[----:B------:R0:W-:Y:S04]  /*67de0*/  STL.64 [R1+0x4c8], R6 ;  /* 0x0004c80601007387 */ /* 0x0001e80000100a00 */
[----:B------:R-:W-:Y:S01]  /*67df0*/  STL.64 [R1+0x2060], R18 ;  /* 0x0020601201007387 */ /* 0x000fe20000100a00 */
[----:B0-----:R-:W-:-:S03]  /*67e00*/  IADD3 R6, P5, R3, R22, RZ ;  /* 0x0000001603067210 */ /* 0x001fc60007fbe0ff */
[----:B------:R-:W-:Y:S01]  /*67e10*/  STL.64 [R1+0x2058], R16 ;  /* 0x0020581001007387 */ /* 0x000fe20000100a00 */
[----:B------:R-:W-:-:S03]  /*67e20*/  LEA.HI.X.SX32 R7, R25, R23, 0x1, P5 ;  /* 0x0000001719077211 */ /* 0x000fc600028f0eff */
[----:B------:R-:W-:Y:S01]  /*67e30*/  LDS.128 R16, [R21+0x1000] ;  /* 0x0010000015107984 */ /* 0x000fe20000000c00 */
[----:B------:R-:W-:-:S03]  /*67e40*/  IADD3 R8, P5, R2, R22, RZ ;  /* 0x0000001602087210 */ /* 0x000fc60007fbe0ff */
[----:B------:R-:W3:Y:S04]  /*67e50*/  LDL.LU.64 R22, [R1+0x2068] ;  /* 0x0020680001167983 */ /* 0x000ee80000300a00 */
[----:B------:R-:W-:Y:S04]  /*67e60*/  STL.64 [R1+0x4c0], R6 ;  /* 0x0004c00601007387 */ /* 0x000fe80000100a00 */
[----:B------:R-:W-:Y:S04]  /*67e70*/  STL [R1+0x4b8], R8 ;  /* 0x0004b80801007387 */ /* 0x000fe80000100800 */
[----:B--2---:R-:W0:Y:S04]  /*67e80*/  LDS.128 R4, [R24] ;  /* 0x0000000018047984 */ /* 0x004e280000000c00 */
[----:B------:R-:W1:Y:S04]  /*67e90*/  LDS.128 R12, [R24+0x800] ;  /* 0x00080000180c7984 */ /* 0x000e680000000c00 */
[----:B------:R-:W2:Y:S04]  /*67ea0*/  LDS.128 R8, [R24+0x1000] ;  /* 0x0010000018087984 */ /* 0x000ea80000000c00 */
[----:B0-----:R-:W-:Y:S04]  /*67eb0*/  STL.64 [R1+0x50], R4 ;  /* 0x0000500401007387 */ /* 0x001fe80000100a00 */
[----:B------:R-:W-:Y:S04]  /*67ec0*/  STL.64 [R1+0x58], R6 ;  /* 0x0000580601007387 */ /* 0x000fe80000100a00 */
[----:B------:R-:W0:Y:S04]  /*67ed0*/  LDS.128 R4, [R24+0x1800] ;  /* 0x0018000018047984 */ /* 0x000e280000000c00 */
[----:B-1----:R-:W-:Y:S04]  /*67ee0*/  STL.64 [R1+0x40], R12 ;  /* 0x0000400c01007387 */ /* 0x002fe80000100a00 */
[----:B------:R-:W-:Y:S04]  /*67ef0*/  STL.64 [R1+0x48], R14 ;  /* 0x0000480e01007387 */ /* 0x000fe80000100a00 */
[----:B--2---:R-:W-:Y:S04]  /*67f00*/  STL.64 [R1+0x30], R8 ;  /* 0x0000300801007387 */ /* 0x004fe80000100a00 */
[----:B---3--:R-:W1:Y:S04]  /*67f10*/  LDS.128 R12, [R23] ;  /* 0x00000000170c7984 */ /* 0x008e680000000c00 */
[----:B------:R-:W-:Y:S04]  /*67f20*/  STL.64 [R1+0x38], R10 ;  /* 0x0000380a01007387 */ /* 0x000fe80000100a00 */
[----:B------:R-:W2:Y:S04]  /*67f30*/  LDS.128 R8, [R23+0x800] ;  /* 0x0008000017087984 */ /* 0x000ea80000000c00 */
[----:B0-----:R-:W-:Y:S04]  /*67f40*/  STL.64 [R1+0xe0], R4 ;  /* 0x0000e00401007387 */ /* 0x001fe80000100a00 */
[----:B------:R-:W-:Y:S04]  /*67f50*/  STL.64 [R1+0xe8], R6 ;  /* 0x0000e80601007387 */ /* 0x000fe80000100a00 */
[----:B------:R-:W0:Y:S04]  /*67f60*/  LDS.128 R4, [R23+0x1000] ;  /* 0x0010000017047984 */ /* 0x000e280000000c00 */
[----:B-1----:R-:W-:Y:S04]  /*67f70*/  STL.64 [R1+0x20], R12 ;  /* 0x0000200c01007387 */ /* 0x002fe80000100a00 */
[----:B------:R-:W-:Y:S04]  /*67f80*/  STL.64 [R1+0x28], R14 ;  /* 0x0000280e01007387 */ /* 0x000fe80000100a00 */
[----:B--2---:R-:W-:Y:S04]  /*67f90*/  STL.64 [R1+0x10], R8 ;  /* 0x0000100801007387 */ /* 0x004fe80000100a00 */
[----:B------:R-:W-:Y:S04]  /*67fa0*/  STL.64 [R1+0x18], R10 ;  /* 0x0000180a01007387 */ /* 0x000fe80000100a00 */
[----:B------:R-:W1:Y:S04]  /*67fb0*/  LDS.128 R12, [R23+0x1800] ;  /* 0x00180000170c7984 */ /* 0x000e680000000c00 */
[----:B------:R-:W-:Y:S04]  /*67fc0*/  LDS.128 R8, [R22] ;  /* 0x0000000016087984 */ /* 0x000fe80000000c00 */
[----:B0-----:R-:W-:Y:S04]  /*67fd0*/  STL.64 [R1+0xa0], R4 ;  /* 0x0000a00401007387 */ /* 0x001fe80000100a00 */
[----:B------:R-:W-:Y:S04]  /*67fe0*/  STL.64 [R1+0xa8], R6 ;  /* 0x0000a80601007387 */ /* 0x000fe80000100a00 */
[----:B------:R-:W0:Y:S04]  /*67ff0*/  LDS.128 R4, [R22+0x800] ;  /* 0x0008000016047984 */ /* 0x000e280000000c00 */
[----:B-1----:R-:W-:Y:S04]  /*68000*/  STL.64 [R1+0xd0], R12 ;  /* 0x0000d00c01007387 */ /* 0x002fe80000100a00 */
[----:B------:R-:W-:Y:S04]  /*68010*/  STL.64 [R1+0xd8], R14 ;  /* 0x0000d80e01007387 */ /* 0x000fe80000100a00 */
[----:B------:R-:W-:Y:S04]  /*68020*/  LDS.128 R12, [R21+0x800] ;  /* 0x00080000150c7984 */ /* 0x000fe80000000c00 */
[----:B0-----:R0:W-:Y:S04]  /*68030*/  STL [R1+0x1ae0], R4 ;  /* 0x001ae00401007387 */ /* 0x0011e80000100800 */
[----:B------:R-:W-:Y:S04]  /*68040*/  STL.64 [R1], R8 ;  /* 0x0000000801007387 */ /* 0x000fe80000100a00 */
[----:B------:R-:W-:Y:S04]  /*68050*/  STL.64 [R1+0x8], R10 ;  /* 0x0000080a01007387 */ /* 0x000fe80000100a00 */
[----:B------:R-:W1:Y:S04]  /*68060*/  LDS.128 R8, [R22+0x1000] ;  /* 0x0010000016087984 */ /* 0x000e680000000c00 */
[----:B0-----:R-:W2:Y:S04]  /*68070*/  LDL.LU R4, [R1+0xa2c] ;  /* 0x000a2c0001047983 */ /* 0x001ea80000300800 */
[----:B------:R-:W-:Y:S04]  /*68080*/  STL [R1+0x1a4c], R5 ;  /* 0x001a4c0501007387 */ /* 0x000fe80000100800 */
[----:B------:R0:W-:Y:S04]  /*68090*/  STL.64 [R1+0x19e8], R6 ;  /* 0x0019e80601007387 */ /* 0x0001e80000100a00 */
[----:B-1----:R-:W-:Y:S01]  /*680a0*/  STL [R1+0xc0], R8 ;  /* 0x0000c00801007387 */ /* 0x002fe20000100800 */
[----:B0-----:R-:W-:-:S03]  /*680b0*/  MOV R6, R9 ;  /* 0x0000000900067202 */ /* 0x001fc60000000f00 */
[----:B------:R-:W-:Y:S04]  /*680c0*/  STL.64 [R1+0xc8], R10 ;  /* 0x0000c80a01007387 */ /* 0x000fe80000100a00 */
[----:B------:R-:W0:Y:S04]  /*680d0*/  LDS.128 R8, [R22+0x1800] ;  /* 0x0018000016087984 */ /* 0x000e280000000c00 */
[----:B------:R-:W3:Y:S04]  /*680e0*/  LDL.LU R2, [R1+0xa18] ;  /* 0x000a180001027983 */ /* 0x000ee80000300800 */
[----:B------:R-:W3:Y:S04]  /*680f0*/  LDL.LU R24, [R1+0x42c] ;  /* 0x00042c0001187983 */ /* 0x000ee80000300800 */
[----:B------:R1:W-:Y:S04]  /*68100*/  STL [R1+0x1a60], R6 ;  /* 0x001a600601007387 */ /* 0x0003e80000100800 */
[----:B0-----:R-:W-:Y:S01]  /*68110*/  STL [R1+0xf4], R9 ;  /* 0x0000f40901007387 */ /* 0x001fe20000100800 */
[----:B-1----:R-:W-:-:S03]  /*68120*/  IMAD.MOV.U32 R6, RZ, RZ, R8 ;  /* 0x000000ffff067224 */ /* 0x002fc600078e0008 */
[----:B------:R-:W-:Y:S04]  /*68130*/  STL.64 [R1+0xf8], R10 ;  /* 0x0000f80a01007387 */ /* 0x000fe80000100a00 */
[----:B------:R-:W0:Y:S04]  /*68140*/  LDS.128 R8, [R21] ;  /* 0x0000000015087984 */ /* 0x000e280000000c00 */
[----:B------:R-:W4:Y:S04]  /*68150*/  LDL.LU R5, [R1+0xa24] ;  /* 0x000a240001057983 */ /* 0x000f280000300800 */
[----:B------:R-:W2:Y:S04]  /*68160*/  LDL.LU R29, [R1+0xa78] ;  /* 0x000a7800011d7983 */ /* 0x000ea80000300800 */
[----:B------:R-:W2:Y:S04]  /*68170*/  LDL.LU R25, [R1+0xa3c] ;  /* 0x000a3c0001197983 */ /* 0x000ea80000300800 */
[----:B------:R-:W2:Y:S04]  /*68180*/  LDL.LU R26, [R1+0x1454] ;  /* 0x00145400011a7983 */ /* 0x000ea80000300800 */
[----:B------:R-:W2:Y:S04]  /*68190*/  LDL.LU R23, [R1+0x1450] ;  /* 0x0014500001177983 */ /* 0x000ea80000300800 */
[----:B------:R1:W-:Y:S04]  /*681a0*/  STL [R1+0x1a8c], R6 ;  /* 0x001a8c0601007387 */ /* 0x0003e80000100800 */
[----:B-1----:R-:W2:Y:S04]  /*681b0*/  LDL.64 R6, [R1+0x418] ;  /* 0x0004180001067983 */ /* 0x002ea80000100a00 */
[----:B0-----:R0:W-:Y:S04]  /*681c0*/  STL.64 [R1+0x1ac0], R8 ;  /* 0x001ac00801007387 */ /* 0x0011e80000100a00 */
[----:B0-----:R-:W4:Y:S04]  /*681d0*/  LDL.LU R9, [R1+0xa28] ;  /* 0x000a280001097983 */ /* 0x001f280000300800 */
[----:B------:R0:W-:Y:S04]  /*681e0*/  STL.64 [R1+0x19f0], R10 ;  /* 0x0019f00a01007387 */ /* 0x0001e80000100a00 */
[----:B------:R1:W-:Y:S01]  /*681f0*/  STL.64 [R1+0x1aa8], R12 ;  /* 0x001aa80c01007387 */ /* 0x0003e20000100a00 */
[----:B0-----:R-:W-:-:S03]  /*68200*/  MOV R10, R17 ;  /* 0x00000011000a7202 */ /* 0x001fc60000000f00 */
[----:B-1----:R-:W2:Y:S04]  /*68210*/  LDL.LU R13, [R1+0xa1c] ;  /* 0x000a1c00010d7983 */ /* 0x002ea80000300800 */
[----:B------:R0:W-:Y:S04]  /*68220*/  STL.64 [R1+0x19f8], R14 ;  /* 0x0019f80e01007387 */ /* 0x0001e80000100a00 */
[----:B0-----:R-:W2:Y:S04]  /*68230*/  LDL.LU R15, [R1+0xa20] ;  /* 0x000a2000010f7983 */ /* 0x001ea80000300800 */
[----:B------:R-:W-:Y:S04]  /*68240*/  STL [R1+0xb0], R16 ;  /* 0x0000b01001007387 */ /* 0x000fe80000100800 */
[----:B------:R-:W-:Y:S04]  /*68250*/  STL.64 [R1+0xb8], R18 ;  /* 0x0000b81201007387 */ /* 0x000fe80000100a00 */
[----:B------:R-:W0:Y:S04]  /*68260*/  LDS.128 R16, [R21+0x1800] ;  /* 0x0018000015107984 */ /* 0x000e280000000c00 */
[----:B0-----:R-:W-:Y:S01]  /*68270*/  STL [R1+0x104], R17 ;  /* 0x0001041101007387 */ /* 0x001fe20000100800 */
[----:B------:R-:W-:-:S03]  /*68280*/  MOV R11, R16 ;  /* 0x00000010000b7202 */ /* 0x000fc60000000f00 */
[----:B------:R0:W-:Y:S04]  /*68290*/  STL.64 [R1+0x108], R18 ;  /* 0x0001081201007387 */ /* 0x0001e80000100a00 */
[----:B0-----:R-:W2:Y:S04]  /*682a0*/  LDL.LU.64 R18, [R1+0x2060] ;  /* 0x0020600001127983 */ /* 0x001ea80000300a00 */
[----:B------:R-:W2:Y:S04]  /*682b0*/  LDL.LU.64 R16, [R1+0x2058] ;  /* 0x0020580001107983 */ /* 0x000ea80000300a00 */
[----:B------:R-:W3:Y:S04]  /*682c0*/  LDL.LU R28, [R1+0x145c] ;  /* 0x00145c00011c7983 */ /* 0x000ee80000300800 */
[----:B------:R-:W3:Y:S04]  /*682d0*/  LDL.LU R21, [R1+0x1458] ;  /* 0x0014580001157983 */ /* 0x000ee80000300800 */
[----:B------:R-:W3:Y:S04]  /*682e0*/  LDL.LU R27, [R1+0x1464] ;  /* 0x00146400011b7983 */ /* 0x000ee80000300800 */
[----:B------:R-:W3:Y:S04]  /*682f0*/  LDL.LU R22, [R1+0x1460] ;  /* 0x0014600001167983 */ /* 0x000ee80000300800 */
[----:B------:R0:W-:Y:S04]  /*68300*/  STL.64 [R1+0x1a78], R10 ;  /* 0x001a780a01007387 */ /* 0x0001e80000100a00 */
[----:B------:R-:W-:Y:S06]  /*68310*/  BAR.SYNC.DEFER_BLOCKING 0x0 ;  /* 0x0000000000007b1d */ /* 0x000fec0000010000 */
[----:B0-----:R-:W4:Y:S01]  /*68320*/  LDL.64 R10, [R1+0x4b8] ;  /* 0x0004b800010a7983 */ /* 0x001f220000100a00 */
[----:B------:R-:W-:-:S02]  /*68330*/  IMAD R20, R0, 0x1c9, RZ ;  /* 0x000001c900147824 */ /* 0x000fc400078e02ff */
[C---:B------:R-:W-:Y:S01]  /*68340*/  IMAD R3, R0.reuse, 0x394, RZ ;  /* 0x0000039400037824 */ /* 0x040fe200078e02ff */
[----:B------:R-:W4:Y:S01]  /*68350*/  LDL.LU R12, [R1+0x146c] ;  /* 0x00146c00010c7983 */ /* 0x000f220000300800 */
[----:B------:R-:W-:-:S03]  /*68360*/  IMAD R8, R0, 0x1ca, RZ ;  /* 0x000001ca00087824 */ /* 0x000fc600078e02ff */
[----:B--2---:R3:W-:Y:S02]  /*68370*/  STS.128 [R4], R16 ;  /* 0x0000001004007388 */ /* 0x0047e40000000c00 */
[----:B---3--:R-:W-:Y:S02]  /*68380*/  F2FP.BF16.PACK_AB R16, R2, R24 ;  /* 0x000000180210723e */ /* 0x008fe400000010ff */
[----:B------:R-:W2:Y:S01]  /*68390*/  LDL.LU R24, [R1+0x1468] ;  /* 0x0014680001187983 */ /* 0x000ea20000300800 */
[----:B----4-:R-:W-:Y:S02]  /*683a0*/  F2FP.BF16.PACK_AB R18, R9, R5 ;  /* 0x000000050912723e */ /* 0x010fe400000010ff */
[----:B------:R-:W-:Y:S02]  /*683b0*/  LEA.HI.X.SX32 R11, R20, R7, 0x1, P5 ;  /* 0x00000007140b7211 */ /* 0x000fe400028f0eff */
[----:B------:R-:W-:-:S03]  /*683c0*/  IADD3 R10, P5, R3, R6, RZ ;  /* 0x00000006030a7210 */ /* 0x000fc60007fbe0ff */
[----:B------:R0:W-:Y:S02]  /*683d0*/  STL [R1+0x4bc], R11 ;  /* 0x0004bc0b01007387 */ /* 0x0001e40000100800 */
[----:B0-----:R-:W-:-:S05]  /*683e0*/  LEA.HI.X.SX32 R11, R8, R7, 0x1, P5 ;  /* 0x00000007080b7211 */ /* 0x001fca00028f0eff */
[----:B------:R0:W-:Y:S04]  /*683f0*/  STL.64 [R1+0x498], R10 ;  /* 0x0004980a01007387 */ /* 0x0001e80000100a00 */
[----:B------:R-:W3:Y:S04]  /*68400*/  LDL.LU R9, [R1+0x1498] ;  /* 0x0014980001097983 */ /* 0x000ee80000300800 */
[----:B------:R-:W3:Y:S01]  /*68410*/  LDL.LU R5, [R1+0x1490] ;  /* 0x0014900001057983 */ /* 0x000ee20000300800 */
[C---:B------:R-:W-:Y:S02]  /*68420*/  IMAD R2, R0.reuse, 0x396, RZ ;  /* 0x0000039600027824 */ /* 0x040fe400078e02ff */
[----:B------:R-:W-:-:S03]  /*68430*/  IMAD R20, R0, 0x1cb, RZ ;  /* 0x000001cb00147824 */ /* 0x000fc600078e02ff */
[----:B0-----:R-:W-:Y:S01]  /*68440*/  IADD3 R10, P5, R2, R6, RZ ;  /* 0x00000006020a7210 */ /* 0x001fe20007fbe0ff */
[----:B------:R-:W-:-:S03]  /*68450*/  IMAD R3, R0, 0x398, RZ ;  /* 0x0000039800037824 */ /* 0x000fc600078e02ff */
[----:B------:R-:W-:Y:S02]  /*68460*/  LEA.HI.X.SX32 R11, R20, R7, 0x1, P5 ;  /* 0x00000007140b7211 */ /* 0x000fe400028f0eff */
[----:B------:R-:W-:Y:S01]  /*68470*/  F2FP.BF16.PACK_AB R19, R29, R25 ;  /* 0x000000191d13723e */ /* 0x000fe200000010ff */
[----:B------:R-:W-:Y:S02]  /*68480*/  IMAD R25, R0, 0x1cc, RZ ;  /* 0x000001cc00197824 */ /* 0x000fe400078e02ff */
[----:B------:R0:W-:Y:S01]  /*68490*/  STL.64 [R1+0x490], R10 ;  /* 0x0004900a01007387 */ /* 0x0001e20000100a00 */
[----:B------:R-:W-:-:S03]  /*684a0*/  F2FP.BF16.PACK_AB R20, R26, R23 ;  /* 0x000000171a14723e */ /* 0x000fc600000010ff */
[----:B------:R-:W4:Y:S01]  /*684b0*/  LDL.LU R8, [R1+0x14a8] ;  /* 0x0014a80001087983 */ /* 0x000f220000300800 */
[----:B0-----:R-:W-:-:S04]  /*684c0*/  IADD3 R10, P5, R3, R6, RZ ;  /* 0x00000006030a7210 */ /* 0x001fc80007fbe0ff */
[----:B------:R-:W-:Y:S02]  /*684d0*/  LEA.HI.X.SX32 R11, R25, R7, 0x1, P5 ;  /* 0x00000007190b7211 */ /* 0x000fe400028f0eff */
[----:B------:R-:W4:Y:S01]  /*684e0*/  LDL.LU R25, [R1+0x14a4] ;  /* 0x0014a40001197983 */ /* 0x000f220000300800 */
[----:B------:R-:W-:-:S03]  /*684f0*/  F2FP.BF16.PACK_AB R21, R28, R21 ;  /* 0x000000151c15723e */ /* 0x000fc600000010ff */
[----:B------:R-:W4:Y:S01]  /*68500*/  LDL.LU R29, [R1+0x14b0] ;  /* 0x0014b000011d7983 */ /* 0x000f220000300800 */
[----:B------:R-:W-:-:S03]  /*68510*/  F2FP.BF16.PACK_AB R22, R27, R22 ;  /* 0x000000161b16723e */ /* 0x000fc600000010ff */
[----:B------:R0:W-:Y:S04]  /*68520*/  STL.64 [R1+0x488], R10 ;  /* 0x0004880a01007387 */ /* 0x0001e80000100a00 */
[----:B------:R-:W4:Y:S04]  /*68530*/  LDL.LU R26, [R1+0x14ac] ;  /* 0x0014ac00011a7983 */ /* 0x000f280000300800 */
[----:B------:R-:W4:Y:S04]  /*68540*/  LDL.LU R28, [R1+0x14b8] ;  /* 0x0014b800011c7983 */ /* 0x000f280000300800 */
[----:B------:R-:W4:Y:S01]  /*68550*/  LDL.LU R27, [R1+0x14b4] ;  /* 0x0014b400011b7983 */ /* 0x000f220000300800 */
[----:B------:R-:W-:-:S02]  /*68560*/  IMAD R2, R0, 0x39a, RZ ;  /* 0x0000039a00027824 */ /* 0x000fc400078e02ff */
[----:B------:R-:W-:-:S03]  /*68570*/  IMAD R23, R0, 0x1cd, RZ ;  /* 0x000001cd00177824 */ /* 0x000fc600078e02ff */
[----:B0-----:R-:W-:Y:S01]  /*68580*/  IADD3 R10, P5, R2, R6, RZ ;  /* 0x00000006020a7210 */ /* 0x001fe20007fbe0ff */
[----:B------:R-:W-:-:S03]  /*68590*/  IMAD R3, R0, 0x39c, RZ ;  /* 0x0000039c00037824 */ /* 0x000fc600078e02ff */
[----:B------:R-:W-:Y:S02]  /*685a0*/  LEA.HI.X.SX32 R11, R23, R7, 0x1, P5 ;  /* 0x00000007170b7211 */ /* 0x000fe400028f0eff */
[----:B------:R-:W-:Y:S01]  /*685b0*/  F2FP.BF16.PACK_AB R17, R15, R13 ;  /* 0x0000000d0f11723e */ /* 0x000fe200000010ff */
[C---:B------:R-:W-:Y:S02]  /*685c0*/  IMAD R13, R0.reuse, 0x1ce, RZ ;  /* 0x000001ce000d7824 */ /* 0x040fe400078e02ff */
[----:B------:R0:W-:Y:S01]  /*685d0*/  STL.64 [R1+0x480], R10 ;  /* 0x0004800a01007387 */ /* 0x0001e20000100a00 */
[----:B------:R-:W-:Y:S01]  /*685e0*/  IMAD R2, R0, 0x39e, RZ ;  /* 0x0000039e00027824 */ /* 0x000fe200078e02ff */
[----:B0-----:R-:W-:-:S04]  /*685f0*/  IADD3 R10, P5, R3, R6, RZ ;  /* 0x00000006030a7210 */ /* 0x001fc80007fbe0ff */
[----:B------:R-:W-:-:S05]  /*68600*/  LEA.HI.X.SX32 R11, R13, R7, 0x1, P5 ;  /* 0x000000070d0b7211 */ /* 0x000fca00028f0eff */
[----:B------:R0:W-:Y:S01]  /*68610*/  STL.64 [R1+0x478], R10 ;  /* 0x0004780a01007387 */ /* 0x0001e20000100a00 */
[----:B------:R-:W-:-:S03]  /*68620*/  IMAD R3, R0, 0x3a0, RZ ;  /* 0x000003a000037824 */ /* 0x000fc600078e02ff */
[----:B------:R1:W-:Y:S01]  /*68630*/  STS.128 [R4+0x80], R16 ;  /* 0x0000801004007388 */ /* 0x0003e20000000c00 */
[----:B0-----:R-:W-:Y:S01]  /*68640*/  IADD3 R10, P5, R2, R6, RZ ;  /* 0x00000006020a7210 */ /* 0x001fe20007fbe0ff */
[C---:B------:R-:W-:Y:S02]  /*68650*/  IMAD R2, R0.reuse, 0x3a2, RZ ;  /* 0x000003a200027824 */ /* 0x040fe400078e02ff */
[----:B-1----:R-:W-:Y:S01]  /*68660*/  IMAD R16, R0, 0x1d1, RZ ;  /* 0x000001d100107824 */ /* 0x002fe200078e02ff */
[----:B--2---:R-:W-:Y:S01]  /*68670*/  F2FP.BF16.PACK_AB R23, R12, R24 ;  /* 0x000000180c17723e */ /* 0x004fe200000010ff */
[----:B------:R-:W-:-:S05]  /*68680*/  IMAD R24, R0, 0x1cf, RZ ;  /* 0x000001cf00187824 */ /* 0x000fca00078e02ff */
[----:B------:R-:W-:Y:S01]  /*68690*/  LEA.HI.X.SX32 R11, R24, R7, 0x1, P5 ;  /* 0x00000007180b7211 */ /* 0x000fe200028f0eff */
[----:B------:R0:W-:Y:S04]  /*686a0*/  STS.128 [R4+0x100], R20 ;  /* 0x0001001404007388 */ /* 0x0001e80000000c00 */
[----:B0-----:R-:W2:Y:S04]  /*686b0*/  LDL.LU R21, [R1+0x14ec] ;  /* 0x0014ec0001157983 */ /* 0x001ea80000300800 */
[----:B------:R0:W-:Y:S04]  /*686c0*/  STL.64 [R1+0x470], R10 ;  /* 0x0004700a01007387 */ /* 0x0001e80000100a00 */
[----:B------:R-:W2:Y:S04]  /*686d0*/  LDL.LU R20, [R1+0x1544] ;  /* 0x0015440001147983 */ /* 0x000ea80000300800 */
[----:B------:R-:W2:Y:S01]  /*686e0*/  LDL.LU R18, [R1+0x1540] ;  /* 0x0015400001127983 */ /* 0x000ea20000300800 */
[----:B0-----:R-:W-:-:S03]  /*686f0*/  IADD3 R10, P5, R3, R6, RZ ;  /* 0x00000006030a7210 */ /* 0x001fc60007fbe0ff */
[----:B------:R-:W2:Y:S01]  /*68700*/  LDL.LU R22, [R1+0x1504] ;  /* 0x0015040001167983 */ /* 0x000ea20000300800 */
[----:B---3--:R-:W-:Y:S01]  /*68710*/  F2FP.BF16.PACK_AB R24, R9, R5 ;  /* 0x000000050918723e */ /* 0x008fe200000010ff */
[----:B------:R-:W-:Y:S02]  /*68720*/  IMAD R5, R0, 0x1d0, RZ ;  /* 0x000001d000057824 */ /* 0x000fe400078e02ff */
[----:B------:R-:W3:Y:S03]  /*68730*/  LDL.LU R13, [R1+0x1500] ;  /* 0x00150000010d7983 */ /* 0x000ee60000300800 */
[----:B------:R-:W-:Y:S01]  /*68740*/  LEA.HI.X.SX32 R11, R5, R7, 0x1, P5 ;  /* 0x00000007050b7211 */ /* 0x000fe200028f0eff */
[----:B------:R-:W3:Y:S04]  /*68750*/  LDL.LU R9, [R1+0x1554] ;  /* 0x0015540001097983 */ /* 0x000ee80000300800 */
[----:B------:R0:W-:Y:S04]  /*68760*/  STL.64 [R1+0x468], R10 ;  /* 0x0004680a01007387 */ /* 0x0001e80000100a00 */
[----:B------:R-:W3:Y:S01]  /*68770*/  LDL.LU R5, [R1+0x1550] ;  /* 0x0015500001057983 */ /* 0x000ee20000300800 */
[----:B0-----:R-:W-:-:S04]  /*68780*/  IADD3 R10, P5, R2, R6, RZ ;  /* 0x00000006020a7210 */ /* 0x001fc80007fbe0ff */
[----:B------:R-:W-:Y:S02]  /*68790*/  LEA.HI.X.SX32 R11, R16, R7, 0x1, P5 ;  /* 0x00000007100b7211 */ /* 0x000fe400028f0eff */
[----:B------:R-:W3:Y:S04]  /*687a0*/  LDL.LU R16, [R1+0x14f4] ;  /* 0x0014f40001107983 */ /* 0x000ee80000300800 */
[----:B------:R-:W3:Y:S01]  /*687b0*/  LDL.LU R23, [R1+0x1514] ;  /* 0x0015140001177983 */ /* 0x000ee20000300800 */
[----:B----4-:R-:W-:-:S03]  /*687c0*/  F2FP.BF16.PACK_AB R25, R8, R25 ;  /* 0x000000190819723e */ /* 0x010fc600000010ff */
[----:B------:R-:W4:Y:S04]  /*687d0*/  LDL.LU R19, [R1+0x150c] ;  /* 0x00150c0001137983 */ /* 0x000f280000300800 */
[----:B------:R0:W-:Y:S04]  /*687e0*/  STL.64 [R1+0x460], R10 ;  /* 0x0004600a01007387 */ /* 0x0001e80000100a00 */
[----:B------:R-:W4:Y:S01]  /*687f0*/  LDL.LU R8, [R1+0x155c] ;  /* 0x00155c0001087983 */ /* 0x000f220000300800 */
[----:B------:R-:W-:-:S03]  /*68800*/  F2FP.BF16.PACK_AB R27, R28, R27 ;  /* 0x0000001b1c1b723e */ /* 0x000fc600000010ff */
[----:B------:R-:W4:Y:S01]  /*68810*/  LDL.LU R28, [R1+0x1558] ;  /* 0x00155800011c7983 */ /* 0x000f220000300800 */
[C---:B------:R-:W-:Y:S01]  /*68820*/  IMAD R3, R0.reuse, 0x3a4, RZ ;  /* 0x000003a400037824 */ /* 0x040fe200078e02ff */
[----:B------:R-:W-:Y:S01]  /*68830*/  F2FP.BF16.PACK_AB R26, R29, R26 ;  /* 0x0000001a1d1a723e */ /* 0x000fe200000010ff */
[----:B------:R-:W-:Y:S01]  /*68840*/  IMAD R29, R0, 0x1d2, RZ ;  /* 0x000001d2001d7824 */ /* 0x000fe200078e02ff */
[----:B------:R-:W4:Y:S02]  /*68850*/  LDL.LU R14, [R1+0x1524] ;  /* 0x00152400010e7983 */ /* 0x000f240000300800 */
[----:B0-----:R-:W-:Y:S02]  /*68860*/  IADD3 R10, P5, R3, R6, RZ ;  /* 0x00000006030a7210 */ /* 0x001fe40007fbe0ff */
[----:B------:R-:W4:Y:S02]  /*68870*/  LDL.LU R15, [R1+0x151c] ;  /* 0x00151c00010f7983 */ /* 0x000f240000300800 */
[----:B------:R-:W-:-:S02]  /*68880*/  LEA.HI.X.SX32 R11, R29, R7, 0x1, P5 ;  /* 0x000000071d0b7211 */ /* 0x000fc400028f0eff */
[----:B------:R-:W4:Y:S04]  /*68890*/  LDL.LU R12, [R1+0x1564] ;  /* 0x00156400010c7983 */ /* 0x000f280000300800 */
[----:B------:R0:W-:Y:S04]  /*688a0*/  STL.64 [R1+0x458], R10 ;  /* 0x0004580a01007387 */ /* 0x0001e80000100a00 */
[----:B------:R-:W4:Y:S01]  /*688b0*/  LDL.LU R29, [R1+0x1560] ;  /* 0x00156000011d7983 */ /* 0x000f220000300800 */
[C---:B------:R-:W-:Y:S02]  /*688c0*/  IMAD R2, R0.reuse, 0x3a6, RZ ;  /* 0x000003a600027824 */ /* 0x040fe400078e02ff */
[----:B------:R-:W-:-:S03]  /*688d0*/  IMAD R17, R0, 0x1d3, RZ ;  /* 0x000001d300117824 */ /* 0x000fc600078e02ff */
[----:B0-----:R-:W-:Y:S01]  /*688e0*/  IADD3 R10, P5, R2, R6, RZ ;  /* 0x00000006020a7210 */ /* 0x001fe20007fbe0ff */
[----:B------:R-:W-:-:S03]  /*688f0*/  IMAD R3, R0, 0x3a8, RZ ;  /* 0x000003a800037824 */ /* 0x000fc600078e02ff */
[----:B------:R-:W-:-:S05]  /*68900*/  LEA.HI.X.SX32 R11, R17, R7, 0x1, P5 ;  /* 0x00000007110b7211 */ /* 0x000fca00028f0eff */
[----:B------:R0:W-:Y:S02]  /*68910*/  STL.64 [R1+0x450], R10 ;  /* 0x0004500a01007387 */ /* 0x0001e40000100a00 */
[----:B0-----:R-:W-:Y:S01]  /*68920*/  IADD3 R10, P5, R3, R6, RZ ;  /* 0x00000006030a7210 */ /* 0x001fe20007fbe0ff */
[C---:B------:R-:W-:Y:S02]  /*68930*/  IMAD R2, R0.reuse, 0x3aa, RZ ;  /* 0x000003aa00027824 */ /* 0x040fe400078e02ff */
[----:B------:R-:W-:Y:S01]  /*68940*/  IMAD R3, R0, 0x3ac, RZ ;  /* 0x000003ac00037824 */ /* 0x000fe200078e02ff */
[----:B------:R-:W-:Y:S01]  /*68950*/  STS.128 [R4+0x180], R24 ;  /* 0x0001801804007388 */ /* 0x000fe20000000c00 */
[----:B--2---:R-:W-:Y:S01]  /*68960*/  F2FP.BF16.PACK_AB R20, R20, R18 ;  /* 0x000000121414723e */ /* 0x004fe200000010ff */
[----:B------:R-:W-:Y:S01]  /*68970*/  IMAD R18, R0, 0x1d5, RZ ;  /* 0x000001d500127824 */ /* 0x000fe200078e02ff */
[----:B---3--:R-:W-:Y:S02]  /*68980*/  F2FP.BF16.PACK_AB R17, R22, R13 ;  /* 0x0000000d1611723e */ /* 0x008fe400000010ff */
[----:B------:R-:W-:Y:S01]  /*68990*/  F2FP.BF16.PACK_AB R16, R16, R21 ;  /* 0x000000151010723e */ /* 0x000fe200000010ff */
[----:B------:R-:W-:-:S05]  /*689a0*/  IMAD R21, R0, 0x1d4, RZ ;  /* 0x000001d400157824 */ /* 0x000fca00078e02ff */
[----:B------:R-:W-:Y:S02]  /*689b0*/  LEA.HI.X.SX32 R11, R21, R7, 0x1, P5 ;  /* 0x00000007150b7211 */ /* 0x000fe400028f0eff */
[----:B------:R-:W-:-:S03]  /*689c0*/  F2FP.BF16.PACK_AB R21, R9, R5 ;  /* 0x000000050915723e */ /* 0x000fc600000010ff */
[----:B------:R0:W-:Y:S04]  /*689d0*/  STL.64 [R1+0x448], R10 ;  /* 0x0004480a01007387 */ /* 0x0001e80000100a00 */
[----:B------:R-:W2:Y:S04]  /*689e0*/  LDL.LU R9, [R1+0x158c] ;  /* 0x00158c0001097983 */ /* 0x000ea80000300800 */
[----:B------:R-:W2:Y:S01]  /*689f0*/  LDL.LU R5, [R1+0x1588] ;  /* 0x0015880001057983 */ /* 0x000ea20000300800 */
[----:B0-----:R-:W-:-:S04]  /*68a00*/  IADD3 R10, P5, R2, R6, RZ ;  /* 0x00000006020a7210 */ /* 0x001fc80007fbe0ff */
[----:B------:R-:W-:Y:S01]  /*68a10*/  LEA.HI.X.SX32 R11, R18, R7, 0x1, P5 ;  /* 0x00000007120b7211 */ /* 0x000fe200028f0eff */
[----:B------:R-:W-:-:S04]  /*68a20*/  IMAD R13, R0, 0x1d6, RZ ;  /* 0x000001d6000d7824 */ /* 0x000fc800078e02ff */
[----:B------:R0:W-:Y:S01]  /*68a30*/  STL.64 [R1+0x440], R10 ;  /* 0x0004400a01007387 */ /* 0x0001e20000100a00 */
[----:B----4-:R-:W-:Y:S02]  /*68a40*/  F2FP.BF16.PACK_AB R22, R8, R28 ;  /* 0x0000001c0816723e */ /* 0x010fe400000010ff */
[----:B0-----:R-:W-:-:S04]  /*68a50*/  IADD3 R10, P5, R3, R6, RZ ;  /* 0x00000006030a7210 */ /* 0x001fc80007fbe0ff */
[----:B------:R-:W-:-:S05]  /*68a60*/  LEA.HI.X.SX32 R11, R13, R7, 0x1, P5 ;  /* 0x000000070d0b7211 */ /* 0x000fca00028f0eff */
[----:B------:R0:W-:Y:S04]  /*68a70*/  STL.64 [R1+0x438], R10 ;  /* 0x0004380a01007387 */ /* 0x0001e80000100a00 */
[----:B------:R-:W3:Y:S04]  /*68a80*/  LDL.LU R27, [R1+0x1594] ;  /* 0x00159400011b7983 */ /* 0x000ee80000300800 */
[----:B------:R-:W3:Y:S04]  /*68a90*/  LDL.LU R13, [R1+0x1590] ;  /* 0x00159000010d7983 */ /* 0x000ee80000300800 */
[----:B------:R-:W4:Y:S04]  /*68aa0*/  LDL.LU R8, [R1+0x159c] ;  /* 0x00159c0001087983 */ /* 0x000f280000300800 */
[----:B------:R-:W4:Y:S01]  /*68ab0*/  LDL.LU R28, [R1+0x1598] ;  /* 0x00159800011c7983 */ /* 0x000f220000300800 */
[C---:B------:R-:W-:Y:S01]  /*68ac0*/  IMAD R2, R0.reuse, 0x3ae, RZ ;  /* 0x000003ae00027824 */ /* 0x040fe200078e02ff */
[----:B------:R-:W-:Y:S01]  /*68ad0*/  F2FP.BF16.PACK_AB R18, R23, R19 ;  /* 0x000000131712723e */ /* 0x000fe200000010ff */
[----:B------:R-:W-:-:S03]  /*68ae0*/  IMAD R23, R0, 0x1d7, RZ ;  /* 0x000001d700177824 */ /* 0x000fc600078e02ff */
[----:B0-----:R-:W-:-:S04]  /*68af0*/  IADD3 R10, P5, R2, R6, RZ ;  /* 0x00000006020a7210 */ /* 0x001fc80007fbe0ff */
[----:B------:R-:W-:Y:S02]  /*68b00*/  LEA.HI.X.SX32 R11, R23, R7, 0x1, P5 ;  /* 0x00000007170b7211 */ /* 0x000fe400028f0eff */
[----:B------:R-:W-:Y:S02]  /*68b10*/  F2FP.BF16.PACK_AB R19, R14, R15 ;  /* 0x0000000f0e13723e */ /* 0x000fe400000010ff */
[----:B------:R-:W-:Y:S01]  /*68b20*/  F2FP.BF16.PACK_AB R23, R12, R29 ;  /* 0x0000001d0c17723e */ /* 0x000fe200000010ff */
[----:B------:R0:W-:Y:S04]  /*68b30*/  STL.64 [R1+0x430], R10 ;  /* 0x0004300a01007387 */ /* 0x0001e80000100a00 */
[----:B------:R-:W4:Y:S04]  /*68b40*/  LDL.LU R14, [R1+0x15a4] ;  /* 0x0015a400010e7983 */ /* 0x000f280000300800 */
[----:B------:R-:W4:Y:S01]  /*68b50*/  LDL.LU R29, [R1+0x15a0] ;  /* 0x0015a000011d7983 */ /* 0x000f220000300800 */
[----:B------:R-:W-:-:S02]  /*68b60*/  IMAD R3, R0, 0x3b0, RZ ;  /* 0x000003b000037824 */ /* 0x000fc400078e02ff */
[----:B------:R-:W-:-:S03]  /*68b70*/  IMAD R12, R0, 0x1d8, RZ ;  /* 0x000001d8000c7824 */ /* 0x000fc600078e02ff */
[----:B0-----:R-:W-:Y:S01]  /*68b80*/  IADD3 R10, P5, R3, R6, RZ ;  /* 0x00000006030a7210 */ /* 0x001fe20007fbe0ff */
[----:B------:R-:W-:-:S03]  /*68b90*/  IMAD R2, R0, 0x3b2, RZ ;  /* 0x000003b200027824 */ /* 0x000fc600078e02ff */
[----:B------:R-:W-:Y:S01]  /*68ba0*/  LEA.HI.X.SX32 R11, R12, R7, 0x1, P5 ;  /* 0x000000070c0b7211 */ /* 0x000fe200028f0eff */
[----:B------:R-:W-:-:S04]  /*68bb0*/  IMAD R24, R0, 0x1d9, RZ ;  /* 0x000001d900187824 */ /* 0x000fc800078e02ff */
[----:B------:R0:W-:Y:S01]  /*68bc0*/  STL.64 [R1+0x428], R10 ;  /* 0x0004280a01007387 */ /* 0x0001e20000100a00 */
[----:B------:R-:W-:-:S03]  /*68bd0*/  IMAD R3, R0, 0x3b4, RZ ;  /* 0x000003b400037824 */ /* 0x000fc600078e02ff */
[----:B------:R1:W-:Y:S01]  /*68be0*/  STS.128 [R4+0x200], R16 ;  /* 0x0002001004007388 */ /* 0x0003e20000000c00 */
[----:B0-----:R-:W-:-:S04]  /*68bf0*/  IADD3 R10, P5, R2, R6, RZ ;  /* 0x00000006020a7210 */ /* 0x001fc80007fbe0ff */
[----:B------:R-:W-:Y:S01]  /*68c00*/  LEA.HI.X.SX32 R11, R24, R7, 0x1, P5 ;  /* 0x00000007180b7211 */ /* 0x000fe200028f0eff */
[----:B-1----:R-:W4:Y:S04]  /*68c10*/  LDL.LU R18, [R1+0x15cc] ;  /* 0x0015cc0001127983 */ /* 0x002f280000300800 */
[----:B------:R-:W4:Y:S04]  /*68c20*/  LDL.LU R19, [R1+0x15c8] ;  /* 0x0015c80001137983 */ /* 0x000f280000300800 */
[----:B------:R0:W-:Y:S04]  /*68c30*/  STL.64 [R1+0x420], R10 ;  /* 0x0004200a01007387 */ /* 0x0001e80000100a00 */
[----:B------:R1:W-:Y:S01]  /*68c40*/  STS.128 [R4+0x280], R20 ;  /* 0x0002801404007388 */ /* 0x0003e20000000c00 */
[----:B0-----:R-:W-:-:S03]  /*68c50*/  IADD3 R10, P5, R3, R6, RZ ;  /* 0x00000006030a7210 */ /* 0x001fc60007fbe0ff */
[----:B-1----:R-:W4:Y:S04]  /*68c60*/  LDL.LU R22, [R1+0x15d4] ;  /* 0x0015d40001167983 */ /* 0x002f280000300800 */
[----:B------:R-:W4:Y:S04]  /*68c70*/  LDL.LU R23, [R1+0x15d0] ;  /* 0x0015d00001177983 */ /* 0x000f280000300800 */
[----:B------:R-:W4:Y:S04]  /*68c80*/  LDL.LU R15, [R1+0x15dc] ;  /* 0x0015dc00010f7983 */ /* 0x000f280000300800 */
[----:B------:R-:W4:Y:S01]  /*68c90*/  LDL.LU R12, [R1+0x15d8] ;  /* 0x0015d800010c7983 */ /* 0x000f220000300800 */
[----:B------:R-:W-:-:S02]  /*68ca0*/  IMAD R2, R0, 0x3b6, RZ ;  /* 0x000003b600027824 */ /* 0x000fc400078e02ff */
[C---:B------:R-:W-:Y:S02]  /*68cb0*/  IMAD R16, R0.reuse, 0x1db, RZ ;  /* 0x000001db00107824 */ /* 0x040fe400078e02ff */
[C---:B------:R-:W-:Y:S01]  /*68cc0*/  IMAD R3, R0.reuse, 0x3b8, RZ ;  /* 0x000003b800037824 */ /* 0x040fe200078e02ff */
[----:B--2---:R-:W-:Y:S01]  /*68cd0*/  F2FP.BF16.PACK_AB R24, R9, R5 ;  /* 0x000000050918723e */ /* 0x004fe200000010ff */
[----:B------:R-:W-:Y:S01]  /*68ce0*/  IMAD R5, R0, 0x1da, RZ ;  /* 0x000001da00057824 */ /* 0x000fe200078e02ff */
[----:B------:R-:W2:Y:S04]  /*68cf0*/  LDL.LU R9, [R1+0x15e4] ;  /* 0x0015e40001097983 */ /* 0x000ea80000300800 */
[----:B------:R-:W-:-:S05]  /*68d00*/  LEA.HI.X.SX32 R11, R5, R7, 0x1, P5 ;  /* 0x00000007050b7211 */ /* 0x000fca00028f0eff */
[----:B------:R0:W-:Y:S04]  /*68d10*/  STL.64 [R1+0x400], R10 ;  /* 0x0004000a01007387 */ /* 0x0001e80000100a00 */
[----:B------:R-:W2:Y:S01]  /*68d20*/  LDL.LU R5, [R1+0x15e0] ;  /* 0x0015e00001057983 */ /* 0x000ea20000300800 */
[----:B---3--:R-:W-:-:S03]  /*68d30*/  F2FP.BF16.PACK_AB R25, R27, R13 ;  /* 0x0000000d1b19723e */ /* 0x008fc600000010ff */
[----:B------:R-:W3:Y:S01]  /*68d40*/  LDL.LU R13, [R1+0x160c] ;  /* 0x00160c00010d7983 */ /* 0x000ee20000300800 */
[----:B----4-:R-:W-:-:S03]  /*68d50*/  F2FP.BF16.PACK_AB R26, R8, R28 ;  /* 0x0000001c081a723e */ /* 0x010fc600000010ff */
[----:B------:R-:W3:Y:S01]  /*68d60*/  LDL.LU R8, [R1+0x1608] ;  /* 0x0016080001087983 */ /* 0x000ee20000300800 */
[----:B0-----:R-:W-:-:S04]  /*68d70*/  IADD3 R10, P5, R2, R6, RZ ;  /* 0x00000006020a7210 */ /* 0x001fc80007fbe0ff */
[----:B------:R-:W-:Y:S01]  /*68d80*/  LEA.HI.X.SX32 R11, R16, R7, 0x1, P5 ;  /* 0x00000007100b7211 */ /* 0x000fe200028f0eff */
[----:B------:R-:W-:-:S04]  /*68d90*/  IMAD R28, R0, 0x1dc, RZ ;  /* 0x000001dc001c7824 */ /* 0x000fc800078e02ff */
[----:B------:R0:W-:Y:S02]  /*68da0*/  STL.64 [R1+0x3f8], R10 ;  /* 0x0003f80a01007387 */ /* 0x0001e40000100a00 */
[----:B0-----:R-:W-:Y:S02]  /*68db0*/  IADD3 R10, P5, R3, R6, RZ ;  /* 0x00000006030a7210 */ /* 0x001fe40007fbe0ff */
[----:B------:R-:W-:Y:S02]  /*68dc0*/  F2FP.BF16.PACK_AB R27, R14, R29 ;  /* 0x0000001d0e1b723e */ /* 0x000fe400000010ff */
[----:B------:R-:W4:Y:S01]  /*68dd0*/  LDL.LU R14, [R1+0x1610] ;  /* 0x00161000010e7983 */ /* 0x000f220000300800 */
[----:B------:R-:W-:-:S03]  /*68de0*/  LEA.HI.X.SX32 R11, R28, R7, 0x1, P5 ;  /* 0x000000071c0b7211 */ /* 0x000fc600028f0eff */
[----:B------:R-:W4:Y:S04]  /*68df0*/  LDL.LU R29, [R1+0x161c] ;  /* 0x00161c00011d7983 */ /* 0x000f280000300800 */
[----:B------:R-:W4:Y:S01]  /*68e00*/  LDL.LU R28, [R1+0x1618] ;  /* 0x00161800011c7983 */ /* 0x000f220000300800 */
[----:B------:R-:W-:-:S03]  /*68e10*/  IMAD R2, R0, 0x3ba, RZ ;  /* 0x000003ba00027824 */ /* 0x000fc600078e02ff */
[----:B------:R0:W-:Y:S01]  /*68e20*/  STL.64 [R1+0x3f0], R10 ;  /* 0x0003f00a01007387 */ /* 0x0001e20000100a00 */
[----:B------:R-:W-:-:S03]  /*68e30*/  IMAD R17, R0, 0x1dd, RZ ;  /* 0x000001dd00117824 */ /* 0x000fc600078e02ff */
[----:B------:R1:W-:Y:S01]  /*68e40*/  STS.128 [R4+0x300], R24 ;  /* 0x0003001804007388 */ /* 0x0003e20000000c00 */
[----:B------:R-:W-:Y:S01]  /*68e50*/  IMAD R3, R0, 0x3bc, RZ ;  /* 0x000003bc00037824 */ /* 0x000fe200078e02ff */
[-C--:B0-----:R-:W-:Y:S02]  /*68e60*/  IADD3 R10, P5, R2, R6.reuse, RZ ;  /* 0x00000006020a7210 */ /* 0x081fe40007fbe0ff */
[----:B-1----:R-:W4:Y:S02]  /*68e70*/  LDL.LU R27, [R1+0x1614] ;  /* 0x00161400011b7983 */ /* 0x002f240000300800 */
[----:B------:R-:W-:Y:S02]  /*68e80*/  LEA.HI.X.SX32 R11, R17, R7, 0x1, P5 ;  /* 0x00000007110b7211 */ /* 0x000fe400028f0eff */
[----:B------:R-:W-:Y:S01]  /*68e90*/  F2FP.BF16.PACK_AB R16, R18, R19 ;  /* 0x000000131210723e */ /* 0x000fe200000010ff */
[C---:B------:R-:W-:Y:S01]  /*68ea0*/  IMAD R19, R0.reuse, 0x1de, RZ ;  /* 0x000001de00137824 */ /* 0x040fe200078e02ff */
[----:B------:R-:W-:Y:S01]  /*68eb0*/  IADD3 R2, P5, R3, R6, RZ ;  /* 0x0000000603027210 */ /* 0x000fe20007fbe0ff */
[----:B------:R-:W-:Y:S01]  /*68ec0*/  IMAD R18, R0, 0x3be, RZ ;  /* 0x000003be00127824 */ /* 0x000fe200078e02ff */
[----:B------:R0:W-:Y:S02]  /*68ed0*/  STL.64 [R1+0x3e8], R10 ;  /* 0x0003e80a01007387 */ /* 0x0001e40000100a00 */
[----:B------:R-:W-:-:S02]  /*68ee0*/  LEA.HI.X.SX32 R3, R19, R7, 0x1, P5 ;  /* 0x0000000713037211 */ /* 0x000fc400028f0eff */
[----:B------:R-:W-:Y:S01]  /*68ef0*/  IADD3 R24, P5, R18, R6, RZ ;  /* 0x0000000612187210 */ /* 0x000fe20007fbe0ff */
[----:B0-----:R-:W4:Y:S04]  /*68f00*/  LDL.LU R10, [R1+0x1624] ;  /* 0x00162400010a7983 */ /* 0x001f280000300800 */
[----:B------:R-:W4:Y:S04]  /*68f10*/  LDL.LU R11, [R1+0x1620] ;  /* 0x00162000010b7983 */ /* 0x000f280000300800 */
[----:B------:R0:W-:Y:S01]  /*68f20*/  STL.64 [R1+0x1818], R2 ;  /* 0x0018180201007387 */ /* 0x0001e20000100a00 */
[----:B------:R-:W-:-:S02]  /*68f30*/  F2FP.BF16.PACK_AB R17, R22, R23 ;  /* 0x000000171611723e */ /* 0x000fc400000010ff */
[----:B------:R-:W-:Y:S02]  /*68f40*/  F2FP.BF16.PACK_AB R18, R15, R12 ;  /* 0x0000000c0f12723e */ /* 0x000fe400000010ff */
[----:B------:R-:W4:Y:S01]  /*68f50*/  LDL.LU R15, [R1+0x1648] ;  /* 0x00164800010f7983 */ /* 0x000f220000300800 */
[C---:B------:R-:W-:Y:S02]  /*68f60*/  IMAD R22, R0.reuse, 0x1df, RZ ;  /* 0x000001df00167824 */ /* 0x040fe400078e02ff */
[----:B------:R-:W-:-:S03]  /*68f70*/  IMAD R20, R0, 0x3c0, RZ ;  /* 0x000003c000147824 */ /* 0x000fc600078e02ff */
[----:B------:R-:W-:Y:S02]  /*68f80*/  LEA.HI.X.SX32 R25, R22, R7, 0x1, P5 ;  /* 0x0000000716197211 */ /* 0x000fe400028f0eff */
[----:B0-----:R-:W-:Y:S02]  /*68f90*/  IADD3 R2, P5, R20, R6, RZ ;  /* 0x0000000614027210 */ /* 0x001fe40007fbe0ff */
[----:B--2---:R-:W-:Y:S02]  /*68fa0*/  F2FP.BF16.PACK_AB R19, R9, R5 ;  /* 0x000000050913723e */ /* 0x004fe400000010ff */
[----:B------:R-:W2:Y:S04]  /*68fb0*/  LDL.LU R5, [R1+0x1640] ;  /* 0x0016400001057983 */ /* 0x000ea80000300800 */
[----:B------:R0:W-:Y:S04]  /*68fc0*/  STL.64 [R1+0x3e0], R24 ;  /* 0x0003e01801007387 */ /* 0x0001e80000100a00 */
[----:B------:R-:W2:Y:S01]  /*68fd0*/  LDL.LU R12, [R1+0x1654] ;  /* 0x00165400010c7983 */ /* 0x000ea20000300800 */
[----:B---3--:R-:W-:-:S03]  /*68fe0*/  F2FP.BF16.PACK_AB R20, R13, R8 ;  /* 0x000000080d14723e */ /* 0x008fc600000010ff */
[----:B------:R-:W3:Y:S01]  /*68ff0*/  LDL.LU R13, [R1+0x1650] ;  /* 0x00165000010d7983 */ /* 0x000ee20000300800 */
[----:B------:R-:W-:-:S03]  /*69000*/  IMAD R9, R0, 0x1e0, RZ ;  /* 0x000001e000097824 */ /* 0x000fc600078e02ff */
[----:B------:R-:W3:Y:S02]  /*69010*/  LDL.LU R8, [R1+0x165c] ;  /* 0x00165c0001087983 */ /* 0x000ee40000300800 */
[----:B------:R-:W-:-:S05]  /*69020*/  LEA.HI.X.SX32 R3, R9, R7, 0x1, P5 ;  /* 0x0000000709037211 */ /* 0x000fca00028f0eff */
[----:B------:R1:W-:Y:S04]  /*69030*/  STL.64 [R1+0x3d8], R2 ;  /* 0x0003d80201007387 */ /* 0x0003e80000100a00 */
[----:B------:R-:W3:Y:S01]  /*69040*/  LDL.LU R9, [R1+0x1658] ;  /* 0x0016580001097983 */ /* 0x000ee20000300800 */
[----:B----4-:R-:W-:-:S03]  /*69050*/  F2FP.BF16.PACK_AB R22, R29, R28 ;  /* 0x0000001c1d16723e */ /* 0x010fc600000010ff */
[----:B------:R-:W4:Y:S04]  /*69060*/  LDL.LU R29, [R1+0x1664] ;  /* 0x00166400011d7983 */ /* 0x000f280000300800 */
[----:B------:R-:W4:Y:S01]  /*69070*/  LDL.LU R28, [R1+0x1660] ;  /* 0x00166000011c7983 */ /* 0x000f220000300800 */
[C---:B------:R-:W-:Y:S02]  /*69080*/  IMAD R21, R0.reuse, 0x3c2, RZ ;  /* 0x000003c200157824 */ /* 0x040fe400078e02ff */
[----:B0-----:R-:W-:-:S03]  /*69090*/  IMAD R25, R0, 0x1e1, RZ ;  /* 0x000001e100197824 */ /* 0x001fc600078e02ff */
[----:B-1----:R-:W-:Y:S01]  /*690a0*/  IADD3 R2, P5, R21, R6, RZ ;  /* 0x0000000615027210 */ /* 0x002fe20007fbe0ff */
[----:B------:R-:W-:-:S03]  /*690b0*/  IMAD R23, R0, 0x3c4, RZ ;  /* 0x000003c400177824 */ /* 0x000fc600078e02ff */
[----:B------:R-:W-:-:S05]  /*690c0*/  LEA.HI.X.SX32 R3, R25, R7, 0x1, P5 ;  /* 0x0000000719037211 */ /* 0x000fca00028f0eff */
[----:B------:R0:W-:Y:S01]  /*690d0*/  STL.64 [R1+0x3d0], R2 ;  /* 0x0003d00201007387 */ /* 0x0001e20000100a00 */
[----:B------:R-:W-:Y:S01]  /*690e0*/  F2FP.BF16.PACK_AB R21, R27, R14 ;  /* 0x0000000e1b15723e */ /* 0x000fe200000010ff */
[C---:B------:R-:W-:Y:S02]  /*690f0*/  IMAD R14, R0.reuse, 0x1e2, RZ ;  /* 0x000001e2000e7824 */ /* 0x040fe400078e02ff */
[----:B------:R-:W-:Y:S01]  /*69100*/  IMAD R24, R0, 0x3c6, RZ ;  /* 0x000003c600187824 */ /* 0x000fe200078e02ff */
[----:B0-----:R-:W-:-:S04]  /*69110*/  IADD3 R2, P5, R23, R6, RZ ;  /* 0x0000000617027210 */ /* 0x001fc80007fbe0ff */
[----:B------:R-:W-:Y:S01]  /*69120*/  LEA.HI.X.SX32 R3, R14, R7, 0x1, P5 ;  /* 0x000000070e037211 */ /* 0x000fe200028f0eff */
[----:B------:R-:W-:-:S04]  /*69130*/  IMAD R26, R0, 0x1e3, RZ ;  /* 0x000001e3001a7824 */ /* 0x000fc800078e02ff */
[----:B------:R0:W-:Y:S01]  /*69140*/  STL.64 [R1+0x408], R2 ;  /* 0x0004080201007387 */ /* 0x0001e20000100a00 */
[----:B------:R-:W-:Y:S01]  /*69150*/  IMAD R25, R0, 0x3c8, RZ ;  /* 0x000003c800197824 */ /* 0x000fe200078e02ff */
[----:B------:R-:W-:Y:S02]  /*69160*/  F2FP.BF16.PACK_AB R23, R10, R11 ;  /* 0x0000000b0a17723e */ /* 0x000fe400000010ff */
[----:B------:R1:W-:Y:S01]  /*69170*/  STS.128 [R4+0x380], R16 ;  /* 0x0003801004007388 */ /* 0x0003e20000000c00 */
[----:B0-----:R-:W-:-:S03]  /*69180*/  IADD3 R2, P5, R24, R6, RZ ;  /* 0x0000000618027210 */ /* 0x001fc60007fbe0ff */
[----:B------:R0:W-:Y:S01]  /*69190*/  STS.128 [R4+0x400], R20 ;  /* 0x0004001404007388 */ /* 0x0001e20000000c00 */
[----:B------:R-:W-:Y:S01]  /*691a0*/  LEA.HI.X.SX32 R3, R26, R7, 0x1, P5 ;  /* 0x000000071a037211 */ /* 0x000fe200028f0eff */
[----:B-1----:R-:W-:Y:S02]  /*691b0*/  IMAD R16, R0, 0x3ca, RZ ;  /* 0x000003ca00107824 */ /* 0x002fe400078e02ff */
[----:B0-----:R-:W4:Y:S04]  /*691c0*/  LDL.LU R21, [R1+0x1688] ;  /* 0x0016880001157983 */ /* 0x001f280000300800 */
[----:B------:R0:W-:Y:S04]  /*691d0*/  STL.64 [R1+0x410], R2 ;  /* 0x0004100201007387 */ /* 0x0001e80000100a00 */
[----:B------:R-:W4:Y:S04]  /*691e0*/  LDL.LU R20, [R1+0x16ac] ;  /* 0x0016ac0001147983 */ /* 0x000f280000300800 */
[----:B------:R-:W4:Y:S01]  /*691f0*/  LDL.LU R22, [R1+0x16a8] ;  /* 0x0016a80001167983 */ /* 0x000f220000300800 */
[----:B0-----:R-:W-:-:S03]  /*69200*/  IADD3 R2, P5, R25, R6, RZ ;  /* 0x0000000619027210 */ /* 0x001fc60007fbe0ff */
[----:B------:R-:W4:Y:S01]  /*69210*/  LDL.LU R23, [R1+0x1694] ;  /* 0x0016940001177983 */ /* 0x000f220000300800 */
[----:B------:R-:W-:-:S03]  /*69220*/  IMAD R18, R0, 0x1e5, RZ ;  /* 0x000001e500127824 */ /* 0x000fc600078e02ff */
[----:B------:R-:W4:Y:S04]  /*69230*/  LDL.LU R10, [R1+0x1690] ;  /* 0x00169000010a7983 */ /* 0x000f280000300800 */
[----:B------:R-:W4:Y:S01]  /*69240*/  LDL.LU R11, [R1+0x16b4] ;  /* 0x0016b400010b7983 */ /* 0x000f220000300800 */
[C---:B------:R-:W-:Y:S01]  /*69250*/  IMAD R17, R0.reuse, 0x3cc, RZ ;  /* 0x000003cc00117824 */ /* 0x040fe200078e02ff */
[----:B--2---:R-:W-:Y:S01]  /*69260*/  F2FP.BF16.PACK_AB R24, R15, R5 ;  /* 0x000000050f18723e */ /* 0x004fe200000010ff */
[----:B------:R-:W-:-:S05]  /*69270*/  IMAD R5, R0, 0x1e4, RZ ;  /* 0x000001e400057824 */ /* 0x000fca00078e02ff */
[----:B------:R-:W-:-:S05]  /*69280*/  LEA.HI.X.SX32 R3, R5, R7, 0x1, P5 ;  /* 0x0000000705037211 */ /* 0x000fca00028f0eff */
[----:B------:R0:W-:Y:S04]  /*69290*/  STL.64 [R1+0x398], R2 ;  /* 0x0003980201007387 */ /* 0x0001e80000100a00 */
[----:B------:R-:W2:Y:S01]  /*692a0*/  LDL.LU R5, [R1+0x16b0] ;  /* 0x0016b00001057983 */ /* 0x000ea20000300800 */
[----:B0-----:R-:W-:-:S04]  /*692b0*/  IADD3 R2, P5, R16, R6, RZ ;  /* 0x0000000610027210 */ /* 0x001fc80007fbe0ff */
[----:B------:R-:W-:Y:S02]  /*692c0*/  LEA.HI.X.SX32 R3, R18, R7, 0x1, P5 ;  /* 0x0000000712037211 */ /* 0x000fe400028f0eff */
[----:B---3--:R-:W-:Y:S02]  /*692d0*/  F2FP.BF16.PACK_AB R25, R12, R13 ;  /* 0x0000000d0c19723e */ /* 0x008fe400000010ff */
[----:B------:R-:W3:Y:S04]  /*692e0*/  LDL.LU R12, [R1+0x169c] ;  /* 0x00169c00010c7983 */ /* 0x000ee80000300800 */
[----:B------:R-:W3:Y:S04]  /*692f0*/  LDL.LU R13, [R1+0x1698] ;  /* 0x00169800010d7983 */ /* 0x000ee80000300800 */
[----:B------:R0:W-:Y:S02]  /*69300*/  STL.64 [R1+0x390], R2 ;  /* 0x0003900201007387 */ /* 0x0001e40000100a00 */
[----:B0-----:R-:W-:-:S02]  /*69310*/  IADD3 R2, P5, R17, R6, RZ ;  /* 0x0000000611027210 */ /* 0x001fc40007fbe0ff */
[----:B------:R-:W2:Y:S01]  /*69320*/  LDL.LU R17, [R1+0x168c] ;  /* 0x00168c0001117983 */ /* 0x000ea20000300800 */
[----:B------:R-:W-:-:S03]  /*69330*/  F2FP.BF16.PACK_AB R26, R8, R9 ;  /* 0x00000009081a723e */ /* 0x000fc600000010ff */
[----:B------:R-:W3:Y:S04]  /*69340*/  LDL.LU R14, [R1+0x16bc] ;  /* 0x0016bc00010e7983 */ /* 0x000ee80000300800 */
[----:B------:R-:W3:Y:S04]  /*69350*/  LDL.LU R15, [R1+0x16b8] ;  /* 0x0016b800010f7983 */ /* 0x000ee80000300800 */
[----:B------:R-:W3:Y:S01]  /*69360*/  LDL.LU R8, [R1+0x16a4] ;  /* 0x0016a40001087983 */ /* 0x000ee20000300800 */
[----:B----4-:R-:W-:Y:S01]  /*69370*/  F2FP.BF16.PACK_AB R27, R29, R28 ;  /* 0x0000001c1d1b723e */ /* 0x010fe200000010ff */
[----:B------:R-:W-:-:S02]  /*69380*/  IMAD R28, R0, 0x1e6, RZ ;  /* 0x000001e6001c7824 */ /* 0x000fc400078e02ff */
[----:B------:R-:W4:Y:S03]  /*69390*/  LDL.LU R9, [R1+0x16a0] ;  /* 0x0016a00001097983 */ /* 0x000f260000300800 */
[----:B------:R-:W-:Y:S01]  /*693a0*/  LEA.HI.X.SX32 R3, R28, R7, 0x1, P5 ;  /* 0x000000071c037211 */ /* 0x000fe200028f0eff */
[----:B------:R-:W3:Y:S04]  /*693b0*/  LDL.LU R29, [R1+0x16c4] ;  /* 0x0016c400011d7983 */ /* 0x000ee80000300800 */
[----:B------:R-:W3:Y:S01]  /*693c0*/  LDL.LU R28, [R1+0x16c0] ;  /* 0x0016c000011c7983 */ /* 0x000ee20000300800 */
[C---:B------:R-:W-:Y:S02]  /*693d0*/  IMAD R16, R0.reuse, 0x3ce, RZ ;  /* 0x000003ce00107824 */ /* 0x040fe400078e02ff */
[C---:B------:R-:W-:Y:S01]  /*693e0*/  IMAD R19, R0.reuse, 0x1e7, RZ ;  /* 0x000001e700137824 */ /* 0x040fe200078e02ff */
[----:B------:R0:W-:Y:S01]  /*693f0*/  STL.64 [R1+0x3a8], R2 ;  /* 0x0003a80201007387 */ /* 0x0001e20000100a00 */
[----:B------:R-:W-:Y:S01]  /*69400*/  IMAD R18, R0, 0x3d0, RZ ;  /* 0x000003d000127824 */ /* 0x000fe200078e02ff */
[----:B0-----:R-:W-:-:S04]  /*69410*/  IADD3 R2, P5, R16, R6, RZ ;  /* 0x0000000610027210 */ /* 0x001fc80007fbe0ff */
[----:B------:R-:W-:-:S05]  /*69420*/  LEA.HI.X.SX32 R3, R19, R7, 0x1, P5 ;  /* 0x0000000713037211 */ /* 0x000fca00028f0eff */
[----:B------:R0:W-:Y:S02]  /*69430*/  STL.64 [R1+0x3c8], R2 ;  /* 0x0003c80201007387 */ /* 0x0001e40000100a00 */
[----:B0-----:R-:W-:Y:S01]  /*69440*/  IADD3 R2, P5, R18, R6, RZ ;  /* 0x0000000612027210 */ /* 0x001fe20007fbe0ff */
[C---:B------:R-:W-:Y:S01]  /*69450*/  IMAD R18, R0.reuse, 0x3d4, RZ ;  /* 0x000003d400127824 */ /* 0x040fe200078e02ff */
[----:B------:R0:W-:Y:S01]  /*69460*/  STS.128 [R4+0x480], R24 ;  /* 0x0004801804007388 */ /* 0x0001e20000000c00 */
[----:B------:R-:W-:Y:S01]  /*69470*/  IMAD R19, R0, 0x3d6, RZ ;  /* 0x000003d600137824 */ /* 0x000fe200078e02ff */
[----:B------:R-:W-:Y:S01]  /*69480*/  F2FP.BF16.PACK_AB R20, R20, R22 ;  /* 0x000000161414723e */ /* 0x000fe200000010ff */
[C---:B------:R-:W-:Y:S02]  /*69490*/  IMAD R22, R0.reuse, 0x1e9, RZ ;  /* 0x000001e900167824 */ /* 0x040fe400078e02ff */
[C---:B0-----:R-:W-:Y:S01]  /*694a0*/  IMAD R25, R0.reuse, 0x1eb, RZ ;  /* 0x000001eb00197824 */ /* 0x041fe200078e02ff */
[----:B--2---:R-:W-:Y:S01]  /*694b0*/  F2FP.BF16.PACK_AB R16, R17, R21 ;  /* 0x000000151110723e */ /* 0x004fe200000010ff */
[----:B------:R-:W-:-:S02]  /*694c0*/  IMAD R21, R0, 0x1e8, RZ ;  /* 0x000001e800157824 */ /* 0x000fc400078e02ff */
[----:B------:R-:W-:-:S03]  /*694d0*/  IMAD R17, R0, 0x3d2, RZ ;  /* 0x000003d200117824 */ /* 0x000fc600078e02ff */
[----:B------:R-:W-:-:S05]  /*694e0*/  LEA.HI.X.SX32 R3, R21, R7, 0x1, P5 ;  /* 0x0000000715037211 */ /* 0x000fca00028f0eff */
[----:B------:R0:W-:Y:S01]  /*694f0*/  STL.64 [R1+0x388], R2 ;  /* 0x0003880201007387 */ /* 0x0001e20000100a00 */
[----:B------:R-:W-:Y:S01]  /*69500*/  F2FP.BF16.PACK_AB R21, R11, R5 ;  /* 0x000000050b15723e */ /* 0x000fe200000010ff */
[----:B------:R-:W-:Y:S01]  /*69510*/  IMAD R5, R0, 0x1ea, RZ ;  /* 0x000001ea00057824 */ /* 0x000fe200078e02ff */
[----:B0-----:R-:W-:-:S04]  /*69520*/  IADD3 R2, P5, R17, R6, RZ ;  /* 0x0000000611027210 */ /* 0x001fc80007fbe0ff */
[----:B------:R-:W-:-:S05]  /*69530*/  LEA.HI.X.SX32 R3, R22, R7, 0x1, P5 ;  /* 0x0000000716037211 */ /* 0x000fca00028f0eff */
[----:B------:R0:W-:Y:S04]  /*69540*/  STL.64 [R1+0x380], R2 ;  /* 0x0003800201007387 */ /* 0x0001e80000100a00 */
[----:B------:R-:W2:Y:S01]  /*69550*/  LDL.LU R27, [R1+0x16cc] ;  /* 0x0016cc00011b7983 */ /* 0x000ea20000300800 */
[----:B0-----:R-:W-:Y:S02]  /*69560*/  IADD3 R2, P5, R18, R6, RZ ;  /* 0x0000000612027210 */ /* 0x001fe40007fbe0ff */
[----:B---3--:R-:W-:Y:S02]  /*69570*/  F2FP.BF16.PACK_AB R18, R12, R13 ;  /* 0x0000000d0c12723e */ /* 0x008fe400000010ff */
[----:B------:R-:W-:Y:S01]  /*69580*/  LEA.HI.X.SX32 R3, R5, R7, 0x1, P5 ;  /* 0x0000000705037211 */ /* 0x000fe200028f0eff */
[----:B------:R-:W2:Y:S04]  /*69590*/  LDL.LU R12, [R1+0x16c8] ;  /* 0x0016c800010c7983 */ /* 0x000ea80000300800 */
[----:B------:R-:W3:Y:S04]  /*695a0*/  LDL.LU R13, [R1+0x16d4] ;  /* 0x0016d400010d7983 */ /* 0x000ee80000300800 */
[----:B------:R0:W-:Y:S01]  /*695b0*/  STL.64 [R1+0x3a0], R2 ;  /* 0x0003a00201007387 */ /* 0x0001e20000100a00 */
[----:B------:R-:W-:Y:S01]  /*695c0*/  F2FP.BF16.PACK_AB R17, R23, R10 ;  /* 0x0000000a1711723e */ /* 0x000fe200000010ff */
[----:B------:R-:W-:-:S02]  /*695d0*/  IMAD R23, R0, 0x3d8, RZ ;  /* 0x000003d800177824 */ /* 0x000fc400078e02ff */
[----:B------:R-:W3:Y:S01]  /*695e0*/  LDL.LU R5, [R1+0x16d0] ;  /* 0x0016d00001057983 */ /* 0x000ee20000300800 */
[----:B0-----:R-:W-:-:S04]  /*695f0*/  IADD3 R2, P5, R19, R6, RZ ;  /* 0x0000000613027210 */ /* 0x001fc80007fbe0ff */
[----:B------:R-:W-:-:S05]  /*69600*/  LEA.HI.X.SX32 R3, R25, R7, 0x1, P5 ;  /* 0x0000000719037211 */ /* 0x000fca00028f0eff */
[----:B------:R0:W-:Y:S01]  /*69610*/  STL.64 [R1+0x3c0], R2 ;  /* 0x0003c00201007387 */ /* 0x0001e20000100a00 */
[----:B------:R-:W-:Y:S02]  /*69620*/  F2FP.BF16.PACK_AB R22, R14, R15 ;  /* 0x0000000f0e16723e */ /* 0x000fe400000010ff */
[----:B----4-:R-:W-:Y:S01]  /*69630*/  F2FP.BF16.PACK_AB R19, R8, R9 ;  /* 0x000000090813723e */ /* 0x010fe200000010ff */
[----:B------:R-:W4:Y:S04]  /*69640*/  LDL.LU R10, [R1+0x914] ;  /* 0x00091400010a7983 */ /* 0x000f280000300800 */
[----:B------:R-:W4:Y:S01]  /*69650*/  LDL.LU R11, [R1+0x1748] ;  /* 0x00174800010b7983 */ /* 0x000f220000300800 */
[----:B0-----:R-:W-:-:S03]  /*69660*/  IADD3 R2, P5, R23, R6, RZ ;  /* 0x0000000617027210 */ /* 0x001fc60007fbe0ff */
[----:B------:R-:W2:Y:S01]  /*69670*/  LDL.LU R14, [R1+0x16dc] ;  /* 0x0016dc00010e7983 */ /* 0x000ea20000300800 */
[----:B------:R-:W-:Y:S01]  /*69680*/  F2FP.BF16.PACK_AB R23, R29, R28 ;  /* 0x0000001c1d17723e */ /* 0x000fe200000010ff */
[----:B------:R-:W-:Y:S02]  /*69690*/  IMAD R28, R0, 0x1ec, RZ ;  /* 0x000001ec001c7824 */ /* 0x000fe400078e02ff */
[----:B------:R-:W2:Y:S03]  /*696a0*/  LDL.LU R15, [R1+0x16d8] ;  /* 0x0016d800010f7983 */ /* 0x000ea60000300800 */
[----:B------:R-:W-:Y:S01]  /*696b0*/  LEA.HI.X.SX32 R3, R28, R7, 0x1, P5 ;  /* 0x000000071c037211 */ /* 0x000fe200028f0eff */
[----:B------:R-:W2:Y:S04]  /*696c0*/  LDL.LU R8, [R1+0x16e4] ;  /* 0x0016e40001087983 */ /* 0x000ea80000300800 */
[----:B------:R-:W-:Y:S04]  /*696d0*/  STL.64 [R1+0x3b8], R2 ;  /* 0x0003b80201007387 */ /* 0x000fe80000100a00 */
[----:B------:R-:W2:Y:S04]  /*696e0*/  LDL.LU R9, [R1+0x16e0] ;  /* 0x0016e00001097983 */ /* 0x000ea80000300800 */
[----:B------:R0:W-:Y:S04]  /*696f0*/  STS.128 [R4+0x500], R16 ;  /* 0x0005001004007388 */ /* 0x0001e80000000c00 */
[----:B0-----:R-:W2:Y:S04]  /*69700*/  LDL.LU R18, [R1+0x918] ;  /* 0x0009180001127983 */ /* 0x001ea80000300800 */
[----:B------:R-:W2:Y:S01]  /*69710*/  LDL.LU R19, [R1+0x1750] ;  /* 0x0017500001137983 */ /* 0x000ea20000300800 */
[----:B------:R-:W-:-:S02]  /*69720*/  IMAD R24, R0, 0x3da, RZ ;  /* 0x000003da00187824 */ /* 0x000fc400078e02ff */
[----:B------:R-:W-:Y:S01]  /*69730*/  IMAD R26, R0, 0x1ed, RZ ;  /* 0x000001ed001a7824 */ /* 0x000fe200078e02ff */
[----:B------:R-:W4:Y:S02]  /*69740*/  LDL.LU R29, [R1+0x910] ;  /* 0x00091000011d7983 */ /* 0x000f240000300800 */
[----:B------:R-:W-:Y:S02]  /*69750*/  IADD3 R2, P5, R24, R6, RZ ;  /* 0x0000000618027210 */ /* 0x000fe40007fbe0ff */
[----:B------:R-:W4:Y:S02]  /*69760*/  LDL.LU R28, [R1+0x1758] ;  /* 0x00175800011c7983 */ /* 0x000f240000300800 */
[----:B------:R-:W-:Y:S01]  /*69770*/  LEA.HI.X.SX32 R3, R26, R7, 0x1, P5 ;  /* 0x000000071a037211 */ /* 0x000fe200028f0eff */
[C---:B------:R-:W-:Y:S02]  /*69780*/  IMAD R25, R0.reuse, 0x3dc, RZ ;  /* 0x000003dc00197824 */ /* 0x040fe400078e02ff */
[----:B------:R-:W-:-:S02]  /*69790*/  IMAD R24, R0, 0x1ee, RZ ;  /* 0x000001ee00187824 */ /* 0x000fc400078e02ff */
[----:B------:R0:W-:Y:S02]  /*697a0*/  STL.64 [R1+0x3b0], R2 ;  /* 0x0003b00201007387 */ /* 0x0001e40000100a00 */
[----:B0-----:R-:W-:Y:S02]  /*697b0*/  IADD3 R2, P5, R25, R6, RZ ;  /* 0x0000000619027210 */ /* 0x001fe40007fbe0ff */
[----:B------:R-:W-:Y:S01]  /*697c0*/  STS.128 [R4+0x580], R20 ;  /* 0x0005801404007388 */ /* 0x000fe20000000c00 */
[----:B---3--:R-:W-:Y:S01]  /*697d0*/  F2FP.BF16.PACK_AB R17, R13, R5 ;  /* 0x000000050d11723e */ /* 0x008fe200000010ff */
[----:B--2---:R-:W-:-:S05]  /*697e0*/  FFMA R3, R19, 0.69314718246459960938, R18 ;  /* 0x3f31721813037823 */ /* 0x004fca0000000012 */
[----:B------:R0:W-:Y:S02]  /*697f0*/  STL [R1+0x2f0], R3 ;  /* 0x0002f00301007387 */ /* 0x0001e40000100800 */
[----:B0-----:R-:W-:-:S05]  /*69800*/  LEA.HI.X.SX32 R3, R24, R7, 0x1, P5 ;  /* 0x0000000718037211 */ /* 0x001fca00028f0eff */
[----:B------:R0:W-:Y:S04]  /*69810*/  STL.64 [R1+0x378], R2 ;  /* 0x0003780201007387 */ /* 0x0001e80000100a00 */
[----:B------:R-:W2:Y:S04]  /*69820*/  LDL.LU R23, [R1+0x16ec] ;  /* 0x0016ec0001177983 */ /* 0x000ea80000300800 */
[----:B------:R-:W2:Y:S04]  /*69830*/  LDL.LU R24, [R1+0x16e8] ;  /* 0x0016e80001187983 */ /* 0x000ea80000300800 */
[----:B------:R-:W3:Y:S04]  /*69840*/  LDL.LU R13, [R1+0x90c] ;  /* 0x00090c00010d7983 */ /* 0x000ee80000300800 */
[----:B------:R-:W3:Y:S01]  /*69850*/  LDL.LU R5, [R1+0x175c] ;  /* 0x00175c0001057983 */ /* 0x000ee20000300800 */
        /* <DEDUP_REMOVED lines=8> */
[----:B------:R-:W-:Y:S02]  /*698e0*/  IMAD R18, R0, 0x3e2, RZ ;  /* 0x000003e200127824 */ /* 0x000fe400078e02ff */
[----:B----4-:R-:W-:Y:S01]  /*698f0*/  FFMA R3, R11, 0.69314718246459960938, R10 ;  /* 0x3f3172180b037823 */ /* 0x010fe2000000000a */
[----:B------:R-:W-:-:S04]  /*69900*/  IADD3 R2, P5, R19, R6, RZ ;  /* 0x0000000613027210 */ /* 0x000fc80007fbe0ff */
[----:B------:R0:W-:Y:S01]  /*69910*/  STL [R1+0x2f4], R3 ;  /* 0x0002f40301007387 */ /* 0x0001e20000100800 */
[----:B------:R-:W-:-:S03]  /*69920*/  IMAD R22, R0, 0x1f1, RZ ;  /* 0x000001f100167824 */ /* 0x000fc600078e02ff */
[----:B------:R-:W4:Y:S04]  /*69930*/  LDL.LU R27, [R1+0x16f4] ;  /* 0x0016f400011b7983 */ /* 0x000f280000300800 */
[----:B------:R-:W4:Y:S01]  /*69940*/  LDL.LU R10, [R1+0x16f0] ;  /* 0x0016f000010a7983 */ /* 0x000f220000300800 */
[----:B0-----:R-:W-:-:S03]  /*69950*/  LEA.HI.X.SX32 R3, R12, R7, 0x1, P5 ;  /* 0x000000070c037211 */ /* 0x001fc600028f0eff */
[----:B------:R-:W4:Y:S04]  /*69960*/  LDL.LU R11, [R1+0x16fc] ;  /* 0x0016fc00010b7983 */ /* 0x000f280000300800 */
[----:B------:R0:W-:Y:S01]  /*69970*/  STL.64 [R1+0x368], R2 ;  /* 0x0003680201007387 */ /* 0x0001e20000100a00 */
[----:B------:R-:W-:-:S03]  /*69980*/  IMAD R21, R0, 0x3e4, RZ ;  /* 0x000003e400157824 */ /* 0x000fc600078e02ff */
[----:B------:R-:W4:Y:S01]  /*69990*/  LDL.LU R12, [R1+0x16f8] ;  /* 0x0016f800010c7983 */ /* 0x000f220000300800 */
[----:B0-----:R-:W-:Y:S02]  /*699a0*/  IADD3 R2, P5, R18, R6, RZ ;  /* 0x0000000612027210 */ /* 0x001fe40007fbe0ff */
[----:B------:R-:W-:Y:S02]  /*699b0*/  F2FP.BF16.PACK_AB R18, R14, R15 ;  /* 0x0000000f0e12723e */ /* 0x000fe400000010ff */
[----:B------:R-:W-:Y:S01]  /*699c0*/  LEA.HI.X.SX32 R3, R22, R7, 0x1, P5 ;  /* 0x0000000716037211 */ /* 0x000fe200028f0eff */
[----:B------:R-:W4:Y:S01]  /*699d0*/  LDL.LU R14, [R1+0x908] ;  /* 0x00090800010e7983 */ /* 0x000f220000300800 */
[----:B------:R-:W-:-:S03]  /*699e0*/  IMAD R26, R0, 0x1f2, RZ ;  /* 0x000001f2001a7824 */ /* 0x000fc600078e02ff */
[----:B------:R-:W4:Y:S01]  /*699f0*/  LDL.LU R15, [R1+0x1764] ;  /* 0x00176400010f7983 */ /* 0x000f220000300800 */
[----:B------:R-:W-:-:S03]  /*69a00*/  F2FP.BF16.PACK_AB R19, R8, R9 ;  /* 0x000000090813723e */ /* 0x000fc600000010ff */
[----:B------:R0:W-:Y:S04]  /*69a10*/  STL.64 [R1+0x350], R2 ;  /* 0x0003500201007387 */ /* 0x0001e80000100a00 */
[----:B------:R-:W4:Y:S01]  /*69a20*/  LDL.LU R8, [R1+0x1704] ;  /* 0x0017040001087983 */ /* 0x000f220000300800 */
[----:B------:R-:W-:-:S03]  /*69a30*/  IMAD R20, R0, 0x3e6, RZ ;  /* 0x000003e600147824 */ /* 0x000fc600078e02ff */
[----:B------:R-:W4:Y:S01]  /*69a40*/  LDL.LU R9, [R1+0x1700] ;  /* 0x0017000001097983 */ /* 0x000f220000300800 */
[----:B0-----:R-:W-:Y:S01]  /*69a50*/  FFMA R3, R28, 0.69314718246459960938, R29 ;  /* 0x3f3172181c037823 */ /* 0x001fe2000000001d */
[----:B------:R-:W-:-:S04]  /*69a60*/  IADD3 R2, P5, R21, R6, RZ ;  /* 0x0000000615027210 */ /* 0x000fc80007fbe0ff */
[----:B------:R0:W-:Y:S01]  /*69a70*/  STL [R1+0x2f8], R3 ;  /* 0x0002f80301007387 */ /* 0x0001e20000100800 */
[----:B------:R-:W-:-:S03]  /*69a80*/  IMAD R22, R0, 0x1f3, RZ ;  /* 0x000001f300167824 */ /* 0x000fc600078e02ff */
[----:B------:R-:W4:Y:S04]  /*69a90*/  LDL.LU R29, [R1+0x170c] ;  /* 0x00170c00011d7983 */ /* 0x000f280000300800 */
[----:B------:R-:W4:Y:S01]  /*69aa0*/  LDL.LU R28, [R1+0x1708] ;  /* 0x00170800011c7983 */ /* 0x000f220000300800 */
[----:B0-----:R-:W-:-:S05]  /*69ab0*/  LEA.HI.X.SX32 R3, R26, R7, 0x1, P5 ;  /* 0x000000071a037211 */ /* 0x001fca00028f0eff */
[----:B------:R0:W-:Y:S02]  /*69ac0*/  STL.64 [R1+0x360], R2 ;  /* 0x0003600201007387 */ /* 0x0001e40000100a00 */
[----:B0-----:R-:W-:-:S04]  /*69ad0*/  IADD3 R2, P5, R20, R6, RZ ;  /* 0x0000000614027210 */ /* 0x001fc80007fbe0ff */
[----:B------:R-:W-:-:S05]  /*69ae0*/  LEA.HI.X.SX32 R3, R22, R7, 0x1, P5 ;  /* 0x0000000716037211 */ /* 0x000fca00028f0eff */
[----:B------:R3:W-:Y:S02]  /*69af0*/  STL.64 [R1+0x358], R2 ;  /* 0x0003580201007387 */ /* 0x0007e40000100a00 */
[----:B---3--:R-:W-:Y:S02]  /*69b00*/  FFMA R3, R5, 0.69314718246459960938, R13 ;  /* 0x3f31721805037823 */ /* 0x008fe4000000000d */
[----:B------:R-:W3:Y:S04]  /*69b10*/  LDL.LU R13, [R1+0x904] ;  /* 0x00090400010d7983 */ /* 0x000ee80000300800 */
[----:B------:R-:W-:Y:S04]  /*69b20*/  STL [R1+0x2fc], R3 ;  /* 0x0002fc0301007387 */ /* 0x000fe80000100800 */
[----:B------:R-:W3:Y:S01]  /*69b30*/  LDL.LU R5, [R1+0x174c] ;  /* 0x00174c0001057983 */ /* 0x000ee20000300800 */
[----:B------:R-:W-:-:S03]  /*69b40*/  IMAD R21, R0, 0x3e8, RZ ;  /* 0x000003e800157824 */ /* 0x000fc600078e02ff */
[----:B------:R2:W-:Y:S02]  /*69b50*/  STS.128 [R4+0x600], R16 ;  /* 0x0006001004007388 */ /* 0x0005e40000000c00 */
[----:B------:R-:W-:Y:S01]  /*69b60*/  IADD3 R2, P5, R21, R6, RZ ;  /* 0x0000000615027210 */ /* 0x000fe20007fbe0ff */
[C---:B------:R-:W-:Y:S01]  /*69b70*/  IMAD R21, R0.reuse, 0x1f5, RZ ;  /* 0x000001f500157824 */ /* 0x040fe200078e02ff */
[----:B--2---:R-:W-:Y:S01]  /*69b80*/  F2FP.BF16.PACK_AB R16, R23, R24 ;  /* 0x000000181710723e */ /* 0x004fe200000010ff */
[C---:B------:R-:W-:Y:S02]  /*69b90*/  IMAD R24, R0.reuse, 0x1f4, RZ ;  /* 0x000001f400187824 */ /* 0x040fe400078e02ff */
[----:B------:R-:W-:-:S03]  /*69ba0*/  IMAD R17, R0, 0x3ea, RZ ;  /* 0x000003ea00117824 */ /* 0x000fc600078e02ff */
[----:B------:R-:W-:-:S05]  /*69bb0*/  LEA.HI.X.SX32 R3, R24, R7, 0x1, P5 ;  /* 0x0000000718037211 */ /* 0x000fca00028f0eff */
[----:B------:R0:W-:Y:S01]  /*69bc0*/  STL.64 [R1+0x348], R2 ;  /* 0x0003480201007387 */ /* 0x0001e20000100a00 */
[----:B------:R-:W-:-:S03]  /*69bd0*/  IMAD R20, R0, 0x3ec, RZ ;  /* 0x000003ec00147824 */ /* 0x000fc600078e02ff */
[----:B------:R-:W2:Y:S01]  /*69be0*/  LDL.LU R24, [R1+0x1728] ;  /* 0x0017280001187983 */ /* 0x000ea20000300800 */
[----:B0-----:R-:W-:-:S04]  /*69bf0*/  IADD3 R2, P5, R17, R6, RZ ;  /* 0x0000000611027210 */ /* 0x001fc80007fbe0ff */
[----:B------:R-:W-:Y:S02]  /*69c00*/  LEA.HI.X.SX32 R3, R21, R7, 0x1, P5 ;  /* 0x0000000715037211 */ /* 0x000fe400028f0eff */
[----:B----4-:R-:W-:Y:S01]  /*69c10*/  F2FP.BF16.PACK_AB R18, R11, R12 ;  /* 0x0000000c0b12723e */ /* 0x010fe200000010ff */
[C---:B------:R-:W-:Y:S02]  /*69c20*/  IMAD R12, R0.reuse, 0x1f6, RZ ;  /* 0x000001f6000c7824 */ /* 0x040fe400078e02ff */
[----:B------:R0:W-:Y:S01]  /*69c30*/  STL.64 [R1+0x318], R2 ;  /* 0x0003180201007387 */ /* 0x0001e20000100a00 */
[----:B------:R-:W-:Y:S01]  /*69c40*/  IMAD R19, R0, 0x3ee, RZ ;  /* 0x000003ee00137824 */ /* 0x000fe200078e02ff */
[----:B------:R-:W-:Y:S01]  /*69c50*/  F2FP.BF16.PACK_AB R17, R27, R10 ;  /* 0x0000000a1b11723e */ /* 0x000fe200000010ff */
[----:B0-----:R-:W-:Y:S01]  /*69c60*/  FFMA R3, R15, 0.69314718246459960938, R14 ;  /* 0x3f3172180f037823 */ /* 0x001fe2000000000e */
[----:B------:R-:W-:-:S04]  /*69c70*/  IADD3 R2, P5, R20, R6, RZ ;  /* 0x0000000614027210 */ /* 0x000fc80007fbe0ff */
[----:B------:R0:W-:Y:S01]  /*69c80*/  STL [R1+0x2e0], R3 ;  /* 0x0002e00301007387 */ /* 0x0001e20000100800 */
[----:B------:R-:W-:-:S03]  /*69c90*/  IMAD R23, R0, 0x1f7, RZ ;  /* 0x000001f700177824 */ /* 0x000fc600078e02ff */
[----:B------:R-:W4:Y:S04]  /*69ca0*/  LDL.LU R26, [R1+0x900] ;  /* 0x00090000011a7983 */ /* 0x000f280000300800 */
[----:B------:R-:W4:Y:S01]  /*69cb0*/  LDL.LU R27, [R1+0x1754] ;  /* 0x00175400011b7983 */ /* 0x000f220000300800 */
[----:B0-----:R-:W-:-:S05]  /*69cc0*/  LEA.HI.X.SX32 R3, R12, R7, 0x1, P5 ;  /* 0x000000070c037211 */ /* 0x001fca00028f0eff */
[----:B------:R0:W-:Y:S01]  /*69cd0*/  STL.64 [R1+0x340], R2 ;  /* 0x0003400201007387 */ /* 0x0001e20000100a00 */
[----:B------:R-:W-:-:S03]  /*69ce0*/  IMAD R22, R0, 0x3f0, RZ ;  /* 0x000003f000167824 */ /* 0x000fc600078e02ff */
[----:B------:R-:W2:Y:S01]  /*69cf0*/  LDL.LU R11, [R1+0x1718] ;  /* 0x00171800010b7983 */ /* 0x000ea20000300800 */
[----:B------:R-:W-:-:S03]  /*69d00*/  F2FP.BF16.PACK_AB R20, R29, R28 ;  /* 0x0000001c1d14723e */ /* 0x000fc600000010ff */
[----:B------:R-:W2:Y:S01]  /*69d10*/  LDL.LU R10, [R1+0x8fc] ;  /* 0x0008fc00010a7983 */ /* 0x000ea20000300800 */
[----:B0-----:R-:W-:-:S03]  /*69d20*/  IADD3 R2, P5, R19, R6, RZ ;  /* 0x0000000613027210 */ /* 0x001fc60007fbe0ff */
[----:B------:R-:W2:Y:S01]  /*69d30*/  LDL.LU R29, [R1+0x1760] ;  /* 0x00176000011d7983 */ /* 0x000ea20000300800 */
[----:B------:R-:W-:-:S03]  /*69d40*/  LEA.HI.X.SX32 R3, R23, R7, 0x1, P5 ;  /* 0x0000000717037211 */ /* 0x000fc600028f0eff */
[----:B------:R-:W2:Y:S01]  /*69d50*/  LDL.LU R14, [R1+0x173c] ;  /* 0x00173c00010e7983 */ /* 0x000ea20000300800 */
[----:B------:R-:W-:-:S03]  /*69d60*/  F2FP.BF16.PACK_AB R19, R8, R9 ;  /* 0x000000090813723e */ /* 0x000fc600000010ff */
[----:B------:R0:W-:Y:S04]  /*69d70*/  STL.64 [R1+0x338], R2 ;  /* 0x0003380201007387 */ /* 0x0001e80000100a00 */
[----:B------:R-:W2:Y:S04]  /*69d80*/  LDL.LU R8, [R1+0x1738] ;  /* 0x0017380001087983 */ /* 0x000ea80000300800 */
[----:B------:R-:W2:Y:S04]  /*69d90*/  LDL.LU R9, [R1+0x1724] ;  /* 0x0017240001097983 */ /* 0x000ea80000300800 */
[----:B------:R-:W2:Y:S01]  /*69da0*/  LDL.LU R28, [R1+0x1720] ;  /* 0x00172000011c7983 */ /* 0x000ea20000300800 */
[----:B0-----:R-:W-:-:S03]  /*69db0*/  IADD3 R2, P5, R22, R6, RZ ;  /* 0x0000000616027210 */ /* 0x001fc60007fbe0ff */
[----:B------:R-:W2:Y:S04]  /*69dc0*/  LDL.LU R22, [R1+0x1710] ;  /* 0x0017100001167983 */ /* 0x000ea80000300800 */
[----:B------:R-:W2:Y:S01]  /*69dd0*/  LDL.LU R15, [R1+0x1744] ;  /* 0x00174400010f7983 */ /* 0x000ea20000300800 */
[C---:B------:R-:W-:Y:S02]  /*69de0*/  IMAD R21, R0.reuse, 0x3f2, RZ ;  /* 0x000003f200157824 */ /* 0x040fe400078e02ff */
[----:B---3--:R-:W-:Y:S02]  /*69df0*/  FFMA R3, R5, 0.69314718246459960938, R13 ;  /* 0x3f31721805037823 */ /* 0x008fe4000000000d */
[----:B------:R-:W3:Y:S04]  /*69e00*/  LDL.LU R5, [R1+0x1740] ;  /* 0x0017400001057983 */ /* 0x000ee80000300800 */
[----:B------:R0:W-:Y:S04]  /*69e10*/  STL [R1+0x2e4], R3 ;  /* 0x0002e40301007387 */ /* 0x0001e80000100800 */
[----:B------:R-:W2:Y:S04]  /*69e20*/  LDL.LU R12, [R1+0x8f8] ;  /* 0x0008f800010c7983 */ /* 0x000ea80000300800 */
[----:B------:R-:W2:Y:S01]  /*69e30*/  LDL.LU R13, [R1+0x1768] ;  /* 0x00176800010d7983 */ /* 0x000ea20000300800 */
[----:B0-----:R-:W-:-:S05]  /*69e40*/  IMAD R3, R0, 0x1f8, RZ ;  /* 0x000001f800037824 */ /* 0x001fca00078e02ff */
[----:B------:R-:W-:-:S05]  /*69e50*/  LEA.HI.X.SX32 R3, R3, R7, 0x1, P5 ;  /* 0x0000000703037211 */ /* 0x000fca00028f0eff */
[----:B------:R0:W-:Y:S04]  /*69e60*/  STL.64 [R1+0x330], R2 ;  /* 0x0003300201007387 */ /* 0x0001e80000100a00 */
[----:B0-----:R-:W2:Y:S01]  /*69e70*/  LDL.LU R3, [R1+0x172c] ;  /* 0x00172c0001037983 */ /* 0x001ea20000300800 */
[----:B------:R-:W-:-:S03]  /*69e80*/  IADD3 R2, P5, R21, R6, RZ ;  /* 0x0000000615027210 */ /* 0x000fc60007fbe0ff */
[----:B------:R-:W3:Y:S01]  /*69e90*/  LDL.LU R21, [R1+0x1714] ;  /* 0x0017140001157983 */ /* 0x000ee20000300800 */
[C---:B------:R-:W-:Y:S02]  /*69ea0*/  IMAD R25, R0.reuse, 0x1f9, RZ ;  /* 0x000001f900197824 */ /* 0x040fe400078e02ff */
[C---:B------:R-:W-:Y:S02]  /*69eb0*/  IMAD R23, R0.reuse, 0x3f4, RZ ;  /* 0x000003f400177824 */ /* 0x040fe400078e02ff */
[----:B----4-:R-:W-:Y:S01]  /*69ec0*/  FFMA R26, R27, 0.69314718246459960938, R26 ;  /* 0x3f3172181b1a7823 */ /* 0x010fe2000000001a */
[----:B--2---:R-:W-:Y:S02]  /*69ed0*/  F2FP.BF16.PACK_AB R24, R3, R24 ;  /* 0x000000180318723e */ /* 0x004fe400000010ff */
[----:B------:R-:W-:Y:S02]  /*69ee0*/  LEA.HI.X.SX32 R3, R25, R7, 0x1, P5 ;  /* 0x0000000719037211 */ /* 0x000fe400028f0eff */
[----:B------:R-:W2:Y:S04]  /*69ef0*/  LDL.LU R25, [R1+0x1730] ;  /* 0x0017300001197983 */ /* 0x000ea80000300800 */
[----:B------:R0:W-:Y:S01]  /*69f00*/  STL.64 [R1+0x310], R2 ;  /* 0x0003100201007387 */ /* 0x0001e20000100a00 */
[----:B---3--:R-:W-:Y:S01]  /*69f10*/  F2FP.BF16.PACK_AB R21, R21, R22 ;  /* 0x000000161515723e */ /* 0x008fe200000010ff */
[----:B------:R-:W-:-:S02]  /*69f20*/  IMAD R22, R0, 0x3f6, RZ ;  /* 0x000003f600167824 */ /* 0x000fc400078e02ff */
[----:B0-----:R-:W-:Y:S01]  /*69f30*/  IMAD R3, R0, 0x1fa, RZ ;  /* 0x000001fa00037824 */ /* 0x001fe200078e02ff */
[-C--:B------:R-:W-:Y:S02]  /*69f40*/  IADD3 R2, P5, R23, R6.reuse, RZ ;  /* 0x0000000617027210 */ /* 0x080fe40007fbe0ff */
[----:B------:R-:W3:Y:S02]  /*69f50*/  LDL.LU R23, [R1+0x171c] ;  /* 0x00171c0001177983 */ /* 0x000ee40000300800 */
[----:B------:R-:W-:Y:S02]  /*69f60*/  LEA.HI.X.SX32 R3, R3, R7, 0x1, P5 ;  /* 0x0000000703037211 */ /* 0x000fe400028f0eff */
[----:B------:R-:W-:Y:S04]  /*69f70*/  STL [R1+0x2e8], R26 ;  /* 0x0002e81a01007387 */ /* 0x000fe80000100800 */
[----:B------:R0:W-:Y:S02]  /*69f80*/  STL.64 [R1+0x328], R2 ;  /* 0x0003280201007387 */ /* 0x0001e40000100a00 */
[----:B0-----:R-:W-:-:S02]  /*69f90*/  IADD3 R2, P5, R22, R6, RZ ;  /* 0x0000000616027210 */ /* 0x001fc40007fbe0ff */
[----:B------:R-:W2:Y:S01]  /*69fa0*/  LDL.LU R22, [R1+0x1734] ;  /* 0x0017340001167983 */ /* 0x000ea20000300800 */
[C---:B------:R-:W-:Y:S02]  /*69fb0*/  IMAD R27, R0.reuse, 0x1fb, RZ ;  /* 0x000001fb001b7824 */ /* 0x040fe400078e02ff */
[----:B------:R-:W-:-:S03]  /*69fc0*/  IMAD R26, R0, 0x3f8, RZ ;  /* 0x000003f8001a7824 */ /* 0x000fc600078e02ff */
[----:B------:R-:W-:-:S05]  /*69fd0*/  LEA.HI.X.SX32 R3, R27, R7, 0x1, P5 ;  /* 0x000000071b037211 */ /* 0x000fca00028f0eff */
[----:B------:R0:W-:Y:S02]  /*69fe0*/  STL.64 [R1+0x320], R2 ;  /* 0x0003200201007387 */ /* 0x0001e40000100a00 */
[----:B0-----:R-:W-:Y:S01]  /*69ff0*/  FFMA R3, R29, 0.69314718246459960938, R10 ;  /* 0x3f3172181d037823 */ /* 0x001fe2000000000a */
[----:B------:R-:W-:-:S04]  /*6a000*/  IADD3 R2, P5, R26, R6, RZ ;  /* 0x000000061a027210 */ /* 0x000fc80007fbe0ff */
[----:B------:R0:W-:Y:S01]  /*6a010*/  STL [R1+0x2ec], R3 ;  /* 0x0002ec0301007387 */ /* 0x0001e20000100800 */
[C---:B------:R-:W-:Y:S02]  /*6a020*/  IMAD R29, R0.reuse, 0x1fd, RZ ;  /* 0x000001fd001d7824 */ /* 0x040fe400078e02ff */
[----:B------:R-:W-:Y:S01]  /*6a030*/  IMAD R27, R0, 0x3fc, RZ ;  /* 0x000003fc001b7824 */ /* 0x000fe200078e02ff */
[----:B------:R-:W-:Y:S01]  /*6a040*/  F2FP.BF16.PACK_AB R26, R14, R8 ;  /* 0x000000080e1a723e */ /* 0x000fe200000010ff */
[----:B------:R-:W-:Y:S01]  /*6a050*/  STS.128 [R4+0x680], R16 ;  /* 0x0006801004007388 */ /* 0x000fe20000000c00 */
[----:B--2---:R-:W-:Y:S02]  /*6a060*/  F2FP.BF16.PACK_AB R25, R22, R25 ;  /* 0x000000191619723e */ /* 0x004fe400000010ff */
[----:B---3--:R-:W-:Y:S01]  /*6a070*/  F2FP.BF16.PACK_AB R22, R23, R11 ;  /* 0x0000000b1716723e */ /* 0x008fe200000010ff */
[C---:B------:R-:W-:Y:S02]  /*6a080*/  IMAD R11, R0.reuse, 0x1fc, RZ ;  /* 0x000001fc000b7824 */ /* 0x040fe400078e02ff */
[----:B------:R-:W-:-:S03]  /*6a090*/  IMAD R23, R0, 0x3fa, RZ ;  /* 0x000003fa00177824 */ /* 0x000fc600078e02ff */
[----:B0-----:R-:W-:-:S05]  /*6a0a0*/  LEA.HI.X.SX32 R3, R11, R7, 0x1, P5 ;  /* 0x000000070b037211 */ /* 0x001fca00028f0eff */
[----:B------:R0:W-:Y:S02]  /*6a0b0*/  STL.64 [R1+0x308], R2 ;  /* 0x0003080201007387 */ /* 0x0001e40000100a00 */
[----:B0-----:R-:W-:-:S04]  /*6a0c0*/  IADD3 R2, P5, R23, R6, RZ ;  /* 0x0000000617027210 */ /* 0x001fc80007fbe0ff */
[----:B------:R-:W-:Y:S02]  /*6a0d0*/  LEA.HI.X.SX32 R3, R29, R7, 0x1, P5 ;  /* 0x000000071d037211 */ /* 0x000fe400028f0eff */
[----:B------:R-:W-:Y:S02]  /*6a0e0*/  IADD3 R8, P5, R27, R6, RZ ;  /* 0x000000061b087210 */ /* 0x000fe40007fbe0ff */
[----:B------:R-:W-:Y:S01]  /*6a0f0*/  F2FP.BF16.PACK_AB R27, R15, R5 ;  /* 0x000000050f1b723e */ /* 0x000fe200000010ff */
[----:B------:R-:W-:Y:S01]  /*6a100*/  IMAD R5, R0, 0x1fe, RZ ;  /* 0x000001fe00057824 */ /* 0x000fe200078e02ff */
[----:B------:R0:W-:Y:S01]  /*6a110*/  STL.64 [R1+0x300], R2 ;  /* 0x0003000201007387 */ /* 0x0001e20000100a00 */
[----:B------:R-:W-:-:S03]  /*6a120*/  F2FP.BF16.PACK_AB R23, R9, R28 ;  /* 0x0000001c0917723e */ /* 0x000fc600000010ff */
[----:B------:R-:W-:Y:S01]  /*6a130*/  LEA.HI.X.SX32 R9, R5, R7, 0x1, P5 ;  /* 0x0000000705097211 */ /* 0x000fe200028f0eff */
[----:B0-----:R-:W-:Y:S01]  /*6a140*/  FFMA R3, R13, 0.69314718246459960938, R12 ;  /* 0x3f3172180d037823 */ /* 0x001fe2000000000c */
[----:B------:R-:W-:Y:S04]  /*6a150*/  STS.128 [R4+0x700], R20 ;  /* 0x0007001404007388 */ /* 0x000fe80000000c00 */
[----:B------:R-:W-:Y:S04]  /*6a160*/  STL [R1+0x1858], R3 ;  /* 0x0018580301007387 */ /* 0x000fe80000100800 */
[----:B------:R0:W-:Y:S04]  /*6a170*/  STL [R1+0x2048], R16 ;  /* 0x0020481001007387 */ /* 0x0001e80000100800 */
[----:B------:R-:W-:Y:S04]  /*6a180*/  STL.64 [R1+0x2d8], R8 ;  /* 0x0002d80801007387 */ /* 0x000fe80000100a00 */
[----:B------:R1:W-:Y:S04]  /*6a190*/  STS.128 [R4+0x780], R24 ;  /* 0x0007801804007388 */ /* 0x0003e80000000c00 */
[----:B0-----:R-:W2:Y:S04]  /*6a1a0*/  LDL.LU R16, [R1+0x2c0] ;  /* 0x0002c00001107983 */ /* 0x001ea80000300800 */
[----:B-1----:R-:W3:Y:S01]  /*6a1b0*/  LDL.LU.64 R24, [R1+0xf68] ;  /* 0x000f680001187983 */ /* 0x002ee20000300a00 */
[----:B------:R-:W-:-:S03]  /*6a1c0*/  IMAD R28, R0, 0x3fe, RZ ;  /* 0x000003fe001c7824 */ /* 0x000fc600078e02ff */
[----:B------:R-:W-:Y:S06]  /*6a1d0*/  BAR.SYNC.DEFER_BLOCKING 0x0 ;  /* 0x0000000000007b1d */ /* 0x000fec0000010000 */
        /* <DEDUP_REMOVED lines=8> */
[----:B---3--:R0:W-:Y:S04]  /*6a260*/  STL [R1+0x2000], R25 ;  /* 0x0020001901007387 */ /* 0x0081e80000100800 */
[----:B0-----:R-:W3:Y:S04]  /*6a270*/  LDL.LU R25, [R1+0x200] ;  /* 0x0002000001197983 */ /* 0x001ee80000300800 */
[----:B---3--:R0:W-:Y:S04]  /*6a280*/  STL.64 [R1+0x2010], R24 ;  /* 0x0020101801007387 */ /* 0x0081e80000100a00 */
[----:B0-----:R-:W3:Y:S04]  /*6a290*/  LDL.LU.64 R24, [R1+0xf88] ;  /* 0x000f880001187983 */ /* 0x001ee80000300a00 */
[----:B---3--:R0:W-:Y:S04]  /*6a2a0*/  STL [R1+0x2030], R24 ;  /* 0x0020301801007387 */ /* 0x0081e80000100800 */
[----:B0-----:R-:W3:Y:S04]  /*6a2b0*/  LDL.LU R24, [R1+0x280] ;  /* 0x0002800001187983 */ /* 0x001ee80000300800 */
[----:B------:R0:W-:Y:S04]  /*6a2c0*/  STL [R1+0x2018], R25 ;  /* 0x0020181901007387 */ /* 0x0001e80000100800 */
[----:B0-----:R-:W3:Y:S04]  /*6a2d0*/  LDL.LU R25, [R1+0x240] ;  /* 0x0002400001197983 */ /* 0x001ee80000300800 */
[----:B---3--:R0:W-:Y:S04]  /*6a2e0*/  STL.64 [R1+0x2040], R24 ;  /* 0x0020401801007387 */ /* 0x0081e80000100a00 */
[----:B0-----:R-:W3:Y:S04]  /*6a2f0*/  LDL.LU.64 R24, [R1+0x9d8] ;  /* 0x0009d80001187983 */ /* 0x001ee80000300a00 */
[----:B---3--:R0:W-:Y:S04]  /*6a300*/  STL.64 [R1+0x2050], R24 ;  /* 0x0020501801007387 */ /* 0x0081e80000100a00 */
[----:B0-----:R-:W3:Y:S04]  /*6a310*/  LDL.LU.64 R24, [R1+0x418] ;  /* 0x0004180001187983 */ /* 0x001ee80000300a00 */
[----:B------:R-:W4:Y:S04]  /*6a320*/  LDL.LU.64 R26, [R1+0xf60] ;  /* 0x000f6000011a7983 */ /* 0x000f280000300a00 */
[----:B----4-:R0:W-:Y:S04]  /*6a330*/  STL.64 [R1+0x2008], R26 ;  /* 0x0020081a01007387 */ /* 0x0101e80000100a00 */
[----:B0-----:R-:W4:Y:S04]  /*6a340*/  LDL.LU.64 R26, [R1+0xf80] ;  /* 0x000f8000011a7983 */ /* 0x001f280000300a00 */
[----:B----4-:R0:W-:Y:S04]  /*6a350*/  STL.64 [R1+0x2020], R26 ;  /* 0x0020201a01007387 */ /* 0x0101e80000100a00 */
[----:B0-----:R-:W4:Y:S04]  /*6a360*/  LDL.LU.64 R26, [R1+0x9c8] ;  /* 0x0009c800011a7983 */ /* 0x001f280000300a00 */
[----:B----4-:R0:W-:Y:S04]  /*6a370*/  STL.64 [R1+0x2028], R26 ;  /* 0x0020281a01007387 */ /* 0x0101e80000100a00 */
[----:B0-----:R-:W4:Y:S01]  /*6a380*/  LDL.LU.64 R26, [R1+0xf90] ;  /* 0x000f9000011a7983 */ /* 0x001f220000300a00 */
[----:B------:R-:W-:Y:S01]  /*6a390*/  IMAD R0, R0, 0x1ff, RZ ;  /* 0x000001ff00007824 */ /* 0x000fe200078e02ff */
[----:B------:R-:W-:-:S04]  /*6a3a0*/  IADD3 R28, P5, R28, R6, RZ ;  /* 0x000000061c1c7210 */ /* 0x000fc80007fbe0ff */
[----:B---3--:R-:W-:Y:S01]  /*6a3b0*/  LEA.HI.X.SX32 R29, R0, R25, 0x1, P5 ;  /* 0x00000019001d7211 */ /* 0x008fe200028f0eff */
[----:B--2---:R-:W-:Y:S04]  /*6a3c0*/  STG.E.U16 [R24.64], R16 ;  /* 0x0000001018007986 */ /* 0x004fe8000c101504 */
[----:B----4-:R0:W-:Y:S04]  /*6a3d0*/  STL.64 [R1+0x2038], R26 ;  /* 0x0020381a01007387 */ /* 0x0101e80000100a00 */
[----:B0-----:R-:W2:Y:S04]  /*6a3e0*/  LDL.LU.64 R26, [R1+0x9d0] ;  /* 0x0009d000011a7983 */ /* 0x001ea80000300a00 */
[----:B------:R-:W3:Y:S04]  /*6a3f0*/  LDL.LU R17, [R1+0x230] ;  /* 0x0002300001117983 */ /* 0x000ee80000300800 */
[----:B------:R-:W4:Y:S04]  /*6a400*/  LDL.LU.64 R20, [R1+0x9b0] ;  /* 0x0009b00001147983 */ /* 0x000f280000300a00 */
[----:B------:R-:W2:Y:S04]  /*6a410*/  LDL.LU.64 R22, [R1+0x9a8] ;  /* 0x0009a80001167983 */ /* 0x000ea80000300a00 */
[----:B------:R-:W2:Y:S04]  /*6a420*/  LDL.LU R10, [R1+0x1f0] ;  /* 0x0001f000010a7983 */ /* 0x000ea80000300800 */
[----:B------:R-:W2:Y:S04]  /*6a430*/  LDL.LU.64 R18, [R1+0x9a0] ;  /* 0x0009a00001127983 */ /* 0x000ea80000300a00 */
        /* <DEDUP_REMOVED lines=8> */
[----:B------:R0:W-:Y:S04]  /*6a4c0*/  STL.64 [R1+0x1778], R28 ;  /* 0x0017781c01007387 */ /* 0x0001e80000100a00 */
[----:B0-----:R-:W2:Y:S04]  /*6a4d0*/  LDL.LU R28, [R1+0x2b0] ;  /* 0x0002b000011c7983 */ /* 0x001ea80000300800 */
[----:B------:R-:W2:Y:S04]  /*6a4e0*/  LDL.LU R29, [R1+0x270] ;  /* 0x00027000011d7983 */ /* 0x000ea80000300800 */
[----:B------:R-:W2:Y:S01]  /*6a4f0*/  LDL.LU.64 R24, [R1+0x2050] ;  /* 0x0020500001187983 */ /* 0x000ea20000300a00 */
[----:B------:R-:W-:-:S03]  /*6a500*/  PRMT R0, R16, 0x7632, R0 ;  /* 0x0000763210007816 */ /* 0x000fc60000000000 */
[----:B------:R-:W3:Y:S04]  /*6a510*/  LDL.LU R16, [R1+0x2048] ;  /* 0x0020480001107983 */ /* 0x000ee80000300800 */
[----:B--2---:R0:W-:Y:S04]  /*6a520*/  STG.E.U16 [R24.64], R0 ;  /* 0x0000000018007986 */ /* 0x0041e8000c101504 */
[----:B0-----:R-:W2:Y:S04]  /*6a530*/  LDL.LU.64 R24, [R1+0x2040] ;  /* 0x0020400001187983 */ /* 0x001ea80000300a00 */
[----:B--2---:R0:W-:Y:S04]  /*6a540*/  STG.E.U16 [R26.64], R24 ;  /* 0x000000181a007986 */ /* 0x0041e8000c101504 */
[----:B0-----:R-:W2:Y:S01]  /*6a550*/  LDL.LU.64 R26, [R1+0x2038] ;  /* 0x00203800011a7983 */ /* 0x001ea20000300a00 */
[----:B---3--:R-:W-:-:S03]  /*6a560*/  PRMT R16, R24, 0x7632, R16 ;  /* 0x0000763218107816 */ /* 0x008fc60000000010 */
[----:B------:R-:W3:Y:S04]  /*6a570*/  LDL.LU R24, [R1+0x2030] ;  /* 0x0020300001187983 */ /* 0x000ee80000300800 */
[----:B--2---:R0:W-:Y:S04]  /*6a580*/  STG.E.U16 [R26.64], R16 ;  /* 0x000000101a007986 */ /* 0x0041e8000c101504 */
[----:B0-----:R-:W2:Y:S01]  /*6a590*/  LDL.LU.64 R26, [R1+0x2028] ;  /* 0x00202800011a7983 */ /* 0x001ea20000300a00 */
[----:B------:R-:W-:-:S03]  /*6a5a0*/  PRMT R0, R25, 0x7632, R0 ;  /* 0x0000763219007816 */ /* 0x000fc60000000000 */
[----:B--2---:R0:W-:Y:S04]  /*6a5b0*/  STG.E.U16 [R26.64], R25 ;  /* 0x000000191a007986 */ /* 0x0041e8000c101504 */
[----:B0-----:R-:W2:Y:S04]  /*6a5c0*/  LDL.LU.64 R26, [R1+0x2020] ;  /* 0x00202000011a7983 */ /* 0x001ea80000300a00 */
[----:B------:R-:W3:Y:S04]  /*6a5d0*/  LDL.LU R25, [R1+0x2018] ;  /* 0x0020180001197983 */ /* 0x000ee80000300800 */
[----:B---3--:R0:W-:Y:S04]  /*6a5e0*/  STG.E.U16 [R24.64], R0 ;  /* 0x0000000018007986 */ /* 0x0081e8000c101504 */
[----:B0-----:R-:W2:Y:S04]  /*6a5f0*/  LDL.LU.64 R24, [R1+0x2010] ;  /* 0x0020100001187983 */ /* 0x001ea80000300a00 */
[----:B--2---:R0:W-:Y:S01]  /*6a600*/  STG.E.U16 [R26.64], R25 ;  /* 0x000000191a007986 */ /* 0x0041e2000c101504 */
[----:B------:R-:W-:-:S03]  /*6a610*/  PRMT R16, R25, 0x7632, R16 ;  /* 0x0000763219107816 */ /* 0x000fc60000000010 */
[----:B0-----:R-:W2:Y:S04]  /*6a620*/  LDL.LU.64 R26, [R1+0x2008] ;  /* 0x00200800011a7983 */ /* 0x001ea80000300a00 */
[----:B------:R-:W3:Y:S04]  /*6a630*/  LDL.LU R25, [R1+0x2000] ;  /* 0x0020000001197983 */ /* 0x000ee80000300800 */
[----:B---3--:R0:W-:Y:S04]  /*6a640*/  STG.E.U16 [R24.64], R16 ;  /* 0x0000001018007986 */ /* 0x0081e8000c101504 */
[----:B0-----:R-:W3:Y:S01]  /*6a650*/  LDL.LU.64 R24, [R1+0x1ff8] ;  /* 0x001ff80001187983 */ /* 0x001ee20000300a00 */
[----:B------:R-:W-:-:S03]  /*6a660*/  PRMT R0, R28, 0x7632, R0 ;  /* 0x000076321c007816 */ /* 0x000fc60000000000 */
[----:B---3--:R0:W-:Y:S04]  /*6a670*/  STG.E.U16 [R24.64], R28 ;  /* 0x0000001c18007986 */ /* 0x0081e8000c101504 */
[----:B0-----:R-:W3:Y:S04]  /*6a680*/  LDL.LU.64 R24, [R1+0x1ff0] ;  /* 0x001ff00001187983 */ /* 0x001ee80000300a00 */
[----:B---3--:R0:W-:Y:S04]  /*6a690*/  STG.E.U16 [R24.64], R0 ;  /* 0x0000000018007986 */ /* 0x0081e8000c101504 */
[----:B0-----:R-:W3:Y:S01]  /*6a6a0*/  LDL.LU.64 R24, [R1+0x1fe8] ;  /* 0x001fe80001187983 */ /* 0x001ee20000300a00 */
[----:B------:R-:W-:-:S03]  /*6a6b0*/  PRMT R16, R29, 0x7632, R16 ;  /* 0x000076321d107816 */ /* 0x000fc60000000010 */
[----:B---3--:R0:W-:Y:S04]  /*6a6c0*/  STG.E.U16 [R24.64], R29 ;  /* 0x0000001d18007986 */ /* 0x0081e8000c101504 */
[----:B0-----:R-:W3:Y:S01]  /*6a6d0*/  LDL.LU.64 R24, [R1+0x1fe0] ;  /* 0x001fe00001187983 */ /* 0x001ee20000300a00 */
[----:B------:R-:W-:-:S03]  /*6a6e0*/  PRMT R0, R17, 0x7632, R0 ;  /* 0x0000763211007816 */ /* 0x000fc60000000000 */
[----:B---3--:R0:W-:Y:S04]  /*6a6f0*/  STG.E.U16 [R24.64], R16 ;  /* 0x0000001018007986 */ /* 0x0081e8000c101504 */
[----:B--2---:R-:W-:Y:S04]  /*6a700*/  STG.E.U16 [R26.64], R17 ;  /* 0x000000111a007986 */ /* 0x004fe8000c101504 */
[----:B----4-:R1:W-:Y:S01]  /*6a710*/  STG.E.U16 [R20.64], R0 ;  /* 0x0000000014007986 */ /* 0x0103e2000c101504 */
[----:B0-----:R-:W-:-:S03]  /*6a720*/  PRMT R16, R10, 0x7632, R16 ;  /* 0x000076320a107816 */ /* 0x001fc60000000010 */
[----:B------:R-:W-:Y:S04]  /*6a730*/  STG.E.U16 [R22.64], R10 ;  /* 0x0000000a16007986 */ /* 0x000fe8000c101504 */
[----:B------:R0:W-:Y:S01]  /*6a740*/  STG.E.U16 [R18.64], R16 ;  /* 0x0000001012007986 */ /* 0x0001e2000c101504 */
[----:B-1----:R-:W-:-:S03]  /*6a750*/  PRMT R0, R11, 0x7632, R0 ;  /* 0x000076320b007816 */ /* 0x002fc60000000000 */
[----:B------:R-:W-:Y:S04]  /*6a760*/  STG.E.U16 [R2.64], R11 ;  /* 0x0000000b02007986 */ /* 0x000fe8000c101504 */
[----:B------:R-:W-:Y:S01]  /*6a770*/  STG.E.U16 [R14.64], R0 ;  /* 0x000000000e007986 */ /* 0x000fe2000c101504 */
[----:B0-----:R-:W-:-:S03]  /*6a780*/  PRMT R16, R5, 0x7632, R16 ;  /* 0x0000763205107816 */ /* 0x001fc60000000010 */
[----:B------:R-:W-:Y:S04]  /*6a790*/  STG.E.U16 [R12.64], R5 ;  /* 0x000000050c007986 */ /* 0x000fe8000c101504 */
[----:B------:R-:W-:Y:S04]  /*6a7a0*/  STG.E.U16 [R8.64], R16 ;  /* 0x0000001008007986 */ /* 0x000fe8000c101504 */
[----:B------:R0:W-:Y:S04]  /*6a7b0*/  STG.E.U16 [R6.64], R4 ;  /* 0x0000000406007986 */ /* 0x0001e8000c101504 */
[----:B0-----:R-:W2:Y:S04]  /*6a7c0*/  LDL.LU.64 R6, [R1+0xf38] ;  /* 0x000f380001067983 */ /* 0x001ea80000300a00 */
[----:B------:R-:W3:Y:S04]  /*6a7d0*/  LDL.LU R28, [R1+0x1d0] ;  /* 0x0001d000011c7983 */ /* 0x000ee80000300800 */
[----:B------:R-:W3:Y:S04]  /*6a7e0*/  LDL.LU R29, [R1+0x2c4] ;  /* 0x0002c400011d7983 */ /* 0x000ee80000300800 */
        /* <DEDUP_REMOVED lines=8> */
[----:B---3--:R0:W-:Y:S04]  /*6a870*/  STL [R1+0x1fd0], R28 ;  /* 0x001fd01c01007387 */ /* 0x0081e80000100800 */
[----:B0-----:R-:W3:Y:S04]  /*6a880*/  LDL.LU R28, [R1+0x1e0] ;  /* 0x0001e000011c7983 */ /* 0x001ee80000300800 */
[----:B------:R0:W-:Y:S04]  /*6a890*/  STL [R1+0x1fb8], R29 ;  /* 0x001fb81d01007387 */ /* 0x0001e80000100800 */
[----:B0-----:R-:W4:Y:S04]  /*6a8a0*/  LDL.LU R29, [R1+0x290] ;  /* 0x00029000011d7983 */ /* 0x001f280000300800 */
[----:B------:R-:W2:Y:S04]  /*6a8b0*/  LDL.LU.64 R24, [R1+0xf18] ;  /* 0x000f180001187983 */ /* 0x000ea80000300a00 */
        /* <DEDUP_REMOVED lines=16> */
[----:B------:R-:W-:-:S03]  /*6a9c0*/  PRMT R0, R4, 0x7632, R0 ;  /* 0x0000763204007816 */ /* 0x000fc60000000000 */
[----:B--2---:R0:W-:Y:S04]  /*6a9d0*/  STL.64 [R1+0x1fd8], R24 ;  /* 0x001fd81801007387 */ /* 0x0041e80000100a00 */
[----:B0-----:R-:W3:Y:S04]  /*6a9e0*/  LDL.LU.64 R24, [R1+0xf30] ;  /* 0x000f300001187983 */ /* 0x001ee80000300a00 */
[----:B------:R-:W2:Y:S04]  /*6a9f0*/  LDL.LU.64 R26, [R1+0xf10] ;  /* 0x000f1000011a7983 */ /* 0x000ea80000300a00 */
[----:B------:R-:W2:Y:S04]  /*6aa00*/  LDL.LU R17, [R1+0x284] ;  /* 0x0002840001117983 */ /* 0x000ea80000300800 */
[----:B------:R-:W2:Y:S04]  /*6aa10*/  LDL.LU.64 R20, [R1+0xf08] ;  /* 0x000f080001147983 */ /* 0x000ea80000300a00 */
[----:B------:R-:W2:Y:S04]  /*6aa20*/  LDL.LU.64 R22, [R1+0xf00] ;  /* 0x000f000001167983 */ /* 0x000ea80000300a00 */
[----:B------:R-:W2:Y:S04]  /*6aa30*/  LDL.LU R10, [R1+0x244] ;  /* 0x00024400010a7983 */ /* 0x000ea80000300800 */
[----:B------:R-:W2:Y:S04]  /*6aa40*/  LDL.LU.64 R18, [R1+0xef8] ;  /* 0x000ef80001127983 */ /* 0x000ea80000300a00 */
[----:B------:R-:W2:Y:S04]  /*6aa50*/  LDL.LU R11, [R1+0x204] ;  /* 0x00020400010b7983 */ /* 0x000ea80000300800 */
[----:B------:R-:W2:Y:S04]  /*6aa60*/  LDL.LU R5, [R1+0x2b4] ;  /* 0x0002b40001057983 */ /* 0x000ea80000300800 */
[----:B------:R-:W2:Y:S04]  /*6aa70*/  LDL.LU.64 R2, [R1+0xef0] ;  /* 0x000ef00001027983 */ /* 0x000ea80000300a00 */
[----:B------:R-:W2:Y:S04]  /*6aa80*/  LDL.LU.64 R14, [R1+0xee8] ;  /* 0x000ee800010e7983 */ /* 0x000ea80000300a00 */
[----:B------:R-:W2:Y:S04]  /*6aa90*/  LDL.LU.64 R12, [R1+0xee0] ;  /* 0x000ee000010c7983 */ /* 0x000ea80000300a00 */
[----:B------:R0:W-:Y:S04]  /*6aaa0*/  STG.E.U16 [R6.64], R0 ;  /* 0x0000000006007986 */ /* 0x0001e8000c101504 */
[----:B------:R-:W2:Y:S04]  /*6aab0*/  LDL.LU.64 R8, [R1+0xed8] ;  /* 0x000ed80001087983 */ /* 0x000ea80000300a00 */
[----:B0-----:R-:W2:Y:S04]  /*6aac0*/  LDL.LU.64 R6, [R1+0xed0] ;  /* 0x000ed00001067983 */ /* 0x001ea80000300a00 */
[----:B------:R-:W2:Y:S04]  /*6aad0*/  LDL.LU R4, [R1+0x274] ;  /* 0x0002740001047983 */ /* 0x000ea80000300800 */
[----:B---3--:R0:W-:Y:S04]  /*6aae0*/  STG.E.U16 [R24.64], R28 ;  /* 0x0000001c18007986 */ /* 0x0081e8000c101504 */
[----:B0-----:R-:W3:Y:S01]  /*6aaf0*/  LDL.LU.64 R24, [R1+0x1fd8] ;  /* 0x001fd80001187983 */ /* 0x001ee20000300a00 */
[----:B------:R-:W-:-:S03]  /*6ab00*/  PRMT R16, R28, 0x7632, R16 ;  /* 0x000076321c107816 */ /* 0x000fc60000000010 */
[----:B------:R-:W2:Y:S04]  /*6ab10*/  LDL.LU R28, [R1+0x1fd0] ;  /* 0x001fd000011c7983 */ /* 0x000ea80000300800 */
[----:B---3--:R0:W-:Y:S04]  /*6ab20*/  STG.E.U16 [R24.64], R16 ;  /* 0x0000001018007986 */ /* 0x0081e8000c101504 */
[----:B0-----:R-:W3:Y:S01]  /*6ab30*/  LDL.LU.64 R24, [R1+0x1fc8] ;  /* 0x001fc80001187983 */ /* 0x001ee20000300a00 */
[----:B----4-:R-:W-:-:S03]  /*6ab40*/  PRMT R0, R29, 0x7632, R0 ;  /* 0x000076321d007816 */ /* 0x010fc60000000000 */
[----:B---3--:R0:W-:Y:S04]  /*6ab50*/  STG.E.U16 [R24.64], R29 ;  /* 0x0000001d18007986 */ /* 0x0081e8000c101504 */
[----:B0-----:R-:W3:Y:S04]  /*6ab60*/  LDL.LU.64 R24, [R1+0x1fc0] ;  /* 0x001fc00001187983 */ /* 0x001ee80000300a00 */
[----:B------:R-:W2:Y:S04]  /*6ab70*/  LDL.LU R29, [R1+0x1fb8] ;  /* 0x001fb800011d7983 */ /* 0x000ea80000300800 */
[----:B--2---:R0:W-:Y:S04]  /*6ab80*/  STG.E.U16 [R28.64], R0 ;  /* 0x000000001c007986 */ /* 0x0041e8000c101504 */
[----:B0-----:R-:W3:Y:S04]  /*6ab90*/  LDL.LU.64 R28, [R1+0x1fb0] ;  /* 0x001fb000011c7983 */ /* 0x001ee80000300a00 */
[----:B---3--:R0:W-:Y:S04]  /*6aba0*/  STG.E.U16 [R24.64], R28 ;  /* 0x0000001c18007986 */ /* 0x0081e8000c101504 */
[----:B0-----:R-:W2:Y:S01]  /*6abb0*/  LDL.LU.64 R24, [R1+0x1fa8] ;  /* 0x001fa80001187983 */ /* 0x001ea20000300a00 */
[----:B------:R-:W-:-:S03]  /*6abc0*/  PRMT R16, R28, 0x7632, R16 ;  /* 0x000076321c107816 */ /* 0x000fc60000000010 */
        /* <DEDUP_REMOVED lines=9> */
[----:B--2---:R0:W-:Y:S04]  /*6ac60*/  STG.E.U16 [R24.64], R28 ;  /* 0x0000001c18007986 */ /* 0x0041e8000c101504 */
[----:B0-----:R-:W2:Y:S01]  /*6ac70*/  LDL.LU.64 R24, [R1+0x1f78] ;  /* 0x001f780001187983 */ /* 0x001ea20000300a00 */
[----:B------:R-:W-:-:S05]  /*6ac80*/  PRMT R16, R28, 0x7632, R16 ;  /* 0x000076321c107816 */ /* 0x000fca0000000010 */
[----:B--2---:R0:W-:Y:S04]  /*6ac90*/  STG.E.U16 [R24.64], R16 ;  /* 0x0000001018007986 */ /* 0x0041e8000c101504 */
[----:B0-----:R-:W2:Y:S01]  /*6aca0*/  LDL.LU.64 R24, [R1+0x1f70] ;  /* 0x001f700001187983 */ /* 0x001ea20000300a00 */
[----:B------:R-:W-:-:S03]  /*6acb0*/  PRMT R0, R29, 0x7632, R0 ;  /* 0x000076321d007816 */ /* 0x000fc60000000000 */
[----:B--2---:R0:W-:Y:S04]  /*6acc0*/  STG.E.U16 [R24.64], R29 ;  /* 0x0000001d18007986 */ /* 0x0041e8000c101504 */
[----:B0-----:R-:W2:Y:S01]  /*6acd0*/  LDL.LU.64 R24, [R1+0x1f68] ;  /* 0x001f680001187983 */ /* 0x001ea20000300a00 */
[----:B------:R-:W-:-:S03]  /*6ace0*/  PRMT R16, R17, 0x7632, R16 ;  /* 0x0000763211107816 */ /* 0x000fc60000000010 */
[----:B--2---:R0:W-:Y:S04]  /*6acf0*/  STG.E.U16 [R24.64], R0 ;  /* 0x0000000018007986 */ /* 0x0041e8000c101504 */
[----:B------:R-:W-:Y:S04]  /*6ad00*/  STG.E.U16 [R26.64], R17 ;  /* 0x000000111a007986 */ /* 0x000fe8000c101504 */
[----:B------:R1:W-:Y:S01]  /*6ad10*/  STG.E.U16 [R20.64], R16 ;  /* 0x0000001014007986 */ /* 0x0003e2000c101504 */
        /* <DEDUP_REMOVED lines=12> */
[----:B---3--:R0:W-:Y:S04]  /*6ade0*/  STL [R1+0x1ef8], R29 ;  /* 0x001ef81d01007387 */ /* 0x0081e80000100800 */
        /* <DEDUP_REMOVED lines=15> */
[----:B------:R-:W4:Y:S04]  /*6aee0*/  LDL.LU.64 R24, [R1+0x938] ;  /* 0x0009380001187983 */ /* 0x000f280000300a00 */
        /* <DEDUP_REMOVED lines=13> */
[----:B0-----:R-:W4:Y:S01]  /*6afc0*/  LDL.LU.64 R24, [R1+0xeb0] ;  /* 0x000eb00001187983 */ /* 0x001f220000300a00 */
[----:B------:R-:W-:-:S03]  /*6afd0*/  PRMT R16, R4, 0x7632, R16 ;  /* 0x0000763204107816 */ /* 0x000fc60000000010 */
[----:B----4-:R0:W-:Y:S04]  /*6afe0*/  STL.64 [R1+0x1f60], R24 ;  /* 0x001f601801007387 */ /* 0x0101e80000100a00 */
[----:B0-----:R-:W4:Y:S04]  /*6aff0*/  LDL.LU.64 R24, [R1+0xec0] ;  /* 0x000ec00001187983 */ /* 0x001f280000300a00 */
[----:B------:R-:W4:Y:S04]  /*6b000*/  LDL.LU.64 R26, [R1+0x8f0] ;  /* 0x0008f000011a7983 */ /* 0x000f280000300a00 */
[----:B------:R-:W4:Y:S04]  /*6b010*/  LDL.LU R17, [R1+0x294] ;  /* 0x0002940001117983 */ /* 0x000f280000300800 */
[----:B------:R-:W4:Y:S04]  /*6b020*/  LDL.LU.64 R20, [R1+0x8e8] ;  /* 0x0008e80001147983 */ /* 0x000f280000300a00 */
[----:B------:R-:W4:Y:S04]  /*6b030*/  LDL.LU.64 R22, [R1+0x8e0] ;  /* 0x0008e00001167983 */ /* 0x000f280000300a00 */
[----:B------:R-:W4:Y:S04]  /*6b040*/  LDL.LU R10, [R1+0x254] ;  /* 0x00025400010a7983 */ /* 0x000f280000300800 */
[----:B------:R-:W4:Y:S04]  /*6b050*/  LDL.LU.64 R18, [R1+0x8d8] ;  /* 0x0008d80001127983 */ /* 0x000f280000300a00 */
[----:B------:R-:W4:Y:S04]  /*6b060*/  LDL.LU.64 R2, [R1+0x8d0] ;  /* 0x0008d00001027983 */ /* 0x000f280000300a00 */
[----:B------:R-:W4:Y:S04]  /*6b070*/  LDL.LU R11, [R1+0x214] ;  /* 0x00021400010b7983 */ /* 0x000f280000300800 */
[----:B------:R-:W4:Y:S04]  /*6b080*/  LDL.LU.64 R14, [R1+0x8c8] ;  /* 0x0008c800010e7983 */ /* 0x000f280000300a00 */
[----:B------:R-:W4:Y:S04]  /*6b090*/  LDL.LU.64 R12, [R1+0x8c0] ;  /* 0x0008c000010c7983 */ /* 0x000f280000300a00 */
[----:B------:R-:W4:Y:S01]  /*6b0a0*/  LDL.LU R5, [R1+0x1d4] ;  /* 0x0001d40001057983 */ /* 0x000f220000300800 */
[----:B---3--:R-:W-:-:S03]  /*6b0b0*/  PRMT R0, R29, 0x7632, R0 ;  /* 0x000076321d007816 */ /* 0x008fc60000000000 */
[----:B------:R-:W3:Y:S04]  /*6b0c0*/  LDL.LU R4, [R1+0x2c8] ;  /* 0x0002c80001047983 */ /* 0x000ee80000300800 */
[----:B--2---:R0:W-:Y:S04]  /*6b0d0*/  STG.E.U16 [R6.64], R16 ;  /* 0x0000001006007986 */ /* 0x0041e8000c101504 */
[----:B------:R-:W2:Y:S04]  /*6b0e0*/  LDL.LU.64 R8, [R1+0x8b8] ;  /* 0x0008b80001087983 */ /* 0x000ea80000300a00 */
[----:B0-----:R-:W3:Y:S04]  /*6b0f0*/  LDL.LU.64 R6, [R1+0x8b0] ;  /* 0x0008b00001067983 */ /* 0x001ee80000300a00 */
[----:B----4-:R0:W-:Y:S04]  /*6b100*/  STG.E.U16 [R24.64], R29 ;  /* 0x0000001d18007986 */ /* 0x0101e8000c101504 */
[----:B0-----:R-:W4:Y:S04]  /*6b110*/  LDL.LU.64 R24, [R1+0x1f60] ;  /* 0x001f600001187983 */ /* 0x001f280000300a00 */
[----:B------:R-:W2:Y:S04]  /*6b120*/  LDL.LU R29, [R1+0x1f58] ;  /* 0x001f5800011d7983 */ /* 0x000ea80000300800 */
[----:B--2---:R0:W-:Y:S04]  /*6b130*/  STG.E.U16 [R28.64], R0 ;  /* 0x000000001c007986 */ /* 0x0041e8000c101504 */
[----:B0-----:R-:W4:Y:S04]  /*6b140*/  LDL.LU.64 R28, [R1+0x1f50] ;  /* 0x001f5000011c7983 */ /* 0x001f280000300a00 */
[----:B----4-:R0:W-:Y:S04]  /*6b150*/  STG.E.U16 [R24.64], R28 ;  /* 0x0000001c18007986 */ /* 0x0101e8000c101504 */
[----:B0-----:R-:W2:Y:S01]  /*6b160*/  LDL.LU.64 R24, [R1+0x1f48] ;  /* 0x001f480001187983 */ /* 0x001ea20000300a00 */
[----:B------:R-:W-:-:S03]  /*6b170*/  PRMT R16, R28, 0x7632, R16 ;  /* 0x000076321c107816 */ /* 0x000fc60000000010 */
[----:B------:R-:W4:Y:S04]  /*6b180*/  LDL.LU R28, [R1+0x1f40] ;  /* 0x001f4000011c7983 */ /* 0x000f280000300800 */
[----:B--2---:R0:W-:Y:S04]  /*6b190*/  STG.E.U16 [R24.64], R16 ;  /* 0x0000001018007986 */ /* 0x0041e8000c101504 */
[----:B0-----:R-:W2:Y:S01]  /*6b1a0*/  LDL.LU.64 R24, [R1+0x1f38] ;  /* 0x001f380001187983 */ /* 0x001ea20000300a00 */
[----:B------:R-:W-:-:S03]  /*6b1b0*/  PRMT R0, R29, 0x7632, R0 ;  /* 0x000076321d007816 */ /* 0x000fc60000000000 */
[----:B--2---:R0:W-:Y:S04]  /*6b1c0*/  STG.E.U16 [R24.64], R29 ;  /* 0x0000001d18007986 */ /* 0x0041e8000c101504 */
[----:B0-----:R-:W2:Y:S04]  /*6b1d0*/  LDL.LU.64 R24, [R1+0x1f30] ;  /* 0x001f300001187983 */ /* 0x001ea80000300a00 */
[----:B------:R-:W4:Y:S04]  /*6b1e0*/  LDL.LU R29, [R1+0x1f28] ;  /* 0x001f2800011d7983 */ /* 0x000f280000300800 */
[----:B----4-:R0:W-:Y:S04]  /*6b1f0*/  STG.E.U16 [R28.64], R0 ;  /* 0x000000001c007986 */ /* 0x0101e8000c101504 */
[----:B0-----:R-:W2:Y:S04]  /*6b200*/  LDL.LU.64 R28, [R1+0x1f20] ;  /* 0x001f2000011c7983 */ /* 0x001ea80000300a00 */
[----:B--2---:R0:W-:Y:S04]  /*6b210*/  STG.E.U16 [R24.64], R28 ;  /* 0x0000001c18007986 */ /* 0x0041e8000c101504 */
        /* <DEDUP_REMOVED lines=10> */
[----:B0-----:R-:W2:Y:S04]  /*6b2c0*/  LDL.LU R29, [R1+0x1ef8] ;  /* 0x001ef800011d7983 */ /* 0x001ea80000300800 */
[----:B--2---:R0:W-:Y:S04]  /*6b2d0*/  STG.E.U16 [R24.64], R29 ;  /* 0x0000001d18007986 */ /* 0x0041e8000c101504 */
[----:B0-----:R-:W2:Y:S01]  /*6b2e0*/  LDL.LU.64 R24, [R1+0x1ef0] ;  /* 0x001ef00001187983 */ /* 0x001ea20000300a00 */
[----:B------:R-:W-:-:S02]  /*6b2f0*/  PRMT R16, R29, 0x7632, R16 ;  /* 0x000076321d107816 */ /* 0x000fc40000000010 */
        /* <DEDUP_REMOVED lines=13> */
[----:B---3--:R0:W-:Y:S04]  /*6b3d0*/  STG.E.U16 [R6.64], R4 ;  /* 0x0000000406007986 */ /* 0x0081e8000c101504 */
        /* <DEDUP_REMOVED lines=640> */
[----:B0-----:R-:W3:Y:S01]  /*6dbe0*/  LDL.LU.64 R24, [R1+0x1c00] ;  /* 0x001c000001187983 */ /* 0x001ee20000300a00 */
[----:B------:R-:W2:Y:S03]  /*6dbf0*/  LDL.LU R29, [R1+0x1bf8] ;  /* 0x001bf800011d7983 */ /* 0x000ea60000300800 */
[----:B--2---:R0:W-:Y:S04]  /*6dc00*/  STG.E.U16 [R28.64], R0 ;  /* 0x000000001c007986 */ /* 0x0041e8000c101504 */
[----:B0-----:R-:W3:Y:S04]  /*6dc10*/  LDL.LU.64 R28, [R1+0x1bf0] ;  /* 0x001bf000011c7983 */ /* 0x001ee80000300a00 */
[----:B---3--:R0:W-:Y:S04]  /*6dc20*/  STG.E.U16 [R24.64], R28 ;  /* 0x0000001c18007986 */ /* 0x0081e8000c101504 */
[----:B0-----:R-:W2:Y:S01]  /*6dc30*/  LDL.LU.64 R24, [R1+0x1be8] ;  /* 0x001be80001187983 */ /* 0x001ea20000300a00 */
[----:B------:R-:W-:-:S02]  /*6dc40*/  PRMT R16, R28, 0x7632, R16 ;  /* 0x000076321c107816 */ /* 0x000fc40000000010 */
[----:B------:R-:W3:Y:S03]  /*6dc50*/  LDL.LU R28, [R1+0x1be0] ;  /* 0x001be000011c7983 */ /* 0x000ee60000300800 */
[----:B--2---:R0:W-:Y:S04]  /*6dc60*/  STG.E.U16 [R24.64], R16 ;  /* 0x0000001018007986 */ /* 0x0041e8000c101504 */
[----:B0-----:R-:W2:Y:S01]  /*6dc70*/  LDL.LU.64 R24, [R1+0x1bd8] ;  /* 0x001bd80001187983 */ /* 0x001ea20000300a00 */
[----:B------:R-:W-:-:S03]  /*6dc80*/  PRMT R0, R29, 0x7632, R0 ;  /* 0x000076321d007816 */ /* 0x000fc60000000000 */
[----:B--2---:R0:W-:Y:S04]  /*6dc90*/  STG.E.U16 [R24.64], R29 ;  /* 0x0000001d18007986 */ /* 0x0041e8000c101504 */
[----:B0-----:R-:W2:Y:S01]  /*6dca0*/  LDL.LU.64 R24, [R1+0x1bd0] ;  /* 0x001bd00001187983 */ /* 0x001ea20000300a00 */
[----:B------:R-:W3:Y:S03]  /*6dcb0*/  LDL.LU R29, [R1+0x1bc8] ;  /* 0x001bc800011d7983 */ /* 0x000ee60000300800 */
        /* <DEDUP_REMOVED lines=11> */
[----:B--2---:R0:W-:Y:S01]  /*6dd70*/  STG.E.U16 [R24.64], R0 ;  /* 0x0000000018007986 */ /* 0x0041e2000c101504 */
[----:B------:R-:W-:Y:S02]  /*6dd80*/  STG.E.U16 [R26.64], R17 ;  /* 0x000000111a007986 */ /* 0x000fe4000c101504 */
[----:B------:R1:W-:Y:S02]  /*6dd90*/  STG.E.U16 [R20.64], R16 ;  /* 0x0000001014007986 */ /* 0x0003e4000c101504 */
[----:B------:R-:W-:Y:S01]  /*6dda0*/  STG.E.U16 [R22.64], R10 ;  /* 0x0000000a16007986 */ /* 0x000fe2000c101504 */
[----:B0-----:R-:W-:Y:S02]  /*6ddb0*/  PRMT R0, R10, 0x7632, R0 ;  /* 0x000076320a007816 */ /* 0x001fe40000000000 */
[----:B-1----:R-:W-:-:S03]  /*6ddc0*/  PRMT R16, R11, 0x7632, R16 ;  /* 0x000076320b107816 */ /* 0x002fc60000000010 */
[----:B------:R0:W-:Y:S01]  /*6ddd0*/  STG.E.U16 [R18.64], R0 ;  /* 0x0000000012007986 */ /* 0x0001e2000c101504 */
[----:B------:R-:W-:Y:S02]  /*6dde0*/  STG.E.U16 [R2.64], R11 ;  /* 0x0000000b02007986 */ /* 0x000fe4000c101504 */
[----:B------:R1:W-:Y:S02]  /*6ddf0*/  STG.E.U16 [R14.64], R16 ;  /* 0x000000100e007986 */ /* 0x0003e4000c101504 */
[----:B------:R2:W-:Y:S01]  /*6de00*/  STG.E.U16 [R12.64], R5 ;  /* 0x000000050c007986 */ /* 0x0005e2000c101504 */
[----:B0-----:R-:W-:Y:S02]  /*6de10*/  PRMT R0, R5, 0x7632, R0 ;  /* 0x0000763205007816 */ /* 0x001fe40000000000 */
[----:B-1----:R-:W-:Y:S01]  /*6de20*/  PRMT R16, R4, 0x7632, R16 ;  /* 0x0000763204107816 */ /* 0x002fe20000000010 */
[----:B--2---:R-:W2:Y:S04]  /*6de30*/  LDL.LU.64 R12, [R1+0x708] ;  /* 0x00070800010c7983 */ /* 0x004ea80000300a00 */
[----:B------:R0:W-:Y:S01]  /*6de40*/  STG.E.U16 [R8.64], R0 ;  /* 0x0000000008007986 */ /* 0x0001e2000c101504 */
[----:B------:R1:W-:Y:S03]  /*6de50*/  STG.E.U16 [R6.64], R4 ;  /* 0x0000000406007986 */ /* 0x0003e6000c101504 */
[----:B0-----:R-:W3:Y:S01]  /*6de60*/  LDL.LU.64 R8, [R1+0x6d0] ;  /* 0x0006d00001087983 */ /* 0x001ee20000300a00 */
[----:B-1----:R-:W4:Y:S02]  /*6de70*/  LDL.LU R4, [R1+0x118] ;  /* 0x0001180001047983 */ /* 0x002f240000300800 */
[----:B------:R-:W2:Y:S02]  /*6de80*/  LDL.LU.64 R28, [R1+0x628] ;  /* 0x00062800011c7983 */ /* 0x000ea40000300a00 */
[----:B--2---:R0:W-:Y:S04]  /*6de90*/  STL [R1+0x1b30], R29 ;  /* 0x001b301d01007387 */ /* 0x0041e80000100800 */
[----:B0-----:R-:W2:Y:S04]  /*6dea0*/  LDL.LU R29, [R1+0x9c] ;  /* 0x00009c00011d7983 */ /* 0x001ea80000300800 */
[----:B--2---:R0:W-:Y:S04]  /*6deb0*/  STL.64 [R1+0x1b40], R28 ;  /* 0x001b401c01007387 */ /* 0x0041e80000100a00 */
[----:B0-----:R-:W2:Y:S04]  /*6dec0*/  LDL.LU.64 R28, [R1+0x668] ;  /* 0x00066800011c7983 */ /* 0x001ea80000300a00 */
[----:B--2---:R0:W-:Y:S04]  /*6ded0*/  STL [R1+0x1b60], R28 ;  /* 0x001b601c01007387 */ /* 0x0041e80000100800 */
[----:B0-----:R-:W2:Y:S01]  /*6dee0*/  LDL.LU R28, [R1+0x18c] ;  /* 0x00018c00011c7983 */ /* 0x001ea20000300800 */
[----:B------:R0:W-:Y:S03]  /*6def0*/  STL [R1+0x1b48], R29 ;  /* 0x001b481d01007387 */ /* 0x0001e60000100800 */
        /* <DEDUP_REMOVED lines=8> */
[----:B0-----:R-:W2:Y:S01]  /*6df80*/  LDL.LU.64 R28, [R1+0x6c8] ;  /* 0x0006c800011c7983 */ /* 0x001ea20000300a00 */
[----:B------:R-:W2:Y:S03]  /*6df90*/  LDL.LU.64 R24, [R1+0x620] ;  /* 0x0006200001187983 */ /* 0x000ea60000300a00 */
        /* <DEDUP_REMOVED lines=12> */
[----:B----4-:R-:W-:-:S03]  /*6e060*/  PRMT R0, R4, 0x7632, R0 ;  /* 0x0000763204007816 */ /* 0x010fc60000000000 */
[----:B------:R-:W-:Y:S01]  /*6e070*/  STG.E.U16 [R12.64], R16 ;  /* 0x000000100c007986 */ /* 0x000fe2000c101504 */
[----:B---3--:R-:W-:Y:S03]  /*6e080*/  STG.E.U16 [R8.64], R4 ;  /* 0x0000000408007986 */ /* 0x008fe6000c101504 */
[----:B------:R-:W-:Y:S04]  /*6e090*/  STG.E.U16 [R28.64], R0 ;  /* 0x000000001c007986 */ /* 0x000fe8000c101504 */
[----:B--2---:R0:W-:Y:S04]  /*6e0a0*/  STL.64 [R1+0x1b98], R24 ;  /* 0x001b981801007387 */ /* 0x0041e80000100a00 */
[----:B0-----:R-:W2:Y:S01]  /*6e0b0*/  LDL.LU.64 R24, [R1+0x6c0] ;  /* 0x0006c00001187983 */ /* 0x001ea20000300a00 */
[----:B------:R-:W3:Y:S02]  /*6e0c0*/  LDL.LU R17, [R1+0x1bc] ;  /* 0x0001bc0001117983 */ /* 0x000ee40000300800 */
[----:B------:R-:W4:Y:S02]  /*6e0d0*/  LDL.LU.64 R26, [R1+0x618] ;  /* 0x00061800011a7983 */ /* 0x000f240000300a00 */
[----:B------:R-:W2:Y:S01]  /*6e0e0*/  LDL.LU.64 R20, [R1+0x5f0] ;  /* 0x0005f00001147983 */ /* 0x000ea20000300a00 */
[----:B------:R-:W2:Y:S01]  /*6e0f0*/  LDL.LU R3, [R1+0x17c] ;  /* 0x00017c0001037983 */ /* 0x000ea20000300800 */
[----:B------:R-:W2:Y:S02]  /*6e100*/  LDL.LU.64 R22, [R1+0x5e8] ;  /* 0x0005e80001167983 */ /* 0x000ea40000300a00 */
[----:B------:R-:W2:Y:S02]  /*6e110*/  LDL.LU.64 R18, [R1+0x5e0] ;  /* 0x0005e00001127983 */ /* 0x000ea40000300a00 */
[----:B------:R-:W2:Y:S01]  /*6e120*/  LDL.LU R2, [R1+0x13c] ;  /* 0x00013c0001027983 */ /* 0x000ea20000300800 */
[----:B------:R-:W2:Y:S01]  /*6e130*/  LDL.LU.64 R10, [R1+0x5d8] ;  /* 0x0005d800010a7983 */ /* 0x000ea20000300a00 */
[----:B------:R-:W2:Y:S02]  /*6e140*/  LDL.LU R6, [R1+0x8c] ;  /* 0x00008c0001067983 */ /* 0x000ea40000300800 */
[----:B------:R-:W2:Y:S02]  /*6e150*/  LDL.LU R7, [R1+0x1ac] ;  /* 0x0001ac0001077983 */ /* 0x000ea40000300800 */
[----:B------:R-:W2:Y:S01]  /*6e160*/  LDL.LU.64 R14, [R1+0x5d0] ;  /* 0x0005d000010e7983 */ /* 0x000ea20000300a00 */
[----:B------:R-:W2:Y:S01]  /*6e170*/  LDL.LU.64 R12, [R1+0x5c8] ;  /* 0x0005c800010c7983 */ /* 0x000ea20000300a00 */
[----:B------:R-:W2:Y:S02]  /*6e180*/  LDL.LU.64 R8, [R1+0x590] ;  /* 0x0005900001087983 */ /* 0x000ea40000300a00 */
[----:B------:R-:W2:Y:S02]  /*6e190*/  LDL.LU.64 R4, [R1+0x588] ;  /* 0x0005880001047983 */ /* 0x000ea40000300a00 */
[----:B------:R-:W2:Y:S02]  /*6e1a0*/  LDL.LU.64 R28, [R1+0x1ba0] ;  /* 0x001ba000011c7983 */ /* 0x000ea40000300a00 */
[----:B--2---:R0:W-:Y:S04]  /*6e1b0*/  STG.E.U16 [R24.64], R28 ;  /* 0x0000001c18007986 */ /* 0x0041e8000c101504 */
        /* <DEDUP_REMOVED lines=22> */
[----:B0-----:R-:W2:Y:S01]  /*6e320*/  LDL.LU.64 R28, [R1+0x1b40] ;  /* 0x001b4000011c7983 */ /* 0x001ea20000300a00 */
[----:B------:R-:W-:-:S03]  /*6e330*/  PRMT R0, R17, 0x7632, R0 ;  /* 0x0000763211007816 */ /* 0x000fc60000000000 */
[----:B--2---:R0:W-:Y:S01]  /*6e340*/  STG.E.U16 [R24.64], R29 ;  /* 0x0000001d18007986 */ /* 0x0041e2000c101504 */
[----:B------:R-:W-:-:S03]  /*6e350*/  PRMT R16, R29, 0x7632, R16 ;  /* 0x000076321d107816 */ /* 0x000fc60000000010 */
[----:B0-----:R-:W2:Y:S01]  /*6e360*/  LDL.LU.64 R24, [R1+0x1b38] ;  /* 0x001b380001187983 */ /* 0x001ea20000300a00 */
[----:B------:R-:W3:Y:S03]  /*6e370*/  LDL.LU R29, [R1+0x1b30] ;  /* 0x001b3000011d7983 */ /* 0x000ee60000300800 */
[----:B---3--:R0:W-:Y:S01]  /*6e380*/  STG.E.U16 [R28.64], R16 ;  /* 0x000000101c007986 */ /* 0x0081e2000c101504 */
[----:B--2---:R-:W-:Y:S02]  /*6e390*/  STG.E.U16 [R24.64], R17 ;  /* 0x0000001118007986 */ /* 0x004fe4000c101504 */
[----:B----4-:R1:W-:Y:S02]  /*6e3a0*/  STG.E.U16 [R26.64], R0 ;  /* 0x000000001a007986 */ /* 0x0103e4000c101504 */
[----:B------:R-:W-:Y:S01]  /*6e3b0*/  STG.E.U16 [R20.64], R3 ;  /* 0x0000000314007986 */ /* 0x000fe2000c101504 */
[----:B0-----:R-:W-:-:S02]  /*6e3c0*/  PRMT R16, R3, 0x7632, R16 ;  /* 0x0000763203107816 */ /* 0x001fc40000000010 */
        /* <DEDUP_REMOVED lines=8> */
[----:B------:R-:W-:Y:S01]  /*6e450*/  STG.E.U16 [R12.64], R16 ;  /* 0x000000100c007986 */ /* 0x000fe2000c101504 */
[----:B------:R-:W-:Y:S02]  /*6e460*/  STG.E.U16 [R8.64], R7 ;  /* 0x0000000708007986 */ /* 0x000fe4000c101504 */
[----:B------:R0:W-:Y:S02]  /*6e470*/  STG.E.U16 [R4.64], R0 ;  /* 0x0000000004007986 */ /* 0x0001e4000c101504 */
[----:B0-----:R-:W3:Y:S01]  /*6e480*/  LDL.LU R5, [R1+0x16c] ;  /* 0x00016c0001057983 */ /* 0x001ee20000300800 */
[----:B------:R-:W4:Y:S02]  /*6e490*/  LDL.LU.64 R12, [R1+0x578] ;  /* 0x00057800010c7983 */ /* 0x000f240000300a00 */
[----:B------:R-:W2:Y:S02]  /*6e4a0*/  LDL.LU.64 R6, [R1+0x548] ;  /* 0x0005480001067983 */ /* 0x000ea40000300a00 */
[----:B--2---:R0:W-:Y:S04]  /*6e4b0*/  STL [R1+0x1b20], R7 ;  /* 0x001b200701007387 */ /* 0x0041e80000100800 */
[----:B0-----:R-:W2:Y:S01]  /*6e4c0*/  LDL.LU R7, [R1+0x12c] ;  /* 0x00012c0001077983 */ /* 0x001ea20000300800 */
[----:B------:R-:W2:Y:S03]  /*6e4d0*/  LDL.LU R4, [R1+0x15c] ;  /* 0x00015c0001047983 */ /* 0x000ea60000300800 */
[----:B--2---:R0:W-:Y:S04]  /*6e4e0*/  STL [R1+0x1af8], R4 ;  /* 0x001af80401007387 */ /* 0x0041e80000100800 */
[----:B0-----:R-:W2:Y:S04]  /*6e4f0*/  LDL.LU R4, [R1+0x19c] ;  /* 0x00019c0001047983 */ /* 0x001ea80000300800 */
[----:B--2---:R0:W-:Y:S04]  /*6e500*/  STL [R1+0x1b10], R4 ;  /* 0x001b100401007387 */ /* 0x0041e80000100800 */
[----:B0-----:R-:W2:Y:S01]  /*6e510*/  LDL.LU R4, [R1+0x7c] ;  /* 0x00007c0001047983 */ /* 0x001ea20000300800 */
[----:B------:R-:W2:Y:S02]  /*6e520*/  LDL.LU R28, [R1+0x11c] ;  /* 0x00011c00011c7983 */ /* 0x000ea40000300800 */
[----:B------:R-:W2:Y:S02]  /*6e530*/  LDL.LU.64 R8, [R1+0x4b0] ;  /* 0x0004b00001087983 */ /* 0x000ea40000300a00 */
        /* <DEDUP_REMOVED lines=16> */
[----:B---3--:R-:W-:-:S03]  /*6e640*/  PRMT R16, R5, 0x7632, R16 ;  /* 0x0000763205107816 */ /* 0x008fc60000000010 */
[----:B------:R-:W-:Y:S04]  /*6e650*/  STG.E.U16 [R14.64], R5 ;  /* 0x000000050e007986 */ /* 0x000fe8000c101504 */
[----:B--2---:R0:W-:Y:S04]  /*6e660*/  STL.64 [R1+0x1b28], R8 ;  /* 0x001b280801007387 */ /* 0x0041e80000100a00 */
[----:B0-----:R-:W2:Y:S01]  /*6e670*/  LDL.LU.64 R8, [R1+0x550] ;  /* 0x0005500001087983 */ /* 0x001ea20000300a00 */
[----:B------:R-:W3:Y:S02]  /*6e680*/  LDL.LU R29, [R1+0x6c] ;  /* 0x00006c00011d7983 */ /* 0x000ee40000300800 */
[----:B------:R-:W3:Y:S02]  /*6e690*/  LDL.LU.64 R24, [R1+0x4a8] ;  /* 0x0004a80001187983 */ /* 0x000ee40000300a00 */
[----:B------:R-:W3:Y:S01]  /*6e6a0*/  LDL.LU.64 R26, [R1+0x4a0] ;  /* 0x0004a000011a7983 */ /* 0x000ee20000300a00 */
[----:B------:R-:W3:Y:S01]  /*6e6b0*/  LDL.LU R17, [R1+0x50] ;  /* 0x0000500001117983 */ /* 0x000ee20000300800 */
[----:B------:R-:W3:Y:S02]  /*6e6c0*/  LDL.LU.64 R20, [R1+0xfe0] ;  /* 0x000fe00001147983 */ /* 0x000ee40000300a00 */
[----:B------:R-:W3:Y:S02]  /*6e6d0*/  LDL.LU.64 R22, [R1+0xfe8] ;  /* 0x000fe80001167983 */ /* 0x000ee40000300a00 */
[----:B------:R-:W3:Y:S01]  /*6e6e0*/  LDL.LU R10, [R1+0x20] ;  /* 0x00002000010a7983 */ /* 0x000ee20000300800 */
[----:B------:R-:W3:Y:S01]  /*6e6f0*/  LDL.LU R11, [R1] ;  /* 0x00000000010b7983 */ /* 0x000ee20000300800 */
[----:B------:R-:W3:Y:S02]  /*6e700*/  LDL.LU.64 R18, [R1+0x1000] ;  /* 0x0010000001127983 */ /* 0x000ee40000300a00 */
[----:B------:R-:W3:Y:S01]  /*6e710*/  LDL.LU.64 R2, [R1+0xff8] ;  /* 0x000ff80001027983 */ /* 0x000ee20000300a00 */
[----:B----4-:R0:W-:Y:S01]  /*6e720*/  STG.E.U16 [R12.64], R16 ;  /* 0x000000100c007986 */ /* 0x0101e2000c101504 */
[----:B------:R-:W2:Y:S01]  /*6e730*/  LDL.LU.64 R14, [R1+0xff0] ;  /* 0x000ff000010e7983 */ /* 0x000ea20000300a00 */
[----:B------:R-:W-:-:S02]  /*6e740*/  PRMT R0, R7, 0x7632, R0 ;  /* 0x0000763207007816 */ /* 0x000fc40000000000 */
[----:B0-----:R-:W3:Y:S01]  /*6e750*/  LDL.LU.64 R12, [R1+0x1008] ;  /* 0x00100800010c7983 */ /* 0x001ee20000300a00 */
[----:B------:R-:W3:Y:S03]  /*6e760*/  LDL.LU R5, [R1+0x40] ;  /* 0x0000400001057983 */ /* 0x000ee60000300800 */
[----:B--2---:R0:W-:Y:S04]  /*6e770*/  STG.E.U16 [R8.64], R7 ;  /* 0x0000000708007986 */ /* 0x0041e8000c101504 */
[----:B0-----:R-:W2:Y:S01]  /*6e780*/  LDL.LU.64 R8, [R1+0x1b28] ;  /* 0x001b280001087983 */ /* 0x001ea20000300a00 */
[----:B------:R-:W2:Y:S01]  /*6e790*/  LDL.LU R7, [R1+0x1b20] ;  /* 0x001b200001077983 */ /* 0x000ea20000300800 */
[----:B------:R-:W-:-:S02]  /*6e7a0*/  PRMT R16, R4, 0x7632, R16 ;  /* 0x0000763204107816 */ /* 0x000fc40000000010 */
[----:B--2---:R0:W-:Y:S01]  /*6e7b0*/  STG.E.U16 [R6.64], R0 ;  /* 0x0000000006007986 */ /* 0x0041e2000c101504 */
[----:B------:R1:W-:Y:S03]  /*6e7c0*/  STG.E.U16 [R8.64], R4 ;  /* 0x0000000408007986 */ /* 0x0003e6000c101504 */
[----:B0-----:R-:W2:Y:S01]  /*6e7d0*/  LDL.LU.64 R6, [R1+0x1020] ;  /* 0x0010200001067983 */ /* 0x001ea20000300a00 */
[----:B-1----:R-:W2:Y:S02]  /*6e7e0*/  LDL.LU.64 R8, [R1+0x1b18] ;  /* 0x001b180001087983 */ /* 0x002ea40000300a00 */
[----:B------:R-:W3:Y:S01]  /*6e7f0*/  LDL.LU R4, [R1+0x1b10] ;  /* 0x001b100001047983 */ /* 0x000ee20000300800 */
[----:B--2---:R0:W-:Y:S04]  /*6e800*/  STG.E.U16 [R8.64], R16 ;  /* 0x0000001008007986 */ /* 0x0041e8000c101504 */
[----:B0-----:R-:W2:Y:S01]  /*6e810*/  LDL.LU.64 R8, [R1+0x1b08] ;  /* 0x001b080001087983 */ /* 0x001ea20000300a00 */
[----:B---3--:R-:W-:-:S03]  /*6e820*/  PRMT R0, R4, 0x7632, R0 ;  /* 0x0000763204007816 */ /* 0x008fc60000000000 */
[----:B--2---:R0:W-:Y:S04]  /*6e830*/  STG.E.U16 [R8.64], R4 ;  /* 0x0000000408007986 */ /* 0x0041e8000c101504 */
[----:B0-----:R-:W2:Y:S01]  /*6e840*/  LDL.LU.64 R8, [R1+0x1b00] ;  /* 0x001b000001087983 */ /* 0x001ea20000300a00 */
[----:B------:R-:W3:Y:S03]  /*6e850*/  LDL.LU R4, [R1+0x1af8] ;  /* 0x001af80001047983 */ /* 0x000ee60000300800 */
        /* <DEDUP_REMOVED lines=8> */
[----:B------:R-:W-:-:S03]  /*6e8e0*/  PRMT R0, R28, 0x7632, R0 ;  /* 0x000076321c007816 */ /* 0x000fc60000000000 */
[----:B--2---:R0:W-:Y:S04]  /*6e8f0*/  STG.E.U16 [R8.64], R28 ;  /* 0x0000001c08007986 */ /* 0x0041e8000c101504 */
[----:B0-----:R-:W2:Y:S01]  /*6e900*/  LDL.LU.64 R8, [R1+0x1ad0] ;  /* 0x001ad00001087983 */ /* 0x001ea20000300a00 */
[----:B------:R-:W-:-:S03]  /*6e910*/  PRMT R16, R29, 0x7632, R16 ;  /* 0x000076321d107816 */ /* 0x000fc60000000010 */
[----:B--2---:R0:W-:Y:S04]  /*6e920*/  STG.E.U16 [R8.64], R0 ;  /* 0x0000000008007986 */ /* 0x0041e8000c101504 */
[----:B0-----:R-:W2:Y:S01]  /*6e930*/  LDL.LU.64 R8, [R1+0x1ac8] ;  /* 0x001ac80001087983 */ /* 0x001ea20000300a00 */
[----:B------:R-:W-:-:S03]  /*6e940*/  PRMT R0, R17, 0x7632, R0 ;  /* 0x0000763211007816 */ /* 0x000fc60000000000 */
[----:B--2---:R0:W-:Y:S01]  /*6e950*/  STG.E.U16 [R8.64], R29 ;  /* 0x0000001d08007986 */ /* 0x0041e2000c101504 */
[----:B------:R1:W-:Y:S02]  /*6e960*/  STG.E.U16 [R24.64], R16 ;  /* 0x0000001018007986 */ /* 0x0003e4000c101504 */
[----:B------:R-:W-:Y:S02]  /*6e970*/  STG.E.U16 [R26.64], R17 ;  /* 0x000000111a007986 */ /* 0x000fe4000c101504 */
[----:B------:R2:W-:Y:S01]  /*6e980*/  STG.E.U16 [R20.64], R0 ;  /* 0x0000000014007986 */ /* 0x0005e2000c101504 */
[----:B------:R3:W-:Y:S04]  /*6e990*/  STG.E.U16 [R22.64], R10 ;  /* 0x0000000a16007986 */ /* 0x0007e8000c101504 */
[----:B0-----:R-:W4:Y:S01]  /*6e9a0*/  LDL.LU.64 R8, [R1+0x1ac0] ;  /* 0x001ac00001087983 */ /* 0x001f220000300a00 */
[----:B-1----:R-:W-:-:S02]  /*6e9b0*/  PRMT R16, R10, 0x7632, R16 ;  /* 0x000076320a107816 */ /* 0x002fc40000000010 */
[----:B--2---:R-:W-:Y:S01]  /*6e9c0*/  PRMT R0, R11, 0x7632, R0 ;  /* 0x000076320b007816 */ /* 0x004fe20000000000 */
[----:B---3--:R-:W2:Y:S04]  /*6e9d0*/  LDL.LU.64 R22, [R1+0x1018] ;  /* 0x0010180001167983 */ /* 0x008ea80000300a00 */
[----:B------:R0:W-:Y:S01]  /*6e9e0*/  STG.E.U16 [R18.64], R16 ;  /* 0x0000001012007986 */ /* 0x0001e2000c101504 */
[----:B------:R1:W-:Y:S02]  /*6e9f0*/  STG.E.U16 [R2.64], R11 ;  /* 0x0000000b02007986 */ /* 0x0003e4000c101504 */
[----:B------:R3:W-:Y:S01]  /*6ea00*/  STG.E.U16 [R14.64], R0 ;  /* 0x000000000e007986 */ /* 0x0007e2000c101504 */
[----:B0-----:R-:W2:Y:S01]  /*6ea10*/  LDL.LU.64 R18, [R1+0x1010] ;  /* 0x0010100001127983 */ /* 0x001ea20000300a00 */
[----:B-1----:R-:W2:Y:S02]  /*6ea20*/  LDL.LU R2, [R1+0x10] ;  /* 0x0000100001027983 */ /* 0x002ea40000300800 */
[----:B---3--:R-:W3:Y:S01]  /*6ea30*/  LDL.LU.64 R14, [R1+0x1040] ;  /* 0x00104000010e7983 */ /* 0x008ee20000300a00 */
[----:B----4-:R-:W-:Y:S04]  /*6ea40*/  STG.E.U16 [R12.64], R8 ;  /* 0x000000080c007986 */ /* 0x010fe8000c101504 */
[----:B---3--:R0:W-:Y:S04]  /*6ea50*/  STL.64 [R1+0x1ab8], R14 ;  /* 0x001ab80e01007387 */ /* 0x0081e80000100a00 */
[----:B0-----:R-:W3:Y:S01]  /*6ea60*/  LDL.LU.64 R14, [R1+0x1028] ;  /* 0x00102800010e7983 */ /* 0x001ee20000300a00 */
[----:B------:R-:W4:Y:S01]  /*6ea70*/  LDL.LU.64 R12, [R1+0x1030] ;  /* 0x00103000010c7983 */ /* 0x000f220000300a00 */
[----:B------:R-:W-:-:S05]  /*6ea80*/  PRMT R16, R8, 0x7632, R16 ;  /* 0x0000763208107816 */ /* 0x000fca0000000010 */
[----:B------:R-:W-:Y:S04]  /*6ea90*/  STG.E.U16 [R6.64], R16 ;  /* 0x0000001006007986 */ /* 0x000fe8000c101504 */
[----:B----4-:R0:W-:Y:S04]  /*6eaa0*/  STL.64 [R1+0x1ab0], R12 ;  /* 0x001ab00c01007387 */ /* 0x0101e80000100a00 */
[----:B0-----:R-:W4:Y:S01]  /*6eab0*/  LDL.LU.64 R12, [R1+0x1038] ;  /* 0x00103800010c7983 */ /* 0x001f220000300a00 */
[----:B------:R-:W2:Y:S02]  /*6eac0*/  LDL.LU R6, [R1+0x30] ;  /* 0x0000300001067983 */ /* 0x000ea40000300800 */
[----:B------:R-:W2:Y:S02]  /*6ead0*/  LDL.LU R21, [R1+0xa0] ;  /* 0x0000a00001157983 */ /* 0x000ea40000300800 */
[----:B--2---:R0:W-:Y:S04]  /*6eae0*/  STL [R1+0x1a88], R21 ;  /* 0x001a881501007387 */ /* 0x0041e80000100800 */
[----:B0-----:R-:W2:Y:S04]  /*6eaf0*/  LDL.LU.64 R20, [R1+0x1050] ;  /* 0x0010500001147983 */ /* 0x001ea80000300a00 */
[----:B--2---:R0:W-:Y:S04]  /*6eb00*/  STL.64 [R1+0x1a90], R20 ;  /* 0x001a901401007387 */ /* 0x0041e80000100a00 */
[----:B0-----:R-:W2:Y:S04]  /*6eb10*/  LDL.LU.64 R20, [R1+0x1058] ;  /* 0x0010580001147983 */ /* 0x001ea80000300a00 */
[----:B--2---:R0:W-:Y:S04]  /*6eb20*/  STL.64 [R1+0x1a98], R20 ;  /* 0x001a981401007387 */ /* 0x0041e80000100a00 */
[----:B0-----:R-:W2:Y:S04]  /*6eb30*/  LDL.LU.64 R20, [R1+0x1060] ;  /* 0x0010600001147983 */ /* 0x001ea80000300a00 */
[----:B--2---:R0:W-:Y:S04]  /*6eb40*/  STL.64 [R1+0x1aa0], R20 ;  /* 0x001aa01401007387 */ /* 0x0041e80000100a00 */
[----:B0-----:R-:W2:Y:S01]  /*6eb50*/  LDL.LU.64 R20, [R1+0x1048] ;  /* 0x0010480001147983 */ /* 0x001ea20000300a00 */
[----:B------:R-:W2:Y:S01]  /*6eb60*/  LDL.LU.64 R10, [R1+0x1080] ;  /* 0x00108000010a7983 */ /* 0x000ea20000300a00 */
[----:B------:R-:W-:Y:S01]  /*6eb70*/  PRMT R0, R5, 0x7632, R0 ;  /* 0x0000763205007816 */ /* 0x000fe20000000000 */
[----:B------:R-:W-:Y:S04]  /*6eb80*/  STG.E.U16 [R22.64], R5 ;  /* 0x0000000516007986 */ /* 0x000fe8000c101504 */
[----:B------:R-:W-:Y:S01]  /*6eb90*/  STG.E.U16 [R18.64], R0 ;  /* 0x0000000012007986 */ /* 0x000fe2000c101504 */
[----:B---3--:R-:W-:Y:S03]  /*6eba0*/  STG.E.U16 [R14.64], R2 ;  /* 0x000000020e007986 */ /* 0x008fe6000c101504 */
[----:B--2---:R0:W-:Y:S04]  /*6ebb0*/  STL.64 [R1+0x1a80], R10 ;  /* 0x001a800a01007387 */ /* 0x0041e80000100a00 */
[----:B0-----:R-:W2:Y:S01]  /*6ebc0*/  LDL.LU.64 R10, [R1+0x1068] ;  /* 0x00106800010a7983 */ /* 0x001ea20000300a00 */
[----:B------:R-:W3:Y:S02]  /*6ebd0*/  LDL.LU R16, [R1+0xc0] ;  /* 0x0000c00001107983 */ /* 0x000ee40000300800 */
[----:B------:R-:W2:Y:S02]  /*6ebe0*/  LDL.LU R17, [R1+0xb0] ;  /* 0x0000b00001117983 */ /* 0x000ea40000300800 */
[----:B------:R-:W2:Y:S01]  /*6ebf0*/  LDL.LU R7, [R1+0xe0] ;  /* 0x0000e00001077983 */ /* 0x000ea20000300800 */
[----:B------:R-:W2:Y:S01]  /*6ec00*/  LDL.LU.64 R28, [R1+0x1088] ;  /* 0x00108800011c7983 */ /* 0x000ea20000300a00 */
[----:B------:R-:W2:Y:S02]  /*6ec10*/  LDL.LU.64 R24, [R1+0x10a0] ;  /* 0x0010a00001187983 */ /* 0x000ea40000300a00 */
[----:B------:R-:W2:Y:S02]  /*6ec20*/  LDL.LU.64 R22, [R1+0x1098] ;  /* 0x0010980001167983 */ /* 0x000ea40000300a00 */
[----:B------:R-:W2:Y:S01]  /*6ec30*/  LDL.LU.64 R26, [R1+0x1090] ;  /* 0x00109000011a7983 */ /* 0x000ea20000300a00 */
[----:B------:R-:W2:Y:S01]  /*6ec40*/  LDL.LU.64 R18, [R1+0x10a8] ;  /* 0x0010a80001127983 */ /* 0x000ea20000300a00 */
[----:B------:R-:W2:Y:S02]  /*6ec50*/  LDL.LU R5, [R1+0xd0] ;  /* 0x0000d00001057983 */ /* 0x000ea40000300800 */
[----:B------:R-:W2:Y:S01]  /*6ec60*/  LDL.LU.64 R14, [R1+0x1ab8] ;  /* 0x001ab800010e7983 */ /* 0x000ea20000300a00 */
[----:B------:R-:W-:-:S02]  /*6ec70*/  PRMT R8, R2, 0x7632, R8 ;  /* 0x0000763202087816 */ /* 0x000fc40000000008 */
[----:B------:R-:W3:Y:S04]  /*6ec80*/  LDL.LU.64 R2, [R1+0x10c0] ;  /* 0x0010c00001027983 */ /* 0x000ee80000300a00 */
[----:B--2---:R0:W-:Y:S01]  /*6ec90*/  STG.E.U16 [R14.64], R8 ;  /* 0x000000080e007986 */ /* 0x0041e2000c101504 */
[----:B----4-:R-:W-:Y:S03]  /*6eca0*/  STG.E.U16 [R12.64], R4 ;  /* 0x000000040c007986 */ /* 0x010fe6000c101504 */
[----:B0-----:R-:W2:Y:S01]  /*6ecb0*/  LDL.LU.64 R14, [R1+0x10b8] ;  /* 0x0010b800010e7983 */ /* 0x001ea20000300a00 */
[----:B------:R0:W-:Y:S03]  /*6ecc0*/  STL [R1+0x1a48], R9 ;  /* 0x001a480901007387 */ /* 0x0001e60000100800 */
[----:B0-----:R-:W4:Y:S01]  /*6ecd0*/  LDL.LU.64 R8, [R1+0x1070] ;  /* 0x0010700001087983 */ /* 0x001f220000300a00 */
[----:B------:R-:W2:Y:S01]  /*6ece0*/  LDL.LU.64 R12, [R1+0x1ab0] ;  /* 0x001ab000010c7983 */ /* 0x000ea20000300a00 */
[----:B------:R-:W-:-:S05]  /*6ecf0*/  PRMT R0, R4, 0x7632, R0 ;  /* 0x0000763204007816 */ /* 0x000fca0000000000 */
[----:B--2---:R0:W-:Y:S04]  /*6ed00*/  STG.E.U16 [R12.64], R0 ;  /* 0x000000000c007986 */ /* 0x0041e8000c101504 */
[----:B0-----:R-:W2:Y:S04]  /*6ed10*/  LDL.LU.64 R12, [R1+0x1aa8] ;  /* 0x001aa800010c7983 */ /* 0x001ea80000300a00 */
[----:B--2---:R0:W-:Y:S04]  /*6ed20*/  STG.E.U16 [R20.64], R12 ;  /* 0x0000000c14007986 */ /* 0x0041e8000c101504 */
[----:B0-----:R-:W2:Y:S01]  /*6ed30*/  LDL.LU.64 R20, [R1+0x1aa0] ;  /* 0x001aa00001147983 */ /* 0x001ea20000300a00 */
[----:B------:R-:W-:Y:S01]  /*6ed40*/  PRMT R4, R12, 0x7632, R4 ;  /* 0x000076320c047816 */ /* 0x000fe20000000004 */
[----:B------:R0:W-:Y:S02]  /*6ed50*/  STL [R1+0x1a28], R13 ;  /* 0x001a280d01007387 */ /* 0x0001e40000100800 */
[----:B0-----:R-:W3:Y:S04]  /*6ed60*/  LDL.LU.64 R12, [R1+0x1078] ;  /* 0x00107800010c7983 */ /* 0x001ee80000300a00 */
[----:B--2---:R0:W-:Y:S04]  /*6ed70*/  STG.E.U16 [R20.64], R4 ;  /* 0x0000000414007986 */ /* 0x0041e8000c101504 */
[----:B0-----:R-:W2:Y:S01]  /*6ed80*/  LDL.LU.64 R20, [R1+0x1a98] ;  /* 0x001a980001147983 */ /* 0x001ea20000300a00 */
[----:B------:R-:W-:-:S03]  /*6ed90*/  PRMT R0, R6, 0x7632, R0 ;  /* 0x0000763206007816 */ /* 0x000fc60000000000 */
[----:B--2---:R0:W-:Y:S04]  /*6eda0*/  STG.E.U16 [R20.64], R6 ;  /* 0x0000000614007986 */ /* 0x0041e8000c101504 */
[----:B0-----:R-:W2:Y:S01]  /*6edb0*/  LDL.LU.64 R20, [R1+0x1a90] ;  /* 0x001a900001147983 */ /* 0x001ea20000300a00 */
[----:B------:R-:W3:Y:S03]  /*6edc0*/  LDL.LU R6, [R1+0x1a8c] ;  /* 0x001a8c0001067983 */ /* 0x000ee60000300800 */
[----:B--2---:R0:W-:Y:S04]  /*6edd0*/  STG.E.U16 [R20.64], R0 ;  /* 0x0000000014007986 */ /* 0x0041e8000c101504 */
[----:B0-----:R-:W2:Y:S01]  /*6ede0*/  LDL.LU R21, [R1+0x1a88] ;  /* 0x001a880001157983 */ /* 0x001ea20000300800 */
[----:B---3--:R-:W-:-:S03]  /*6edf0*/  PRMT R0, R16, 0x7632, R0 ;  /* 0x0000763210007816 */ /* 0x008fc60000000000 */
[----:B--2---:R0:W-:Y:S04]  /*6ee00*/  STG.E.U16 [R10.64], R21 ;  /* 0x000000150a007986 */ /* 0x0041e8000c101504 */
[----:B0-----:R-:W2:Y:S01]  /*6ee10*/  LDL.LU.64 R10, [R1+0x1a80] ;  /* 0x001a8000010a7983 */ /* 0x001ea20000300a00 */
[----:B------:R-:W-:Y:S02]  /*6ee20*/  PRMT R4, R21, 0x7632, R4 ;  /* 0x0000763215047816 */ /* 0x000fe40000000004 */
[----:B------:R-:W3:Y:S03]  /*6ee30*/  LDL.LU.64 R20, [R1+0x10b0] ;  /* 0x0010b00001147983 */ /* 0x000ee60000300a00 */
[----:B--2---:R0:W-:Y:S01]  /*6ee40*/  STG.E.U16 [R10.64], R4 ;  /* 0x000000040a007986 */ /* 0x0041e2000c101504 */
[----:B------:R-:W-:Y:S02]  /*6ee50*/  STG.E.U16 [R12.64], R16 ;  /* 0x000000100c007986 */ /* 0x000fe4000c101504 */
[----:B----4-:R1:W-:Y:S02]  /*6ee60*/  STG.E.U16 [R8.64], R0 ;  /* 0x0000000008007986 */ /* 0x0103e4000c101504 */
[----:B------:R-:W-:Y:S01]  /*6ee70*/  STG.E.U16 [R28.64], R17 ;  /* 0x000000111c007986 */ /* 0x000fe2000c101504 */
[----:B0-----:R-:W-:Y:S01]  /*6ee80*/  PRMT R4, R17, 0x7632, R4 ;  /* 0x0000763211047816 */ /* 0x001fe20000000004 */
[----:B------:R-:W2:Y:S01]  /*6ee90*/  LDL.LU.64 R10, [R1+0x1a78] ;  /* 0x001a7800010a7983 */ /* 0x000ea20000300a00 */
[----:B-1----:R-:W-:-:S03]  /*6eea0*/  PRMT R0, R7, 0x7632, R0 ;  /* 0x0000763207007816 */ /* 0x002fc60000000000 */
[----:B------:R0:W-:Y:S01]  /*6eeb0*/  STG.E.U16 [R24.64], R4 ;  /* 0x0000000418007986 */ /* 0x0001e2000c101504 */
[----:B------:R1:W-:Y:S02]  /*6eec0*/  STG.E.U16 [R22.64], R7 ;  /* 0x0000000716007986 */ /* 0x0003e4000c101504 */
[----:B------:R-:W-:Y:S02]  /*6eed0*/  STG.E.U16 [R26.64], R0 ;  /* 0x000000001a007986 */ /* 0x000fe4000c101504 */
[----:B------:R4:W-:Y:S01]  /*6eee0*/  STG.E.U16 [R18.64], R5 ;  /* 0x0000000512007986 */ /* 0x0009e2000c101504 */
[----:B0-----:R-:W-:Y:S01]  /*6eef0*/  PRMT R4, R5, 0x7632, R4 ;  /* 0x0000763205047816 */ /* 0x001fe20000000004 */
[----:B-1----:R-:W2:Y:S01]  /*6ef00*/  LDL.LU.64 R22, [R1+0x10c8] ;  /* 0x0010c80001167983 */ /* 0x002ea20000300a00 */
[----:B------:R-:W2:Y:S02]  /*6ef10*/  LDL.LU R7, [R1+0x54] ;  /* 0x0000540001077983 */ /* 0x000ea40000300800 */
[----:B----4-:R-:W4:Y:S02]  /*6ef20*/  LDL.LU.64 R18, [R1+0x10e0] ;  /* 0x0010e00001127983 */ /* 0x010f240000300a00 */
[----:B------:R-:W2:Y:S01]  /*6ef30*/  LDL.LU R5, [R1+0x4] ;  /* 0x0000040001057983 */ /* 0x000ea20000300800 */
[----:B------:R0:W-:Y:S04]  /*6ef40*/  STG.E.U16 [R2.64], R4 ;  /* 0x0000000402007986 */ /* 0x0001e8000c101504 */
[----:B0-----:R-:W2:Y:S01]  /*6ef50*/  LDL.LU.64 R2, [R1+0x10d0] ;  /* 0x0010d00001027983 */ /* 0x001ea20000300a00 */
[----:B------:R-:W-:Y:S01]  /*6ef60*/  PRMT R0, R6, 0x7632, R0 ;  /* 0x0000763206007816 */ /* 0x000fe20000000000 */
[----:B------:R-:W-:Y:S02]  /*6ef70*/  STG.E.U16 [R14.64], R6 ;  /* 0x000000060e007986 */ /* 0x000fe4000c101504 */
[----:B--2---:R0:W-:Y:S04]  /*6ef80*/  STL.64 [R1+0x1a70], R2 ;  /* 0x001a700201007387 */ /* 0x0041e80000100a00 */
[----:B0-----:R-:W2:Y:S01]  /*6ef90*/  LDL.LU.64 R2, [R1+0x10d8] ;  /* 0x0010d80001027983 */ /* 0x001ea20000300a00 */
[----:B------:R-:W2:Y:S02]  /*6efa0*/  LDL.LU R6, [R1+0x24] ;  /* 0x0000240001067983 */ /* 0x000ea40000300800 */
[----:B------:R-:W2:Y:S02]  /*6efb0*/  LDL.LU.64 R8, [R1+0x10f0] ;  /* 0x0010f00001087983 */ /* 0x000ea40000300a00 */
[----:B--2---:R0:W-:Y:S04]  /*6efc0*/  STL.64 [R1+0x1a50], R8 ;  /* 0x001a500801007387 */ /* 0x0041e80000100a00 */
[----:B0-----:R-:W2:Y:S04]  /*6efd0*/  LDL.LU.64 R8, [R1+0x10f8] ;  /* 0x0010f80001087983 */ /* 0x001ea80000300a00 */
[----:B--2---:R0:W-:Y:S04]  /*6efe0*/  STL.64 [R1+0x1a58], R8 ;  /* 0x001a580801007387 */ /* 0x0041e80000100a00 */
[----:B0-----:R-:W2:Y:S04]  /*6eff0*/  LDL.LU.64 R8, [R1+0x1100] ;  /* 0x0011000001087983 */ /* 0x001ea80000300a00 */
[----:B---3--:R-:W-:Y:S04]  /*6f000*/  STG.E.U16 [R20.64], R0 ;  /* 0x0000000014007986 */ /* 0x008fe8000c101504 */
[----:B--2---:R0:W-:Y:S04]  /*6f010*/  STL.64 [R1+0x1a68], R8 ;  /* 0x001a680801007387 */ /* 0x0041e80000100a00 */
[----:B0-----:R-:W2:Y:S01]  /*6f020*/  LDL.LU.64 R8, [R1+0x10e8] ;  /* 0x0010e80001087983 */ /* 0x001ea20000300a00 */
[----:B------:R-:W3:Y:S02]  /*6f030*/  LDL.LU R14, [R1+0x44] ;  /* 0x00004400010e7983 */ /* 0x000ee40000300800 */
[----:B------:R-:W2:Y:S02]  /*6f040*/  LDL.LU.64 R20, [R1+0x1108] ;  /* 0x0011080001147983 */ /* 0x000ea40000300a00 */
[----:B------:R-:W2:Y:S02]  /*6f050*/  LDL.LU.64 R26, [R1+0x1110] ;  /* 0x00111000011a7983 */ /* 0x000ea40000300a00 */
[----:B--2---:R0:W-:Y:S04]  /*6f060*/  STL.64 [R1+0x1a38], R26 ;  /* 0x001a381a01007387 */ /* 0x0041e80000100a00 */
[----:B0-----:R-:W2:Y:S04]  /*6f070*/  LDL.LU.64 R26, [R1+0x1118] ;  /* 0x00111800011a7983 */ /* 0x001ea80000300a00 */
[----:B--2---:R0:W-:Y:S04]  /*6f080*/  STL.64 [R1+0x1a40], R26 ;  /* 0x001a401a01007387 */ /* 0x0041e80000100a00 */
[----:B0-----:R-:W2:Y:S01]  /*6f090*/  LDL.LU.64 R26, [R1+0x1120] ;  /* 0x00112000011a7983 */ /* 0x001ea20000300a00 */
[----:B------:R-:W2:Y:S02]  /*6f0a0*/  LDL.LU R15, [R1+0x14] ;  /* 0x00001400010f7983 */ /* 0x000ea40000300800 */
[----:B------:R-:W2:Y:S01]  /*6f0b0*/  LDL.LU.64 R12, [R1+0x1140] ;  /* 0x00114000010c7983 */ /* 0x000ea20000300a00 */
[----:B------:R-:W-:Y:S01]  /*6f0c0*/  PRMT R4, R11, 0x7632, R4 ;  /* 0x000076320b047816 */ /* 0x000fe20000000004 */
[----:B------:R-:W-:Y:S04]  /*6f0d0*/  STG.E.U16 [R22.64], R11 ;  /* 0x0000000b16007986 */ /* 0x000fe8000c101504 */
[----:B----4-:R-:W-:Y:S01]  /*6f0e0*/  STG.E.U16 [R18.64], R4 ;  /* 0x0000000412007986 */ /* 0x010fe2000c101504 */
[----:B------:R-:W-:Y:S03]  /*6f0f0*/  STG.E.U16 [R2.64], R7 ;  /* 0x0000000702007986 */ /* 0x000fe6000c101504 */
[----:B--2---:R0:W-:Y:S04]  /*6f100*/  STL.64 [R1+0x1a30], R12 ;  /* 0x001a300c01007387 */ /* 0x0041e80000100a00 */
[----:B0-----:R-:W2:Y:S01]  /*6f110*/  LDL.LU.64 R12, [R1+0x1128] ;  /* 0x00112800010c7983 */ /* 0x001ea20000300a00 */
[----:B------:R-:W4:Y:S02]  /*6f120*/  LDL.LU.64 R16, [R1+0x1130] ;  /* 0x0011300001107983 */ /* 0x000f240000300a00 */
[----:B------:R-:W2:Y:S02]  /*6f130*/  LDL.LU.64 R28, [R1+0x1148] ;  /* 0x00114800011c7983 */ /* 0x000ea40000300a00 */
[----:B------:R-:W2:Y:S01]  /*6f140*/  LDL.LU R11, [R1+0x34] ;  /* 0x00003400010b7983 */ /* 0x000ea20000300800 */
[----:B------:R-:W2:Y:S01]  /*6f150*/  LDL.LU.64 R24, [R1+0x1160] ;  /* 0x0011600001187983 */ /* 0x000ea20000300a00 */
[----:B------:R-:W2:Y:S02]  /*6f160*/  LDL.LU.64 R22, [R1+0x1158] ;  /* 0x0011580001167983 */ /* 0x000ea40000300a00 */
[----:B------:R-:W2:Y:S02]  /*6f170*/  LDL.LU.64 R18, [R1+0x1150] ;  /* 0x0011500001127983 */ /* 0x000ea40000300a00 */
[----:B------:R-:W2:Y:S01]  /*6f180*/  LDL.LU.64 R2, [R1+0x1a70] ;  /* 0x001a700001027983 */ /* 0x000ea20000300a00 */
[----:B------:R-:W-:-:S02]  /*6f190*/  PRMT R0, R7, 0x7632, R0 ;  /* 0x0000763207007816 */ /* 0x000fc40000000000 */
[----:B------:R-:W3:Y:S04]  /*6f1a0*/  LDL.LU R7, [R1+0xa4] ;  /* 0x0000a40001077983 */ /* 0x000ee80000300800 */
[----:B--2---:R0:W-:Y:S01]  /*6f1b0*/  STG.E.U16 [R2.64], R0 ;  /* 0x0000000002007986 */ /* 0x0041e2000c101504 */
[----:B------:R1:W-:Y:S03]  /*6f1c0*/  STG.E.U16 [R8.64], R6 ;  /* 0x0000000608007986 */ /* 0x0003e6000c101504 */
[----:B0-----:R-:W2:Y:S01]  /*6f1d0*/  LDL.LU.64 R2, [R1+0x1168] ;  /* 0x0011680001027983 */ /* 0x001ea20000300a00 */
[----:B-1----:R-:W2:Y:S01]  /*6f1e0*/  LDL.LU.64 R8, [R1+0x1a68] ;  /* 0x001a680001087983 */ /* 0x002ea20000300a00 */
[----:B------:R-:W-:-:S02]  /*6f1f0*/  PRMT R4, R6, 0x7632, R4 ;  /* 0x0000763206047816 */ /* 0x000fc40000000004 */
[----:B------:R-:W3:Y:S04]  /*6f200*/  LDL.LU R6, [R1+0x1a60] ;  /* 0x001a600001067983 */ /* 0x000ee80000300800 */
[----:B--2---:R0:W-:Y:S04]  /*6f210*/  STG.E.U16 [R8.64], R4 ;  /* 0x0000000408007986 */ /* 0x0041e8000c101504 */
[----:B0-----:R-:W2:Y:S01]  /*6f220*/  LDL.LU.64 R8, [R1+0x1a58] ;  /* 0x001a580001087983 */ /* 0x001ea20000300a00 */
[----:B------:R-:W-:-:S03]  /*6f230*/  PRMT R0, R5, 0x7632, R0 ;  /* 0x0000763205007816 */ /* 0x000fc60000000000 */
[----:B--2---:R0:W-:Y:S04]  /*6f240*/  STG.E.U16 [R8.64], R5 ;  /* 0x0000000508007986 */ /* 0x0041e8000c101504 */
[----:B0-----:R-:W2:Y:S01]  /*6f250*/  LDL.LU.64 R8, [R1+0x1a50] ;  /* 0x001a500001087983 */ /* 0x001ea20000300a00 */
[----:B------:R-:W3:Y:S03]  /*6f260*/  LDL.LU R5, [R1+0x1a4c] ;  /* 0x001a4c0001057983 */ /* 0x000ee60000300800 */
[----:B--2---:R0:W-:Y:S04]  /*6f270*/  STG.E.U16 [R8.64], R0 ;  /* 0x0000000008007986 */ /* 0x0041e8000c101504 */
[----:B0-----:R-:W2:Y:S02]  /*6f280*/  LDL.LU R9, [R1+0x1a48] ;  /* 0x001a480001097983 */ /* 0x001ea40000300800 */
[----:B--2---:R-:W-:-:S02]  /*6f290*/  PRMT R4, R9, 0x7632, R4 ;  /* 0x0000763209047816 */ /* 0x004fc40000000004 */
[----:B------:R0:W-:Y:S04]  /*6f2a0*/  STG.E.U16 [R20.64], R9 ;  /* 0x0000000914007986 */ /* 0x0001e8000c101504 */
[----:B------:R1:W-:Y:S04]  /*6f2b0*/  STG.E.U16 [R26.64], R4 ;  /* 0x000000041a007986 */ /* 0x0003e8000c101504 */
[----:B0-----:R-:W2:Y:S01]  /*6f2c0*/  LDL.LU.64 R8, [R1+0x1138] ;  /* 0x0011380001087983 */ /* 0x001ea20000300a00 */
[----:B------:R-:W2:Y:S03]  /*6f2d0*/  LDL.LU.64 R20, [R1+0x1180] ;  /* 0x0011800001147983 */ /* 0x000ea60000300a00 */
[----:B-1----:R-:W2:Y:S01]  /*6f2e0*/  LDL.LU.64 R26, [R1+0x1a40] ;  /* 0x001a4000011a7983 */ /* 0x002ea20000300a00 */
[----:B---3--:R-:W-:-:S03]  /*6f2f0*/  PRMT R0, R14, 0x7632, R0 ;  /* 0x000076320e007816 */ /* 0x008fc60000000000 */
[----:B--2---:R0:W-:Y:S04]  /*6f300*/  STG.E.U16 [R26.64], R14 ;  /* 0x0000000e1a007986 */ /* 0x0041e8000c101504 */
[----:B0-----:R-:W2:Y:S01]  /*6f310*/  LDL.LU.64 R26, [R1+0x1a38] ;  /* 0x001a3800011a7983 */ /* 0x001ea20000300a00 */
[----:B------:R-:W-:-:S03]  /*6f320*/  PRMT R4, R15, 0x7632, R4 ;  /* 0x000076320f047816 */ /* 0x000fc60000000004 */
[----:B--2---:R0:W-:Y:S01]  /*6f330*/  STG.E.U16 [R26.64], R0 ;  /* 0x000000001a007986 */ /* 0x0041e2000c101504 */
[----:B------:R1:W-:Y:S03]  /*6f340*/  STG.E.U16 [R12.64], R15 ;  /* 0x0000000f0c007986 */ /* 0x0003e6000c101504 */
[----:B0-----:R-:W2:Y:S01]  /*6f350*/  LDL.LU.64 R26, [R1+0x1178] ;  /* 0x00117800011a7983 */ /* 0x001ea20000300a00 */
[----:B-1----:R-:W3:Y:S02]  /*6f360*/  LDL.LU.64 R12, [R1+0x1a30] ;  /* 0x001a3000010c7983 */ /* 0x002ee40000300a00 */
[----:B------:R-:W2:Y:S01]  /*6f370*/  LDL.LU.64 R14, [R1+0x1170] ;  /* 0x00117000010e7983 */ /* 0x000ea20000300a00 */
[----:B------:R-:W-:Y:S01]  /*6f380*/  PRMT R0, R5, 0x7632, R0 ;  /* 0x0000763205007816 */ /* 0x000fe20000000000 */
[----:B---3--:R0:W-:Y:S04]  /*6f390*/  STG.E.U16 [R12.64], R4 ;  /* 0x000000040c007986 */ /* 0x0081e8000c101504 */
[----:B0-----:R-:W3:Y:S01]  /*6f3a0*/  LDL.LU R13, [R1+0x1a28] ;  /* 0x001a2800010d7983 */ /* 0x001ee20000300800 */
[----:B------:R-:W-:Y:S02]  /*6f3b0*/  STG.E.U16 [R8.64], R5 ;  /* 0x0000000508007986 */ /* 0x000fe4000c101504 */
[----:B----4-:R0:W-:Y:S02]  /*6f3c0*/  STG.E.U16 [R16.64], R0 ;  /* 0x0000000010007986 */ /* 0x0101e4000c101504 */
[----:B0-----:R-:W-:Y:S01]  /*6f3d0*/  PRMT R0, R11, 0x7632, R0 ;  /* 0x000076320b007816 */ /* 0x001fe20000000000 */
[----:B------:R-:W4:Y:S01]  /*6f3e0*/  LDL.LU.64 R16, [R1+0x1188] ;  /* 0x0011880001107983 */ /* 0x000f220000300a00 */
[----:B---3--:R-:W-:-:S03]  /*6f3f0*/  PRMT R4, R13, 0x7632, R4 ;  /* 0x000076320d047816 */ /* 0x008fc60000000004 */
[----:B------:R-:W-:Y:S04]  /*6f400*/  STG.E.U16 [R28.64], R13 ;  /* 0x0000000d1c007986 */ /* 0x000fe8000c101504 */
[----:B------:R-:W-:Y:S01]  /*6f410*/  STG.E.U16 [R24.64], R4 ;  /* 0x0000000418007986 */ /* 0x000fe2000c101504 */
[----:B------:R-:W-:Y:S02]  /*6f420*/  STG.E.U16 [R22.64], R11 ;  /* 0x0000000b16007986 */ /* 0x000fe4000c101504 */
[----:B------:R0:W-:Y:S02]  /*6f430*/  STG.E.U16 [R18.64], R0 ;  /* 0x0000000012007986 */ /* 0x0001e4000c101504 */
[----:B0-----:R-:W3:Y:S01]  /*6f440*/  LDL.LU R18, [R1+0xe4] ;  /* 0x0000e40001127983 */ /* 0x001ee20000300800 */
[----:B------:R-:W2:Y:S03]  /*6f450*/  LDL.LU.64 R28, [R1+0x1198] ;  /* 0x00119800011c7983 */ /* 0x000ea60000300a00 */
[----:B--2---:R0:W-:Y:S04]  /*6f460*/  STL.64 [R1+0x1a20], R28 ;  /* 0x001a201c01007387 */ /* 0x0041e80000100a00 */
[----:B0-----:R-:W2:Y:S01]  /*6f470*/  LDL.LU.64 R28, [R1+0x11a0] ;  /* 0x0011a000011c7983 */ /* 0x001ea20000300a00 */
[----:B------:R-:W2:Y:S01]  /*6f480*/  LDL.LU.64 R24, [R1+0x11a8] ;  /* 0x0011a80001187983 */ /* 0x000ea20000300a00 */
[----:B------:R-:W-:Y:S01]  /*6f490*/  PRMT R4, R7, 0x7632, R4 ;  /* 0x0000763207047816 */ /* 0x000fe20000000004 */
[----:B------:R-:W-:Y:S04]  /*6f4a0*/  STG.E.U16 [R2.64], R7 ;  /* 0x0000000702007986 */ /* 0x000fe8000c101504 */
[----:B------:R-:W-:Y:S04]  /*6f4b0*/  STG.E.U16 [R20.64], R4 ;  /* 0x0000000414007986 */ /* 0x000fe8000c101504 */
[----:B--2---:R0:W-:Y:S04]  /*6f4c0*/  STL.64 [R1+0x1a18], R24 ;  /* 0x001a181801007387 */ /* 0x0041e80000100a00 */
[----:B0-----:R-:W2:Y:S01]  /*6f4d0*/  LDL.LU.64 R24, [R1+0x1190] ;  /* 0x0011900001187983 */ /* 0x001ea20000300a00 */
[----:B------:R-:W2:Y:S02]  /*6f4e0*/  LDL.LU R22, [R1+0xd4] ;  /* 0x0000d40001167983 */ /* 0x000ea40000300800 */
[----:B------:R-:W2:Y:S02]  /*6f4f0*/  LDL.LU R3, [R1+0xf4] ;  /* 0x0000f40001037983 */ /* 0x000ea40000300800 */
[----:B------:R-:W2:Y:S01]  /*6f500*/  LDL.LU.64 R20, [R1+0x11b8] ;  /* 0x0011b80001147983 */ /* 0x000ea20000300a00 */
[----:B------:R-:W-:Y:S01]  /*6f510*/  PRMT R0, R6, 0x7632, R0 ;  /* 0x0000763206007816 */ /* 0x000fe20000000000 */
[----:B------:R-:W-:Y:S04]  /*6f520*/  STG.E.U16 [R26.64], R6 ;  /* 0x000000061a007986 */ /* 0x000fe8000c101504 */
[----:B------:R-:W-:Y:S04]  /*6f530*/  STG.E.U16 [R14.64], R0 ;  /* 0x000000000e007986 */ /* 0x000fe8000c101504 */
[----:B--2---:R0:W-:Y:S04]  /*6f540*/  STL.64 [R1+0x1a10], R20 ;  /* 0x001a101401007387 */ /* 0x0041e80000100a00 */
[----:B0-----:R-:W2:Y:S01]  /*6f550*/  LDL.LU.64 R20, [R1+0x11c0] ;  /* 0x0011c00001147983 */ /* 0x001ea20000300a00 */
[----:B------:R-:W2:Y:S02]  /*6f560*/  LDL.LU.64 R6, [R1+0x11b0] ;  /* 0x0011b00001067983 */ /* 0x000ea40000300a00 */
[----:B------:R-:W2:Y:S02]  /*6f570*/  LDL.LU R23, [R1+0x104] ;  /* 0x0001040001177983 */ /* 0x000ea40000300800 */
[----:B------:R-:W2:Y:S01]  /*6f580*/  LDL.LU R5, [R1+0x58] ;  /* 0x0000580001057983 */ /* 0x000ea20000300800 */
[----:B------:R-:W2:Y:S01]  /*6f590*/  LDL.LU.64 R12, [R1+0x11c8] ;  /* 0x0011c800010c7983 */ /* 0x000ea20000300a00 */
[----:B------:R-:W2:Y:S03]  /*6f5a0*/  LDL.LU.64 R14, [R1+0x11d0] ;  /* 0x0011d000010e7983 */ /* 0x000ea60000300a00 */
[----:B--2---:R0:W-:Y:S04]  /*6f5b0*/  STL.64 [R1+0x1a00], R14 ;  /* 0x001a000e01007387 */ /* 0x0041e80000100a00 */
[----:B0-----:R-:W2:Y:S01]  /*6f5c0*/  LDL.LU.64 R14, [R1+0x11d8] ;  /* 0x0011d800010e7983 */ /* 0x001ea20000300a00 */
[----:B------:R-:W-:-:S03]  /*6f5d0*/  PRMT R4, R10, 0x7632, R4 ;  /* 0x000076320a047816 */ /* 0x000fc60000000004 */
[----:B----4-:R-:W-:Y:S04]  /*6f5e0*/  STG.E.U16 [R16.64], R10 ;  /* 0x0000000a10007986 */ /* 0x010fe8000c101504 */
[----:B------:R-:W-:Y:S04]  /*6f5f0*/  STG.E.U16 [R28.64], R4 ;  /* 0x000000041c007986 */ /* 0x000fe8000c101504 */
[----:B--2---:R0:W-:Y:S04]  /*6f600*/  STL.64 [R1+0x1a08], R14 ;  /* 0x001a080e01007387 */ /* 0x0041e80000100a00 */
[----:B0-----:R-:W2:Y:S01]  /*6f610*/  LDL.LU.64 R14, [R1+0x11e0] ;  /* 0x0011e000010e7983 */ /* 0x001ea20000300a00 */
[----:B------:R-:W4:Y:S02]  /*6f620*/  LDL.LU.64 R26, [R1+0x11e8] ;  /* 0x0011e800011a7983 */ /* 0x000f240000300a00 */
[----:B------:R-:W2:Y:S02]  /*6f630*/  LDL.LU R19, [R1+0x28] ;  /* 0x0000280001137983 */ /* 0x000ea40000300800 */
[----:B------:R-:W2:Y:S01]  /*6f640*/  LDL.LU R2, [R1+0x8] ;  /* 0x0000080001027983 */ /* 0x000ea20000300800 */
[----:B------:R-:W2:Y:S01]  /*6f650*/  LDL.LU.64 R10, [R1+0x1200] ;  /* 0x00120000010a7983 */ /* 0x000ea20000300a00 */
[----:B------:R-:W2:Y:S02]  /*6f660*/  LDL.LU.64 R8, [R1+0x11f8] ;  /* 0x0011f80001087983 */ /* 0x000ea40000300a00 */
[----:B------:R-:W2:Y:S02]  /*6f670*/  LDL.LU.64 R16, [R1+0x11f0] ;  /* 0x0011f00001107983 */ /* 0x000ea40000300a00 */
[----:B------:R-:W2:Y:S01]  /*6f680*/  LDL.LU.64 R28, [R1+0x1a20] ;  /* 0x001a2000011c7983 */ /* 0x000ea20000300a00 */
[----:B---3--:R-:W-:-:S02]  /*6f690*/  PRMT R0, R18, 0x7632, R0 ;  /* 0x0000763212007816 */ /* 0x008fc40000000000 */
[----:B------:R-:W-:Y:S01]  /*6f6a0*/  PRMT R4, R22, 0x7632, R4 ;  /* 0x0000763216047816 */ /* 0x000fe20000000004 */
[----:B--2---:R0:W-:Y:S02]  /*6f6b0*/  STG.E.U16 [R28.64], R18 ;  /* 0x000000121c007986 */ /* 0x0041e4000c101504 */
[----:B------:R1:W-:Y:S02]  /*6f6c0*/  STG.E.U16 [R24.64], R0 ;  /* 0x0000000018007986 */ /* 0x0003e4000c101504 */
[----:B0-----:R-:W2:Y:S01]  /*6f6d0*/  LDL.LU.64 R28, [R1+0x1208] ;  /* 0x00120800011c7983 */ /* 0x001ea20000300a00 */
[----:B-1----:R-:W3:Y:S02]  /*6f6e0*/  LDL.LU.64 R24, [R1+0x1a18] ;  /* 0x001a180001187983 */ /* 0x002ee40000300a00 */
[----:B------:R-:W2:Y:S01]  /*6f6f0*/  LDL.LU R18, [R1+0x48] ;  /* 0x0000480001127983 */ /* 0x000ea20000300800 */
[----:B------:R-:W-:Y:S01]  /*6f700*/  PRMT R0, R3, 0x7632, R0 ;  /* 0x0000763203007816 */ /* 0x000fe20000000000 */
[----:B---3--:R0:W-:Y:S01]  /*6f710*/  STG.E.U16 [R24.64], R22 ;  /* 0x0000001618007986 */ /* 0x0081e2000c101504 */
[----:B------:R1:W-:Y:S03]  /*6f720*/  STG.E.U16 [R20.64], R4 ;  /* 0x0000000414007986 */ /* 0x0003e6000c101504 */
[----:B0-----:R-:W3:Y:S01]  /*6f730*/  LDL.LU.64 R24, [R1+0x1220] ;  /* 0x0012200001187983 */ /* 0x001ee20000300a00 */
[----:B-1----:R-:W2:Y:S01]  /*6f740*/  LDL.LU.64 R20, [R1+0x1a10] ;  /* 0x001a100001147983 */ /* 0x002ea20000300a00 */
[----:B------:R-:W-:-:S02]  /*6f750*/  PRMT R4, R23, 0x7632, R4 ;  /* 0x0000763217047816 */ /* 0x000fc40000000004 */
[----:B--2---:R0:W-:Y:S01]  /*6f760*/  STG.E.U16 [R20.64], R3 ;  /* 0x0000000314007986 */ /* 0x0041e2000c101504 */
[----:B------:R1:W-:Y:S02]  /*6f770*/  STG.E.U16 [R6.64], R0 ;  /* 0x0000000006007986 */ /* 0x0003e4000c101504 */
[----:B------:R2:W-:Y:S02]  /*6f780*/  STG.E.U16 [R12.64], R23 ;  /* 0x000000170c007986 */ /* 0x0005e4000c101504 */
[----:B------:R2:W-:Y:S01]  /*6f790*/  STG.E.U16 [R14.64], R4 ;  /* 0x000000040e007986 */ /* 0x0005e2000c101504 */
[----:B0-----:R-:W3:Y:S01]  /*6f7a0*/  LDL.LU.64 R20, [R1+0x1218] ;  /* 0x0012180001147983 */ /* 0x001ee20000300a00 */
[----:B-1----:R-:W3:Y:S02]  /*6f7b0*/  LDL.LU.64 R6, [R1+0x1210] ;  /* 0x0012100001067983 */ /* 0x002ee40000300a00 */
[----:B------:R-:W3:Y:S02]  /*6f7c0*/  LDL.LU R3, [R1+0x18] ;  /* 0x0000180001037983 */ /* 0x000ee40000300800 */
[----:B--2---:R-:W2:Y:S01]  /*6f7d0*/  LDL.LU.64 R12, [R1+0x1240] ;  /* 0x00124000010c7983 */ /* 0x004ea20000300a00 */
[----:B------:R-:W2:Y:S01]  /*6f7e0*/  LDL.LU.64 R22, [R1+0x1238] ;  /* 0x0012380001167983 */ /* 0x000ea20000300a00 */
[----:B------:R-:W2:Y:S01]  /*6f7f0*/  LDL.LU.64 R14, [R1+0x1a08] ;  /* 0x001a0800010e7983 */ /* 0x000ea20000300a00 */
[----:B------:R-:W-:-:S02]  /*6f800*/  PRMT R0, R5, 0x7632, R0 ;  /* 0x0000763205007816 */ /* 0x000fc40000000000 */
[----:B------:R-:W-:Y:S01]  /*6f810*/  PRMT R4, R19, 0x7632, R4 ;  /* 0x0000763213047816 */ /* 0x000fe20000000004 */
[----:B--2---:R0:W-:Y:S04]  /*6f820*/  STG.E.U16 [R14.64], R5 ;  /* 0x000000050e007986 */ /* 0x0041e8000c101504 */
[----:B0-----:R-:W2:Y:S04]  /*6f830*/  LDL.LU.64 R14, [R1+0x1a00] ;  /* 0x001a0000010e7983 */ /* 0x001ea80000300a00 */
[----:B--2---:R0:W-:Y:S01]  /*6f840*/  STG.E.U16 [R14.64], R0 ;  /* 0x000000000e007986 */ /* 0x0041e2000c101504 */
[----:B----4-:R1:W-:Y:S02]  /*6f850*/  STG.E.U16 [R26.64], R19 ;  /* 0x000000131a007986 */ /* 0x0103e4000c101504 */
[----:B------:R2:W-:Y:S01]  /*6f860*/  STG.E.U16 [R10.64], R4 ;  /* 0x000000040a007986 */ /* 0x0005e2000c101504 */
[----:B0-----:R-:W4:Y:S01]  /*6f870*/  LDL.LU.64 R14, [R1+0x19f8] ;  /* 0x0019f800010e7983 */ /* 0x001f220000300a00 */
[----:B-1----:R-:W3:Y:S02]  /*6f880*/  LDL.LU.64 R26, [R1+0x1230] ;  /* 0x00123000011a7983 */ /* 0x002ee40000300a00 */
[----:B--2---:R-:W2:Y:S01]  /*6f890*/  LDL.LU.64 R10, [R1+0x19f0] ;  /* 0x0019f000010a7983 */ /* 0x004ea20000300a00 */
[----:B------:R-:W-:Y:S01]  /*6f8a0*/  PRMT R0, R2, 0x7632, R0 ;  /* 0x0000763202007816 */ /* 0x000fe20000000000 */
[----:B------:R0:W-:Y:S04]  /*6f8b0*/  STG.E.U16 [R8.64], R2 ;  /* 0x0000000208007986 */ /* 0x0001e8000c101504 */
[----:B------:R1:W-:Y:S04]  /*6f8c0*/  STG.E.U16 [R16.64], R0 ;  /* 0x0000000010007986 */ /* 0x0003e8000c101504 */
[----:B0-----:R-:W4:Y:S01]  /*6f8d0*/  LDL.LU.64 R8, [R1+0x1248] ;  /* 0x0012480001087983 */ /* 0x001f220000300a00 */
[----:B------:R-:W3:Y:S03]  /*6f8e0*/  LDL.LU R2, [R1+0x38] ;  /* 0x0000380001027983 */ /* 0x000ee60000300800 */
[----:B-1----:R-:W3:Y:S04]  /*6f8f0*/  LDL.LU.64 R16, [R1+0x1260] ;  /* 0x0012600001107983 */ /* 0x002ee80000300a00 */
[----:B--2---:R0:W-:Y:S01]  /*6f900*/  STG.E.U16 [R28.64], R10 ;  /* 0x0000000a1c007986 */ /* 0x0041e2000c101504 */
[----:B------:R-:W-:-:S03]  /*6f910*/  PRMT R4, R10, 0x7632, R4 ;  /* 0x000076320a047816 */ /* 0x000fc60000000004 */
[----:B0-----:R-:W2:Y:S01]  /*6f920*/  LDL.LU.64 R28, [R1+0x1258] ;  /* 0x00125800011c7983 */ /* 0x001ea20000300a00 */
[----:B------:R0:W-:Y:S03]  /*6f930*/  STL [R1+0x19cc], R11 ;  /* 0x0019cc0b01007387 */ /* 0x0001e60000100800 */
[----:B0-----:R-:W2:Y:S01]  /*6f940*/  LDL.LU.64 R10, [R1+0x1228] ;  /* 0x00122800010a7983 */ /* 0x001ea20000300a00 */
[----:B------:R-:W-:-:S03]  /*6f950*/  PRMT R0, R18, 0x7632, R0 ;  /* 0x0000763212007816 */ /* 0x000fc60000000000 */
[----:B---3--:R0:W-:Y:S01]  /*6f960*/  STG.E.U16 [R24.64], R4 ;  /* 0x0000000418007986 */ /* 0x0081e2000c101504 */
[----:B------:R1:W-:Y:S03]  /*6f970*/  STG.E.U16 [R20.64], R18 ;  /* 0x0000001214007986 */ /* 0x0003e6000c101504 */
[----:B------:R3:W-:Y:S04]  /*6f980*/  STG.E.U16 [R6.64], R0 ;  /* 0x0000000006007986 */ /* 0x0007e8000c101504 */
[----:B0-----:R-:W4:Y:S01]  /*6f990*/  LDL.LU.64 R24, [R1+0x1250] ;  /* 0x0012500001187983 */ /* 0x001f220000300a00 */
[----:B------:R-:W4:Y:S02]  /*6f9a0*/  LDL.LU R19, [R1+0xa8] ;  /* 0x0000a80001137983 */ /* 0x000f240000300800 */
[----:B-1----:R-:W4:Y:S01]  /*6f9b0*/  LDL.LU.64 R20, [R1+0x1268] ;  /* 0x0012680001147983 */ /* 0x002f220000300a00 */
[----:B---3--:R-:W3:Y:S01]  /*6f9c0*/  LDL.LU.64 R6, [R1+0x19e8] ;  /* 0x0019e80001067983 */ /* 0x008ee20000300a00 */
[----:B------:R-:W4:Y:S03]  /*6f9d0*/  LDL.LU R5, [R1+0xc8] ;  /* 0x0000c80001057983 */ /* 0x000f260000300800 */
[----:B--2---:R0:W-:Y:S04]  /*6f9e0*/  STG.E.U16 [R10.64], R3 ;  /* 0x000000030a007986 */ /* 0x0041e8000c101504 */
[----:B0-----:R-:W2:Y:S01]  /*6f9f0*/  LDL.LU.64 R10, [R1+0x1288] ;  /* 0x00128800010a7983 */ /* 0x001ea20000300a00 */
[----:B------:R-:W-:-:S02]  /*6fa00*/  PRMT R4, R3, 0x7632, R4 ;  /* 0x0000763203047816 */ /* 0x000fc40000000004 */
[----:B---3--:R-:W-:-:S03]  /*6fa10*/  PRMT R0, R6, 0x7632, R0 ;  /* 0x0000763206007816 */ /* 0x008fc60000000000 */
[----:B------:R0:W-:Y:S01]  /*6fa20*/  STG.E.U16 [R12.64], R4 ;  /* 0x000000040c007986 */ /* 0x0001e2000c101504 */
[----:B------:R-:W-:Y:S03]  /*6fa30*/  STG.E.U16 [R22.64], R6 ;  /* 0x0000000616007986 */ /* 0x000fe6000c101504 */
[----:B------:R-:W-:Y:S01]  /*6fa40*/  STG.E.U16 [R26.64], R0 ;  /* 0x000000001a007986 */ /* 0x000fe2000c101504 */
[----:B----4-:R-:W-:Y:S01]  /*6fa50*/  STG.E.U16 [R8.64], R14 ;  /* 0x0000000e08007986 */ /* 0x010fe2000c101504 */
[----:B0-----:R-:W-:Y:S02]  /*6fa60*/  PRMT R4, R14, 0x7632, R4 ;  /* 0x000076320e047816 */ /* 0x001fe40000000004 */
[----:B--2---:R0:W-:Y:S04]  /*6fa70*/  STL.64 [R1+0x19e0], R10 ;  /* 0x0019e00a01007387 */ /* 0x0041e80000100a00 */
[----:B0-----:R-:W2:Y:S01]  /*6fa80*/  LDL.LU.64 R10, [R1+0x1280] ;  /* 0x00128000010a7983 */ /* 0x001ea20000300a00 */
[----:B------:R-:W3:Y:S02]  /*6fa90*/  LDL.LU R22, [R1+0xb8] ;  /* 0x0000b80001167983 */ /* 0x000ee40000300800 */
[----:B------:R-:W4:Y:S02]  /*6faa0*/  LDL.LU R3, [R1+0xe8] ;  /* 0x0000e80001037983 */ /* 0x000f240000300800 */
[----:B------:R0:W-:Y:S02]  /*6fab0*/  STL [R1+0x19c8], R7 ;  /* 0x0019c80701007387 */ /* 0x0001e40000100800 */
[----:B0-----:R-:W3:Y:S01]  /*6fac0*/  LDL.LU.64 R6, [R1+0x1270] ;  /* 0x0012700001067983 */ /* 0x001ee20000300a00 */
[----:B------:R-:W3:Y:S02]  /*6fad0*/  LDL.LU.64 R26, [R1+0x12a0] ;  /* 0x0012a000011a7983 */ /* 0x000ee40000300a00 */
[----:B------:R-:W3:Y:S02]  /*6fae0*/  LDL.LU.64 R12, [R1+0x1298] ;  /* 0x00129800010c7983 */ /* 0x000ee40000300a00 */
[----:B------:R-:W3:Y:S01]  /*6faf0*/  LDL.LU.64 R8, [R1+0x1290] ;  /* 0x0012900001087983 */ /* 0x000ee20000300a00 */
[----:B------:R0:W-:Y:S04]  /*6fb00*/  STL [R1+0x19b8], R15 ;  /* 0x0019b80f01007387 */ /* 0x0001e80000100800 */
[----:B0-----:R-:W3:Y:S01]  /*6fb10*/  LDL.LU.64 R14, [R1+0x1278] ;  /* 0x00127800010e7983 */ /* 0x001ee20000300a00 */
[----:B------:R-:W-:-:S03]  /*6fb20*/  PRMT R0, R2, 0x7632, R0 ;  /* 0x0000763202007816 */ /* 0x000fc60000000000 */
[----:B------:R0:W-:Y:S01]  /*6fb30*/  STG.E.U16 [R16.64], R4 ;  /* 0x0000000410007986 */ /* 0x0001e2000c101504 */
[----:B------:R-:W4:Y:S02]  /*6fb40*/  LDL.LU R23, [R1+0xd8] ;  /* 0x0000d80001177983 */ /* 0x000f240000300800 */
[----:B------:R1:W-:Y:S01]  /*6fb50*/  STG.E.U16 [R28.64], R2 ;  /* 0x000000021c007986 */ /* 0x0003e2000c101504 */
[----:B------:R1:W-:Y:S01]  /*6fb60*/  STG.E.U16 [R24.64], R0 ;  /* 0x0000000018007986 */ /* 0x0003e2000c101504 */
[----:B------:R1:W-:Y:S01]  /*6fb70*/  STG.E.U16 [R20.64], R19 ;  /* 0x0000001314007986 */ /* 0x0003e2000c101504 */
[----:B0-----:R-:W-:Y:S02]  /*6fb80*/  PRMT R4, R19, 0x7632, R4 ;  /* 0x0000763213047816 */ /* 0x001fe40000000004 */
[----:B-1----:R-:W4:Y:S01]  /*6fb90*/  LDL.LU.64 R28, [R1+0x12a8] ;  /* 0x0012a800011c7983 */ /* 0x002f220000300a00 */
[----:B------:R-:W4:Y:S02]  /*6fba0*/  LDL.LU R2, [R1+0xf8] ;  /* 0x0000f80001027983 */ /* 0x000f240000300800 */
[----:B------:R-:W4:Y:S02]  /*6fbb0*/  LDL.LU.64 R24, [R1+0x12c0] ;  /* 0x0012c00001187983 */ /* 0x000f240000300a00 */
[----:B------:R-:W4:Y:S01]  /*6fbc0*/  LDL.LU.64 R20, [R1+0x12b8] ;  /* 0x0012b80001147983 */ /* 0x000f220000300a00 */
[----:B------:R-:W4:Y:S01]  /*6fbd0*/  LDL.LU.64 R18, [R1+0x12b0] ;  /* 0x0012b00001127983 */ /* 0x000f220000300a00 */
[----:B------:R-:W4:Y:S02]  /*6fbe0*/  LDL.LU R16, [R1+0x108] ;  /* 0x0001080001107983 */ /* 0x000f240000300800 */
[----:B------:R-:W4:Y:S01]  /*6fbf0*/  LDL.LU R17, [R1+0x5c] ;  /* 0x00005c0001117983 */ /* 0x000f220000300800 */
[----:B--2---:R0:W-:Y:S04]  /*6fc00*/  STG.E.U16 [R10.64], R4 ;  /* 0x000000040a007986 */ /* 0x0041e8000c101504 */
[----:B0-----:R-:W2:Y:S04]  /*6fc10*/  LDL.LU.64 R10, [R1+0x19e0] ;  /* 0x0019e000010a7983 */ /* 0x001ea80000300a00 */
[----:B---3--:R0:W-:Y:S04]  /*6fc20*/  STG.E.U16 [R14.64], R5 ;  /* 0x000000050e007986 */ /* 0x0081e8000c101504 */
[----:B0-----:R-:W3:Y:S01]  /*6fc30*/  LDL.LU.64 R14, [R1+0x12e0] ;  /* 0x0012e000010e7983 */ /* 0x001ee20000300a00 */
[----:B------:R-:W-:-:S02]  /*6fc40*/  PRMT R0, R5, 0x7632, R0 ;  /* 0x0000763205007816 */ /* 0x000fc40000000000 */
[----:B------:R-:W-:-:S03]  /*6fc50*/  PRMT R4, R22, 0x7632, R4 ;  /* 0x0000763216047816 */ /* 0x000fc60000000004 */
[----:B------:R4:W-:Y:S02]  /*6fc60*/  STG.E.U16 [R6.64], R0 ;  /* 0x0000000006007986 */ /* 0x0009e4000c101504 */
[----:B----4-:R-:W-:Y:S02]  /*6fc70*/  PRMT R0, R3, 0x7632, R0 ;  /* 0x0000763203007816 */ /* 0x010fe40000000000 */
[----:B--2---:R-:W-:Y:S01]  /*6fc80*/  STG.E.U16 [R10.64], R22 ;  /* 0x000000160a007986 */ /* 0x004fe2000c101504 */
[----:B------:R-:W-:Y:S02]  /*6fc90*/  STG.E.U16 [R26.64], R4 ;  /* 0x000000041a007986 */ /* 0x000fe4000c101504 */
[----:B------:R-:W-:Y:S02]  /*6fca0*/  STG.E.U16 [R12.64], R3 ;  /* 0x000000030c007986 */ /* 0x000fe4000c101504 */
[----:B------:R-:W-:Y:S01]  /*6fcb0*/  STG.E.U16 [R8.64], R0 ;  /* 0x0000000008007986 */ /* 0x000fe2000c101504 */
[----:B---3--:R0:W-:Y:S04]  /*6fcc0*/  STL.64 [R1+0x19d8], R14 ;  /* 0x0019d80e01007387 */ /* 0x0081e80000100a00 */
[----:B0-----:R-:W2:Y:S01]  /*6fcd0*/  LDL.LU.64 R14, [R1+0x12c8] ;  /* 0x0012c800010e7983 */ /* 0x001ea20000300a00 */
[----:B------:R-:W3:Y:S02]  /*6fce0*/  LDL.LU.64 R6, [R1+0x12d8] ;  /* 0x0012d80001067983 */ /* 0x000ee40000300a00 */
[----:B------:R-:W4:Y:S02]  /*6fcf0*/  LDL.LU.64 R26, [R1+0x12d0] ;  /* 0x0012d000011a7983 */ /* 0x000f240000300a00 */
[----:B------:R-:W2:Y:S01]  /*6fd00*/  LDL.LU R12, [R1+0x2c] ;  /* 0x00002c00010c7983 */ /* 0x000ea20000300800 */
[----:B------:R-:W2:Y:S01]  /*6fd10*/  LDL.LU R3, [R1+0xc] ;  /* 0x00000c0001037983 */ /* 0x000ea20000300800 */
[----:B------:R-:W2:Y:S01]  /*6fd20*/  LDL.LU.64 R8, [R1+0x1300] ;  /* 0x0013000001087983 */ /* 0x000ea20000300a00 */
[----:B------:R-:W-:-:S02]  /*6fd30*/  PRMT R4, R23, 0x7632, R4 ;  /* 0x0000763217047816 */ /* 0x000fc40000000004 */
[----:B------:R-:W-:Y:S01]  /*6fd40*/  STG.E.U16 [R28.64], R23 ;  /* 0x000000171c007986 */ /* 0x000fe2000c101504 */
[----:B------:R-:W-:-:S03]  /*6fd50*/  PRMT R0, R2, 0x7632, R0 ;  /* 0x0000763202007816 */ /* 0x000fc60000000000 */
[----:B------:R-:W-:Y:S01]  /*6fd60*/  STG.E.U16 [R24.64], R4 ;  /* 0x0000000418007986 */ /* 0x000fe2000c101504 */
[----:B------:R-:W-:Y:S02]  /*6fd70*/  STG.E.U16 [R20.64], R2 ;  /* 0x0000000214007986 */ /* 0x000fe4000c101504 */
[----:B------:R-:W-:Y:S01]  /*6fd80*/  STG.E.U16 [R18.64], R0 ;  /* 0x0000000012007986 */ /* 0x000fe2000c101504 */
[----:B--2---:R0:W-:Y:S04]  /*6fd90*/  STL.64 [R1+0x19d0], R8 ;  /* 0x0019d00801007387 */ /* 0x0041e80000100a00 */
[----:B------:R1:W-:Y:S04]  /*6fda0*/  STG.E.U16 [R14.64], R16 ;  /* 0x000000100e007986 */ /* 0x0003e8000c101504 */
[----:B0-----:R-:W2:Y:S01]  /*6fdb0*/  LDL.LU.64 R8, [R1+0x12e8] ;  /* 0x0012e80001087983 */ /* 0x001ea20000300a00 */
[----:B------:R-:W2:Y:S02]  /*6fdc0*/  LDL.LU.64 R10, [R1+0x12f8] ;  /* 0x0012f800010a7983 */ /* 0x000ea40000300a00 */
[----:B------:R-:W2:Y:S02]  /*6fdd0*/  LDL.LU.64 R28, [R1+0x12f0] ;  /* 0x0012f000011c7983 */ /* 0x000ea40000300a00 */
[----:B------:R-:W2:Y:S01]  /*6fde0*/  LDL.LU.64 R22, [R1+0x1308] ;  /* 0x0013080001167983 */ /* 0x000ea20000300a00 */
[----:B------:R-:W2:Y:S01]  /*6fdf0*/  LDL.LU R2, [R1+0x4c] ;  /* 0x00004c0001027983 */ /* 0x000ea20000300800 */
[----:B------:R-:W2:Y:S02]  /*6fe00*/  LDL.LU.64 R24, [R1+0x1320] ;  /* 0x0013200001187983 */ /* 0x000ea40000300a00 */
[----:B------:R-:W2:Y:S02]  /*6fe10*/  LDL.LU.64 R20, [R1+0x1318] ;  /* 0x0013180001147983 */ /* 0x000ea40000300a00 */
[----:B------:R-:W2:Y:S01]  /*6fe20*/  LDL.LU.64 R18, [R1+0x1310] ;  /* 0x0013100001127983 */ /* 0x000ea20000300a00 */
[----:B-1----:R-:W2:Y:S01]  /*6fe30*/  LDL.LU.64 R14, [R1+0x19d8] ;  /* 0x0019d800010e7983 */ /* 0x002ea20000300a00 */
[----:B------:R-:W-:Y:S01]  /*6fe40*/  PRMT R4, R16, 0x7632, R4 ;  /* 0x0000763210047816 */ /* 0x000fe20000000004 */
[----:B------:R-:W4:Y:S04]  /*6fe50*/  LDL.LU R5, [R1+0x1c] ;  /* 0x00001c0001057983 */ /* 0x000f280000300800 */
[----:B--2---:R-:W-:Y:S01]  /*6fe60*/  STG.E.U16 [R14.64], R4 ;  /* 0x000000040e007986 */ /* 0x004fe2000c101504 */
[----:B---3--:R0:W-:Y:S03]  /*6fe70*/  STG.E.U16 [R6.64], R17 ;  /* 0x0000001106007986 */ /* 0x0081e6000c101504 */
[----:B0-----:R-:W2:Y:S01]  /*6fe80*/  LDL.LU.64 R6, [R1+0x1328] ;  /* 0x0013280001067983 */ /* 0x001ea20000300a00 */
[----:B------:R-:W3:Y:S01]  /*6fe90*/  LDL.LU.64 R14, [R1+0x1338] ;  /* 0x00133800010e7983 */ /* 0x000ee20000300a00 */
[----:B------:R-:W-:-:S05]  /*6fea0*/  PRMT R0, R17, 0x7632, R0 ;  /* 0x0000763211007816 */ /* 0x000fca0000000000 */
[----:B----4-:R-:W-:Y:S01]  /*6feb0*/  STG.E.U16 [R26.64], R0 ;  /* 0x000000001a007986 */ /* 0x010fe2000c101504 */
[----:B------:R-:W-:Y:S03]  /*6fec0*/  STG.E.U16 [R8.64], R12 ;  /* 0x0000000c08007986 */ /* 0x000fe6000c101504 */
[----:B---3--:R0:W-:Y:S04]  /*6fed0*/  STL.64 [R1+0x19c0], R14 ;  /* 0x0019c00e01007387 */ /* 0x0081e80000100a00 */
[----:B0-----:R-:W3:Y:S01]  /*6fee0*/  LDL.LU.64 R14, [R1+0x1340] ;  /* 0x00134000010e7983 */ /* 0x001ee20000300a00 */
[----:B------:R-:W4:Y:S02]  /*6fef0*/  LDL.LU.64 R26, [R1+0x1348] ;  /* 0x00134800011a7983 */ /* 0x000f240000300a00 */
[----:B------:R-:W2:Y:S02]  /*6ff00*/  LDL.LU R16, [R1+0x3c] ;  /* 0x00003c0001107983 */ /* 0x000ea40000300800 */
[----:B------:R-:W2:Y:S01]  /*6ff10*/  LDL.LU R17, [R1+0xac] ;  /* 0x0000ac0001117983 */ /* 0x000ea20000300800 */
[----:B------:R-:W2:Y:S01]  /*6ff20*/  LDL.LU.64 R8, [R1+0x19d0] ;  /* 0x0019d00001087983 */ /* 0x000ea20000300a00 */
[----:B------:R-:W-:-:S02]  /*6ff30*/  PRMT R4, R12, 0x7632, R4 ;  /* 0x000076320c047816 */ /* 0x000fc40000000004 */
[----:B------:R-:W3:Y:S03]  /*6ff40*/  LDL.LU.64 R12, [R1+0x1358] ;  /* 0x00135800010c7983 */ /* 0x000ee60000300a00 */
[----:B--2---:R0:W-:Y:S01]  /*6ff50*/  STG.E.U16 [R8.64], R4 ;  /* 0x0000000408007986 */ /* 0x0041e2000c101504 */
[----:B------:R1:W-:Y:S03]  /*6ff60*/  STG.E.U16 [R10.64], R3 ;  /* 0x000000030a007986 */ /* 0x0003e6000c101504 */
[----:B0-----:R-:W2:Y:S01]  /*6ff70*/  LDL.LU.64 R8, [R1+0x1350] ;  /* 0x0013500001087983 */ /* 0x001ea20000300a00 */
[----:B-1----:R-:W2:Y:S01]  /*6ff80*/  LDL.LU R11, [R1+0x19cc] ;  /* 0x0019cc00010b7983 */ /* 0x002ea20000300800 */
[----:B------:R-:W-:-:S05]  /*6ff90*/  PRMT R0, R3, 0x7632, R0 ;  /* 0x0000763203007816 */ /* 0x000fca0000000000 */
[----:B------:R0:W-:Y:S02]  /*6ffa0*/  STG.E.U16 [R28.64], R0 ;  /* 0x000000001c007986 */ /* 0x0001e4000c101504 */
[----:B0-----:R-:W-:Y:S02]  /*6ffb0*/  PRMT R0, R2, 0x7632, R0 ;  /* 0x0000763202007816 */ /* 0x001fe40000000000 */
[----:B--2---:R-:W-:Y:S01]  /*6ffc0*/  PRMT R4, R11, 0x7632, R4 ;  /* 0x000076320b047816 */ /* 0x004fe20000000004 */
[----:B------:R0:W-:Y:S04]  /*6ffd0*/  STG.E.U16 [R22.64], R11 ;  /* 0x0000000b16007986 */ /* 0x0001e8000c101504 */
[----:B------:R1:W-:Y:S01]  /*6ffe0*/  STG.E.U16 [R24.64], R4 ;  /* 0x0000000418007986 */ /* 0x0003e2000c101504 */
[----:B------:R2:W-:Y:S02]  /*6fff0*/  STG.E.U16 [R20.64], R2 ;  /* 0x0000000214007986 */ /* 0x0005e4000c101504 */
[----:B------:R2:W-:Y:S01]  /*70000*/  STG.E.U16 [R18.64], R0 ;  /* 0x0000000012007986 */ /* 0x0005e2000c101504 */
[----:B0-----:R-:W4:Y:S01]  /*70010*/  LDL.LU.64 R10, [R1+0x1360] ;  /* 0x00136000010a7983 */ /* 0x001f220000300a00 */
[----:B------:R-:W4:Y:S02]  /*70020*/  LDL.LU.64 R28, [R1+0x1370] ;  /* 0x00137000011c7983 */ /* 0x000f240000300a00 */
[----:B------:R-:W4:Y:S02]  /*70030*/  LDL.LU.64 R22, [R1+0x1368] ;  /* 0x0013680001167983 */ /* 0x000f240000300a00 */
[----:B------:R-:W4:Y:S01]  /*70040*/  LDL.LU R3, [R1+0xcc] ;  /* 0x0000cc0001037983 */ /* 0x000f220000300800 */
[----:B-1----:R-:W-:Y:S01]  /*70050*/  PRMT R4, R5, 0x7632, R4 ;  /* 0x0000763205047816 */ /* 0x002fe20000000004 */
[----:B------:R-:W4:Y:S01]  /*70060*/  LDL.LU.64 R24, [R1+0x1380] ;  /* 0x0013800001187983 */ /* 0x000f220000300a00 */
[----:B--2---:R-:W2:Y:S02]  /*70070*/  LDL.LU.64 R20, [R1+0x1378] ;  /* 0x0013780001147983 */ /* 0x004ea40000300a00 */
[----:B------:R-:W2:Y:S02]  /*70080*/  LDL.LU.64 R18, [R1+0x1388] ;  /* 0x0013880001127983 */ /* 0x000ea40000300a00 */
[----:B------:R-:W2:Y:S01]  /*70090*/  LDL.LU R2, [R1+0xbc] ;  /* 0x0000bc0001027983 */ /* 0x000ea20000300800 */
[----:B------:R0:W-:Y:S01]  /*700a0*/  STG.E.U16 [R6.64], R5 ;  /* 0x0000000506007986 */ /* 0x0001e2000c101504 */
[----:B---3--:R1:W-:Y:S03]  /*700b0*/  STG.E.U16 [R14.64], R4 ;  /* 0x000000040e007986 */ /* 0x0083e6000c101504 */
[----:B0-----:R-:W3:Y:S01]  /*700c0*/  LDL.LU R7, [R1+0x19c8] ;  /* 0x0019c80001077983 */ /* 0x001ee20000300800 */
[----:B-1----:R-:W2:Y:S01]  /*700d0*/  LDL.LU.64 R14, [R1+0x19c0] ;  /* 0x0019c000010e7983 */ /* 0x002ea20000300a00 */
[----:B---3--:R-:W-:-:S02]  /*700e0*/  PRMT R0, R7, 0x7632, R0 ;  /* 0x0000763207007816 */ /* 0x008fc40000000000 */
[----:B--2---:R0:W-:Y:S04]  /*700f0*/  STG.E.U16 [R14.64], R7 ;  /* 0x000000070e007986 */ /* 0x0041e8000c101504 */
[----:B0-----:R-:W4:Y:S01]  /*70100*/  LDL.LU R15, [R1+0x19b8] ;  /* 0x0019b800010f7983 */ /* 0x001f220000300800 */
[----:B------:R-:W2:Y:S03]  /*70110*/  LDL.LU.64 R6, [R1+0x1330] ;  /* 0x0013300001067983 */ /* 0x000ea60000300a00 */
[----:B------:R-:W0:Y:S04]  /*70120*/  S2R R14, SR_TID.X ;  /* 0x00000000000e7919 */ /* 0x000e280000002100 */
[----:B--2---:R-:W-:Y:S01]  /*70130*/  STG.E.U16 [R6.64], R0 ;  /* 0x0000000006007986 */ /* 0x004fe2000c101504 */
[----:B----4-:R1:W-:Y:S03]  /*70140*/  STG.E.U16 [R26.64], R15 ;  /* 0x0000000f1a007986 */ /* 0x0103e6000c101504 */
[----:B-1----:R-:W1:Y:S01]  /*70150*/  S2R R27, SR_TID.X ;  /* 0x00000000001b7919 */ /* 0x002e620000002100 */
[----:B------:R-:W-:-:S02]  /*70160*/  PRMT R4, R15, 0x7632, R4 ;  /* 0x000076320f047816 */ /* 0x000fc40000000004 */
[----:B------:R-:W-:-:S03]  /*70170*/  PRMT R0, R16, 0x7632, R0 ;  /* 0x0000763210007816 */ /* 0x000fc60000000000 */
[----:B------:R-:W-:Y:S01]  /*70180*/  STG.E.U16 [R10.64], R4 ;  /* 0x000000040a007986 */ /* 0x000fe2000c101504 */
[----:B------:R2:W-:Y:S02]  /*70190*/  STG.E.U16 [R12.64], R16 ;  /* 0x000000100c007986 */ /* 0x0005e4000c101504 */
[----:B------:R-:W-:Y:S01]  /*701a0*/  STG.E.U16 [R8.64], R0 ;  /* 0x0000000008007986 */ /* 0x000fe2000c101504 */
[C---:B-1----:R-:W-:Y:S01]  /*701b0*/  LOP3.LUT R26, R27.reuse, 0x7f, RZ, 0xc0, !PT ;  /* 0x0000007f1b1a7812 */ /* 0x042fe200078ec0ff */
[----:B------:R-:W-:-:S04]  /*701c0*/  SHF.L.U32 R27, R27, 0xc, RZ ;  /* 0x0000000c1b1b7819 */ /* 0x000fc800000006ff */
[----:B------:R-:W-:-:S05]  /*701d0*/  LOP3.LUT R27, R27, 0x6000, RZ, 0xc0, !PT ;  /* 0x000060001b1b7812 */ /* 0x000fca00078ec0ff */
[----:B------:R-:W-:-:S05]  /*701e0*/  IMAD R27, R26, 0x10, R27 ;  /* 0x000000101a1b7824 */ /* 0x000fca00078e021b */
[----:B------:R-:W1:Y:S01]  /*701f0*/  LDS.128 R8, [R27] ;  /* 0x000000001b087984 */ /* 0x000e620000000c00 */
[C---:B0-----:R-:W-:Y:S02]  /*70200*/  SHF.L.U32 R26, R14.reuse, 0xc, RZ ;  /* 0x0000000c0e1a7819 */ /* 0x041fe400000006ff */
[----:B--2---:R-:W-:Y:S02]  /*70210*/  LOP3.LUT R13, R14, 0x7f, RZ, 0xc0, !PT ;  /* 0x0000007f0e0d7812 */ /* 0x004fe400078ec0ff */
[----:B------:R-:W-:-:S04]  /*70220*/  LOP3.LUT R26, R26, 0x6000, RZ, 0xc0, !PT ;  /* 0x000060001a1a7812 */ /* 0x000fc800078ec0ff */
[----:B------:R-:W-:-:S04]  /*70230*/  LEA R26, R13, R26, 0x4 ;  /* 0x0000001a0d1a7211 */ /* 0x000fc800078e20ff */
[----:B------:R-:W-:Y:S01]  /*70240*/  LOP3.LUT R26, R26, 0x20, RZ, 0x3c, !PT ;  /* 0x000000201a1a7812 */ /* 0x000fe200078e3cff */
[----:B-1----:R-:W-:Y:S01]  /*70250*/  STL [R1+0x94], R9 ;  /* 0x0000940901007387 */ /* 0x002fe20000100800 */
[----:B------:R-:W-:Y:S01]  /*70260*/  STL.64 [R1+0x98], R10 ;  /* 0x0000980a01007387 */ /* 0x000fe20000100a00 */
[----:B------:R-:W-:Y:S02]  /*70270*/  MOV R12, R8 ;  /* 0x00000008000c7202 */ /* 0x000fe40000000f00 */
[----:B------:R-:W0:Y:S01]  /*70280*/  LDS.128 R8, [R26] ;  /* 0x000000001a087984 */ /* 0x000e220000000c00 */
[----:B------:R-:W-:-:S03]  /*70290*/  PRMT R0, R17, 0x7632, R0 ;  /* 0x0000763211007816 */ /* 0x000fc60000000000 */
[----:B------:R-:W-:Y:S04]  /*702a0*/  STG.E.U16 [R28.64], R17 ;  /* 0x000000111c007986 */ /* 0x000fe8000c101504 */
[----:B------:R1:W-:Y:S01]  /*702b0*/  STG.E.U16 [R22.64], R0 ;  /* 0x0000000016007986 */ /* 0x0003e2000c101504 */
[----:B------:R2:W-:Y:S01]  /*702c0*/  STG.E.U16 [R24.64], R3 ;  /* 0x0000000318007986 */ /* 0x0005e2000c101504 */
[----:B-1----:R-:W-:-:S05]  /*702d0*/  PRMT R0, R3, 0x7632, R0 ;  /* 0x0000763203007816 */ /* 0x002fca0000000000 */
[----:B------:R-:W-:Y:S01]  /*702e0*/  STG.E.U16 [R20.64], R0 ;  /* 0x0000000014007986 */ /* 0x000fe2000c101504 */
[----:B------:R1:W-:Y:S03]  /*702f0*/  STG.E.U16 [R18.64], R2 ;  /* 0x0000000212007986 */ /* 0x0003e6000c101504 */
[----:B0-----:R-:W-:Y:S01]  /*70300*/  STL [R1+0x54], R9 ;  /* 0x0000540901007387 */ /* 0x001fe20000100800 */
[----:B------:R-:W-:Y:S02]  /*70310*/  STL.64 [R1+0x58], R10 ;  /* 0x0000580a01007387 */ /* 0x000fe40000100a00 */
[----:B------:R-:W3:Y:S02]  /*70320*/  LDL.LU.64 R22, [R1+0x1398] ;  /* 0x0013980001167983 */ /* 0x000ee40000300a00 */
[----:B------:R-:W4:Y:S01]  /*70330*/  LDL.LU R15, [R1+0xec] ;  /* 0x0000ec00010f7983 */ /* 0x000f220000300800 */
[----:B------:R-:W4:Y:S01]  /*70340*/  LDL.LU.64 R6, [R1+0x13b0] ;  /* 0x0013b00001067983 */ /* 0x000f220000300a00 */
[----:B--2---:R-:W2:Y:S02]  /*70350*/  LDL.LU R24, [R1+0xdc] ;  /* 0x0000dc0001187983 */ /* 0x004ea40000300800 */
[----:B------:R-:W2:Y:S02]  /*70360*/  LDL.LU.64 R28, [R1+0x13c0] ;  /* 0x0013c000011c7983 */ /* 0x000ea40000300a00 */
[----:B------:R-:W2:Y:S01]  /*70370*/  LDL.LU R25, [R1+0xfc] ;  /* 0x0000fc0001197983 */ /* 0x000ea20000300800 */
[----:B-1----:R-:W4:Y:S01]  /*70380*/  LDL.LU.64 R18, [R1+0x13c8] ;  /* 0x0013c80001127983 */ /* 0x002f220000300a00 */
[----:B------:R-:W-:-:S04]  /*70390*/  SHF.L.U32 R27, R14, 0xc, RZ ;  /* 0x0000000c0e1b7819 */ /* 0x000fc800000006ff */
[----:B------:R-:W-:-:S04]  /*703a0*/  LOP3.LUT R27, R27, 0x6000, RZ, 0xc0, !PT ;  /* 0x000060001b1b7812 */ /* 0x000fc800078ec0ff */
[----:B------:R-:W-:-:S04]  /*703b0*/  LEA R27, R13, R27, 0x4 ;  /* 0x0000001b0d1b7211 */ /* 0x000fc800078e20ff */
[----:B------:R-:W-:Y:S01]  /*703c0*/  LOP3.LUT R27, R27, 0x40, RZ, 0x3c, !PT ;  /* 0x000000401b1b7812 */ /* 0x000fe200078e3cff */
[----:B------:R-:W-:-:S04]  /*703d0*/  IMAD.MOV.U32 R17, RZ, RZ, R8 ;  /* 0x000000ffff117224 */ /* 0x000fc800078e0008 */
[----:B------:R-:W0:Y:S01]  /*703e0*/  LDS.128 R8, [R27] ;  /* 0x000000001b087984 */ /* 0x000e220000000c00 */
[----:B------:R-:W-:Y:S02]  /*703f0*/  PRMT R0, R2, 0x7632, R0 ;  /* 0x0000763202007816 */ /* 0x000fe40000000000 */
[----:B------:R-:W4:Y:S01]  /*70400*/  LDL.LU R2, [R1+0x10c] ;  /* 0x00010c0001027983 */ /* 0x000f220000300800 */
[----:B0-----:R-:W-:Y:S01]  /*70410*/  STL [R1+0x14], R9 ;  /* 0x0000140901007387 */ /* 0x001fe20000100800 */
[----:B------:R-:W-:Y:S01]  /*70420*/  STL [R1+0x1c], R11 ;  /* 0x00001c0b01007387 */ /* 0x000fe20000100800 */
[----:B------:R-:W-:Y:S01]  /*70430*/  MOV R16, R8 ;  /* 0x0000000800107202 */ /* 0x000fe20000000f00 */
[----:B------:R0:W-:Y:S02]  /*70440*/  STL.64 [R1+0x19b0], R26 ;  /* 0x0019b01a01007387 */ /* 0x0001e40000100a00 */
[----:B0-----:R-:W4:Y:S04]  /*70450*/  LDL.LU.64 R26, [R1+0x13a0] ;  /* 0x0013a000011a7983 */ /* 0x001f280000300a00 */
[----:B---3--:R-:W-:Y:S04]  /*70460*/  STG.E.U16 [R22.64], R0 ;  /* 0x0000000016007986 */ /* 0x008fe8000c101504 */
[----:B--2---:R-:W-:Y:S01]  /*70470*/  STL [R1+0x19a8], R25 ;  /* 0x0019a81901007387 */ /* 0x004fe20000100800 */
[----:B----4-:R0:W-:Y:S03]  /*70480*/  STL.64 [R1+0x19a0], R18 ;  /* 0x0019a01201007387 */ /* 0x0101e60000100a00 */
[----:B0-----:R-:W2:Y:S01]  /*70490*/  LDL.LU.64 R18, [R1+0x13b8] ;  /* 0x0013b80001127983 */ /* 0x001ea20000300a00 */
[----:B------:R0:W-:Y:S03]  /*704a0*/  STL.64 [R1+0x1998], R16 ;  /* 0x0019981001007387 */ /* 0x0001e60000100a00 */
[----:B0-----:R-:W3:Y:S01]  /*704b0*/  LDL.LU.64 R16, [R1+0x13a8] ;  /* 0x0013a80001107983 */ /* 0x001ee20000300a00 */
[----:B------:R-:W4:Y:S02]  /*704c0*/  LDL.LU.64 R20, [R1+0x13d0] ;  /* 0x0013d00001147983 */ /* 0x000f240000300a00 */
[----:B------:R-:W2:Y:S01]  /*704d0*/  LDL.LU.64 R22, [R1+0x13d8] ;  /* 0x0013d80001167983 */ /* 0x000ea20000300a00 */
[----:B------:R-:W-:-:S04]  /*704e0*/  SHF.L.U32 R5, R14, 0xc, RZ ;  /* 0x0000000c0e057819 */ /* 0x000fc800000006ff */
[----:B------:R-:W-:-:S05]  /*704f0*/  LOP3.LUT R5, R5, 0x6000, RZ, 0xc0, !PT ;  /* 0x0000600005057812 */ /* 0x000fca00078ec0ff */
[----:B------:R-:W-:Y:S01]  /*70500*/  IMAD R5, R13, 0x10, R5 ;  /* 0x000000100d057824 */ /* 0x000fe200078e0205 */
[----:B------:R-:W-:-:S04]  /*70510*/  MOV R3, R10 ;  /* 0x0000000a00037202 */ /* 0x000fc80000000f00 */
[----:B------:R-:W-:-:S05]  /*70520*/  LOP3.LUT R5, R5, 0x60, RZ, 0x3c, !PT ;  /* 0x0000006005057812 */ /* 0x000fca00078e3cff */
[----:B------:R-:W0:Y:S01]  /*70530*/  LDS.128 R8, [R5] ;  /* 0x0000000005087984 */ /* 0x000e220000000c00 */
[----:B------:R-:W-:-:S03]  /*70540*/  PRMT R0, R15, 0x7632, R0 ;  /* 0x000076320f007816 */ /* 0x000fc60000000000 */
[----:B--2---:R-:W-:Y:S01]  /*70550*/  STL.64 [R1+0x1990], R22 ;  /* 0x0019901601007387 */ /* 0x004fe20000100a00 */
[----:B0-----:R-:W-:Y:S02]  /*70560*/  STL [R1+0x1930], R9 ;  /* 0x0019300901007387 */ /* 0x001fe40000100800 */
[----:B------:R0:W-:Y:S01]  /*70570*/  STL.64 [R1+0x1860], R10 ;  /* 0x0018600a01007387 */ /* 0x0001e20000100a00 */
[----:B---3--:R1:W-:Y:S01]  /*70580*/  STG.E.U16 [R16.64], R15 ;  /* 0x0000000f10007986 */ /* 0x0083e2000c101504 */
[----:B0-----:R-:W-:-:S03]  /*70590*/  SHF.L.U32 R11, R14, 0xc, RZ ;  /* 0x0000000c0e0b7819 */ /* 0x001fc600000006ff */
[----:B------:R0:W-:Y:S04]  /*705a0*/  STG.E.U16 [R26.64], R0 ;  /* 0x000000001a007986 */ /* 0x0001e8000c101504 */
[----:B-1----:R-:W2:Y:S01]  /*705b0*/  LDL.LU.64 R14, [R1+0x13e0] ;  /* 0x0013e000010e7983 */ /* 0x002ea20000300a00 */
[----:B------:R-:W-:Y:S01]  /*705c0*/  LOP3.LUT R11, R11, 0x6000, RZ, 0xc0, !PT ;  /* 0x000060000b0b7812 */ /* 0x000fe200078ec0ff */
[----:B------:R1:W-:Y:S04]  /*705d0*/  STG.E.U16 [R6.64], R24 ;  /* 0x0000001806007986 */ /* 0x0003e8000c101504 */
[----:B------:R-:W-:Y:S01]  /*705e0*/  IMAD R11, R13, 0x10, R11 ;  /* 0x000000100d0b7824 */ /* 0x000fe200078e020b */
[----:B0-----:R-:W-:-:S04]  /*705f0*/  PRMT R0, R24, 0x7632, R0 ;  /* 0x0000763218007816 */ /* 0x001fc80000000000 */
[----:B------:R-:W0:Y:S04]  /*70600*/  LDS.128 R24, [R11+0x800] ;  /* 0x000800000b187984 */ /* 0x000e280000000c00 */
[----:B-1----:R-:W3:Y:S04]  /*70610*/  LDL.LU.64 R6, [R1+0x13e8] ;  /* 0x0013e80001067983 */ /* 0x002ee80000300a00 */
[----:B0-----:R-:W-:Y:S01]  /*70620*/  STL.64 [R1+0x80], R24 ;  /* 0x0000801801007387 */ /* 0x001fe20000100a00 */
[----:B------:R0:W-:Y:S03]  /*70630*/  STL.64 [R1+0x88], R26 ;  /* 0x0000881a01007387 */ /* 0x0001e60000100a00 */
[----:B0-----:R-:W2:Y:S01]  /*70640*/  LDL.LU.64 R26, [R1+0x19b0] ;  /* 0x0019b000011a7983 */ /* 0x001ea20000300a00 */
[----:B------:R-:W3:Y:S03]  /*70650*/  LDL.LU R25, [R1+0x19a8] ;  /* 0x0019a80001197983 */ /* 0x000ee60000300800 */
[----:B------:R3:W-:Y:S04]  /*70660*/  STG.E.U16 [R18.64], R0 ;  /* 0x0000000012007986 */ /* 0x0007e8000c101504 */
[----:B--2---:R-:W0:Y:S01]  /*70670*/  LDS.128 R16, [R26+0x800] ;  /* 0x000800001a107984 */ /* 0x004e220000000c00 */
[----:B---3--:R-:W-:-:S03]  /*70680*/  PRMT R0, R25, 0x7632, R0 ;  /* 0x0000763219007816 */ /* 0x008fc60000000000 */
[----:B------:R1:W-:Y:S04]  /*70690*/  STG.E.U16 [R28.64], R25 ;  /* 0x000000191c007986 */ /* 0x0003e8000c101504 */
[----:B-1----:R-:W2:Y:S04]  /*706a0*/  LDL.LU.64 R24, [R1+0x13f0] ;  /* 0x0013f00001187983 */ /* 0x002ea80000300a00 */
[----:B0-----:R-:W-:Y:S01]  /*706b0*/  STL [R1+0x44], R17 ;  /* 0x0000441101007387 */ /* 0x001fe20000100800 */
[----:B------:R0:W-:Y:S01]  /*706c0*/  STL [R1+0x4c], R19 ;  /* 0x00004c1301007387 */ /* 0x0001e20000100800 */
[----:B------:R-:W-:-:S02]  /*706d0*/  MOV R29, R18 ;  /* 0x00000012001d7202 */ /* 0x000fc40000000f00 */
[----:B0-----:R-:W3:Y:S01]  /*706e0*/  LDL.LU.64 R18, [R1+0x19a0] ;  /* 0x0019a00001127983 */ /* 0x001ee20000300a00 */
[----:B------:R-:W-:Y:S02]  /*706f0*/  MOV R10, R16 ;  /* 0x00000010000a7202 */ /* 0x000fe40000000f00 */
[----:B------:R-:W2:Y:S01]  /*70700*/  LDL.LU.64 R16, [R1+0x1998] ;  /* 0x0019980001107983 */ /* 0x000ea20000300a00 */
[----:B---3--:R0:W-:Y:S04]  /*70710*/  STG.E.U16 [R18.64], R0 ;  /* 0x0000000012007986 */ /* 0x0081e8000c101504 */
[----:B0-----:R-:W3:Y:S01]  /*70720*/  LDL.LU.64 R18, [R1+0x1400] ;  /* 0x0014000001127983 */ /* 0x001ee20000300a00 */
[----:B----4-:R-:W-:Y:S02]  /*70730*/  STG.E.U16 [R20.64], R2 ;  /* 0x0000000214007986 */ /* 0x010fe4000c101504 */
[----:B------:R-:W0:Y:S01]  /*70740*/  LDS.128 R20, [R27+0x800] ;  /* 0x000800001b147984 */ /* 0x000e220000000c00 */
[----:B------:R-:W-:-:S02]  /*70750*/  PRMT R0, R2, 0x7632, R0 ;  /* 0x0000763202007816 */ /* 0x000fc40000000000 */
[----:B0-----:R-:W-:Y:S01]  /*70760*/  MOV R2, R22 ;  /* 0x0000001600027202 */ /* 0x001fe20000000f00 */
[----:B---3--:R0:W-:Y:S04]  /*70770*/  STL.64 [R1+0x1978], R18 ;  /* 0x0019781201007387 */ /* 0x0081e80000100a00 */
[----:B0-----:R-:W3:Y:S01]  /*70780*/  LDL.LU.64 R18, [R1+0x13f8] ;  /* 0x0013f80001127983 */ /* 0x001ee20000300a00 */
[----:B--2---:R-:W-:Y:S02]  /*70790*/  STL [R1+0x1974], R16 ;  /* 0x0019741001007387 */ /* 0x004fe40000100800 */
[----:B------:R-:W-:Y:S02]  /*707a0*/  STL.64 [R1], R20 ;  /* 0x0000001401007387 */ /* 0x000fe40000100a00 */
[----:B------:R0:W-:Y:S02]  /*707b0*/  STL [R1+0xc], R23 ;  /* 0x00000c1701007387 */ /* 0x0001e40000100800 */
[----:B0-----:R-:W2:Y:S01]  /*707c0*/  LDL.LU.64 R22, [R1+0x1990] ;  /* 0x0019900001167983 */ /* 0x001ea20000300a00 */
[----:B------:R-:W-:Y:S02]  /*707d0*/  STL.64 [R1+0x1988], R26 ;  /* 0x0019881a01007387 */ /* 0x000fe40000100a00 */
[----:B------:R-:W-:Y:S02]  /*707e0*/  STL.64 [R1+0x1980], R24 ;  /* 0x0019801801007387 */ /* 0x000fe40000100a00 */
[----:B------:R-:W0:Y:S04]  /*707f0*/  LDS.128 R24, [R11+0x1000] ;  /* 0x001000000b187984 */ /* 0x000e280000000c00 */
[----:B------:R-:W-:Y:S01]  /*70800*/  STL.64 [R1+0x1870], R2 ;  /* 0x0018700201007387 */ /* 0x000fe20000100a00 */
[----:B------:R-:W4:Y:S02]  /*70810*/  LDL.LU.64 R20, [R1+0x1410] ;  /* 0x0014100001147983 */ /* 0x000f240000300a00 */
[----:B0-----:R-:W-:Y:S01]  /*70820*/  IMAD.MOV.U32 R28, RZ, RZ, R26 ;  /* 0x000000ffff1c7224 */ /* 0x001fe200078e001a */
[----:B--2---:R0:W-:Y:S01]  /*70830*/  STG.E.U16 [R22.64], R0 ;  /* 0x0000000016007986 */ /* 0x0041e2000c101504 */
[----:B------:R-:W-:Y:S01]  /*70840*/  STG.E.U16 [R14.64], R12 ;  /* 0x0000000c0e007986 */ /* 0x000fe2000c101504 */
[----:B0-----:R-:W-:-:S02]  /*70850*/  PRMT R0, R12, 0x7632, R0 ;  /* 0x000076320c007816 */ /* 0x001fc40000000000 */
[----:B------:R-:W2:Y:S04]  /*70860*/  LDL.LU.64 R22, [R1+0x1408] ;  /* 0x0014080001167983 */ /* 0x000ea80000300a00 */
[----:B------:R-:W0:Y:S01]  /*70870*/  LDS.128 R12, [R5+0x800] ;  /* 0x00080000050c7984 */ /* 0x000e220000000c00 */
[----:B------:R-:W2:Y:S03]  /*70880*/  LDL.LU R3, [R1+0x80] ;  /* 0x0000800001037983 */ /* 0x000ea60000300800 */
[----:B------:R-:W-:Y:S04]  /*70890*/  STG.E.U16 [R6.64], R0 ;  /* 0x0000000006007986 */ /* 0x000fe8000c101504 */
[----:B0-----:R0:W-:Y:S04]  /*708a0*/  STL.64 [R1+0x1960], R12 ;  /* 0x0019600c01007387 */ /* 0x0011e80000100a00 */
[----:B0-----:R-:W2:Y:S01]  /*708b0*/  LDL.LU.64 R12, [R1+0x1420] ;  /* 0x00142000010c7983 */ /* 0x001ea20000300a00 */
[----:B------:R-:W-:Y:S02]  /*708c0*/  STL.64 [R1+0x1868], R14 ;  /* 0x0018680e01007387 */ /* 0x000fe40000100a00 */
[----:B------:R-:W2:Y:S02]  /*708d0*/  LDL.LU.64 R6, [R1+0x1430] ;  /* 0x0014300001067983 */ /* 0x000ea40000300a00 */
[----:B------:R-:W-:Y:S01]  /*708e0*/  STL.64 [R1+0x70], R24 ;  /* 0x0000701801007387 */ /* 0x000fe20000100a00 */
[----:B------:R0:W-:Y:S04]  /*708f0*/  STL [R1+0x7c], R27 ;  /* 0x00007c1b01007387 */ /* 0x0001e80000100800 */
[----:B0-----:R-:W2:Y:S01]  /*70900*/  LDL.LU.64 R26, [R1+0x1988] ;  /* 0x00198800011a7983 */ /* 0x001ea20000300a00 */
[----:B------:R-:W4:Y:S01]  /*70910*/  LDL.LU.64 R24, [R1+0x1980] ;  /* 0x0019800001187983 */ /* 0x000f220000300a00 */
[----:B------:R-:W-:-:S02]  /*70920*/  PRMT R0, R17, 0x7632, R0 ;  /* 0x0000763211007816 */ /* 0x000fc40000000000 */
[----:B---3--:R-:W-:Y:S01]  /*70930*/  STG.E.U16 [R18.64], R17 ;  /* 0x0000001112007986 */ /* 0x008fe2000c101504 */
[----:B------:R-:W3:Y:S02]  /*70940*/  LDL.LU.64 R14, [R1+0x1428] ;  /* 0x00142800010e7983 */ /* 0x000ee40000300a00 */
[----:B------:R-:W-:Y:S01]  /*70950*/  STL.64 [R1+0x1878], R28 ;  /* 0x0018781c01007387 */ /* 0x000fe20000100a00 */
[----:B--2---:R-:W0:Y:S04]  /*70960*/  LDS.128 R16, [R26+0x1000] ;  /* 0x001000001a107984 */ /* 0x004e280000000c00 */
[----:B0-----:R0:W-:Y:S01]  /*70970*/  STL.64 [R1+0x38], R18 ;  /* 0x0000381201007387 */ /* 0x0011e20000100a00 */
[----:B------:R-:W-:-:S03]  /*70980*/  MOV R9, R16 ;  /* 0x0000001000097202 */ /* 0x000fc60000000f00 */
[----:B0-----:R-:W2:Y:S01]  /*70990*/  LDL.LU.64 R18, [R1+0x1978] ;  /* 0x0019780001127983 */ /* 0x001ea20000300a00 */
[----:B------:R-:W2:Y:S01]  /*709a0*/  LDL.LU R16, [R1+0x1974] ;  /* 0x0019740001107983 */ /* 0x000ea20000300800 */
[----:B------:R-:W-:Y:S02]  /*709b0*/  MOV R28, R17 ;  /* 0x00000011001c7202 */ /* 0x000fe40000000f00 */
[----:B----4-:R-:W-:Y:S04]  /*709c0*/  STG.E.U16 [R24.64], R0 ;  /* 0x0000000018007986 */ /* 0x010fe8000c101504 */
[----:B------:R0:W-:Y:S04]  /*709d0*/  STL [R1+0x18c8], R28 ;  /* 0x0018c81c01007387 */ /* 0x0001e80000100800 */
[----:B0-----:R-:W4:Y:S01]  /*709e0*/  LDL.LU.64 R28, [R1+0x1418] ;  /* 0x00141800011c7983 */ /* 0x001f220000300a00 */
[----:B------:R-:W3:Y:S01]  /*709f0*/  LDL.LU.64 R24, [R1+0x1438] ;  /* 0x0014380001187983 */ /* 0x000ee20000300a00 */
[----:B------:R-:W-:Y:S01]  /*70a00*/  PRMT R0, R8, 0x7632, R0 ;  /* 0x0000763208007816 */ /* 0x000fe20000000000 */
[----:B------:R-:W-:Y:S01]  /*70a10*/  STL [R1+0x1970], R27 ;  /* 0x0019701b01007387 */ /* 0x000fe20000100800 */
[----:B--2---:R-:W-:Y:S01]  /*70a20*/  PRMT R4, R16, 0x7632, R4 ;  /* 0x0000763210047816 */ /* 0x004fe20000000004 */
[----:B------:R-:W-:Y:S02]  /*70a30*/  STG.E.U16 [R18.64], R16 ;  /* 0x0000001012007986 */ /* 0x000fe4000c101504 */
[----:B------:R-:W0:Y:S02]  /*70a40*/  LDS.128 R16, [R27+0x1000] ;  /* 0x001000001b107984 */ /* 0x000e240000000c00 */
[----:B----4-:R1:W-:Y:S02]  /*70a50*/  STG.E.U16 [R28.64], R4 ;  /* 0x000000041c007986 */ /* 0x0103e4000c101504 */
[----:B------:R-:W-:Y:S02]  /*70a60*/  STG.E.U16 [R20.64], R8 ;  /* 0x0000000814007986 */ /* 0x000fe4000c101504 */
[----:B---3--:R-:W-:Y:S01]  /*70a70*/  STL.64 [R1+0x1968], R24 ;  /* 0x0019681801007387 */ /* 0x008fe20000100a00 */
[----:B------:R2:W-:Y:S02]  /*70a80*/  STG.E.U16 [R22.64], R0 ;  /* 0x0000000016007986 */ /* 0x0005e4000c101504 */
[----:B------:R-:W3:Y:S04]  /*70a90*/  LDS.128 R20, [R5+0x1000] ;  /* 0x0010000005147984 */ /* 0x000ee80000000c00 */
[----:B------:R-:W-:Y:S01]  /*70aa0*/  LDS.128 R24, [R26+0x1800] ;  /* 0x001800001a187984 */ /* 0x000fe20000000c00 */
[----:B0-----:R-:W-:Y:S03]  /*70ab0*/  STL.64 [R1+0x1938], R16 ;  /* 0x0019381001007387 */ /* 0x001fe60000100a00 */
[----:B------:R-:W-:Y:S02]  /*70ac0*/  STL.64 [R1+0x1840], R18 ;  /* 0x0018401201007387 */ /* 0x000fe40000100a00 */
[----:B------:R-:W0:Y:S04]  /*70ad0*/  LDS.128 R16, [R11+0x1800] ;  /* 0x001800000b107984 */ /* 0x000e280000000c00 */
[----:B-1----:R-:W4:Y:S01]  /*70ae0*/  LDL.LU R4, [R1] ;  /* 0x0000000001047983 */ /* 0x002f220000300800 */
[----:B--2---:R-:W-:Y:S01]  /*70af0*/  PRMT R0, R3, 0x7632, R0 ;  /* 0x0000763203007816 */ /* 0x004fe20000000000 */
[----:B------:R1:W-:Y:S04]  /*70b00*/  STG.E.U16 [R12.64], R3 ;  /* 0x000000030c007986 */ /* 0x0003e8000c101504 */
[----:B------:R2:W-:Y:S04]  /*70b10*/  STG.E.U16 [R6.64], R0 ;  /* 0x0000000006007986 */ /* 0x0005e8000c101504 */
[----:B---3--:R-:W-:Y:S01]  /*70b20*/  STL.64 [R1+0x1920], R20 ;  /* 0x0019201401007387 */ /* 0x008fe20000100a00 */
[----:B------:R-:W-:Y:S03]  /*70b30*/  STL.64 [R1+0x1828], R22 ;  /* 0x0018281601007387 */ /* 0x000fe60000100a00 */
[----:B0-----:R0:W-:Y:S01]  /*70b40*/  STL [R1+0x64], R17 ;  /* 0x0000641101007387 */ /* 0x0011e20000100800 */
[----:B------:R-:W-:Y:S02]  /*70b50*/  STL.64 [R1+0x68], R18 ;  /* 0x0000681201007387 */ /* 0x000fe40000100a00 */
[----:B-1----:R-:W4:Y:S01]  /*70b60*/  LDL.LU.64 R12, [R1+0x1440] ;  /* 0x00144000010c7983 */ /* 0x002f220000300a00 */
[----:B------:R-:W-:Y:S01]  /*70b70*/  MOV R3, R16 ;  /* 0x0000001000037202 */ /* 0x000fe20000000f00 */
[----:B--2---:R-:W2:Y:S04]  /*70b80*/  LDL.LU.64 R6, [R1+0x1390] ;  /* 0x0013900001067983 */ /* 0x004ea80000300a00 */
        /* <DEDUP_REMOVED lines=8> */
[----:B0-----:R-:W3:Y:S01]  /*70c10*/  LDL.LU.64 R16, [R1+0xfd8] ;  /* 0x000fd80001107983 */ /* 0x001ee20000300a00 */
[----:B------:R-:W2:Y:S02]  /*70c20*/  LDL.LU.64 R20, [R1+0xa10] ;  /* 0x000a100001147983 */ /* 0x000ea40000300a00 */
[----:B------:R-:W-:Y:S01]  /*70c30*/  IMAD.MOV.U32 R2, RZ, RZ, R24 ;  /* 0x000000ffff027224 */ /* 0x000fe200078e0018 */
[----:B--2---:R0:W-:Y:S04]  /*70c40*/  STL.64 [R1+0x1928], R20 ;  /* 0x0019281401007387 */ /* 0x0041e80000100a00 */
[----:B0-----:R-:W2:Y:S01]  /*70c50*/  LDL.LU.64 R20, [R1+0xa48] ;  /* 0x000a480001147983 */ /* 0x001ea20000300a00 */
[----:B------:R-:W-:Y:S02]  /*70c60*/  STL [R1+0x24], R25 ;  /* 0x0000241901007387 */ /* 0x000fe40000100800 */
[----:B------:R0:W-:Y:S02]  /*70c70*/  STL.64 [R1+0x28], R26 ;  /* 0x0000281a01007387 */ /* 0x0001e40000100a00 */
[----:B0-----:R-:W2:Y:S01]  /*70c80*/  LDL.LU R27, [R1+0x1970] ;  /* 0x00197000011b7983 */ /* 0x001ea20000300800 */
[----:B------:R-:W2:Y:S01]  /*70c90*/  LDL.LU.64 R24, [R1+0x1968] ;  /* 0x0019680001187983 */ /* 0x000ea20000300a00 */
[----:B------:R-:W-:-:S02]  /*70ca0*/  PRMT R0, R10, 0x7632, R0 ;  /* 0x000076320a007816 */ /* 0x000fc40000000000 */
[----:B------:R0:W-:Y:S01]  /*70cb0*/  STG.E.U16 [R14.64], R10 ;  /* 0x0000000a0e007986 */ /* 0x0001e2000c101504 */
[----:B------:R-:W3:Y:S02]  /*70cc0*/  LDL.LU.64 R22, [R1+0x9f8] ;  /* 0x0009f80001167983 */ /* 0x000ee40000300a00 */
[----:B------:R-:W3:Y:S02]  /*70cd0*/  LDL.LU.64 R18, [R1+0x7a0] ;  /* 0x0007a00001127983 */ /* 0x000ee40000300a00 */
[----:B------:R-:W3:Y:S01]  /*70ce0*/  LDL.LU.64 R28, [R1+0x798] ;  /* 0x00079800011c7983 */ /* 0x000ee20000300a00 */
[----:B0-----:R-:W3:Y:S01]  /*70cf0*/  LDL.LU.64 R14, [R1+0x790] ;  /* 0x00079000010e7983 */ /* 0x001ee20000300a00 */
[----:B------:R-:W3:Y:S03]  /*70d00*/  LDL.LU.64 R10, [R1+0x788] ;  /* 0x00078800010a7983 */ /* 0x000ee60000300a00 */
[----:B--2---:R-:W-:Y:S02]  /*70d10*/  STG.E.U16 [R24.64], R0 ;  /* 0x0000000018007986 */ /* 0x004fe4000c101504 */
[----:B------:R-:W0:Y:S04]  /*70d20*/  LDS.128 R24, [R27+0x1800] ;  /* 0x001800001b187984 */ /* 0x000e280000000c00 */
[----:B----4-:R-:W-:Y:S01]  /*70d30*/  STG.E.U16 [R12.64], R4 ;  /* 0x000000040c007986 */ /* 0x010fe2000c101504 */
[----:B0-----:R0:W-:Y:S04]  /*70d40*/  STL [R1+0x18a0], R25 ;  /* 0x0018a01901007387 */ /* 0x0011e80000100800 */
[----:B0-----:R-:W2:Y:S01]  /*70d50*/  LDL.LU R25, [R1+0x70] ;  /* 0x0000700001197983 */ /* 0x001ea20000300800 */
[----:B------:R-:W-:Y:S02]  /*70d60*/  STL [R1+0x1798], R27 ;  /* 0x0017981b01007387 */ /* 0x000fe40000100800 */
[----:B------:R0:W-:Y:S02]  /*70d70*/  STL [R1+0x1848], R26 ;  /* 0x0018481a01007387 */ /* 0x0001e40000100800 */
[----:B0-----:R-:W4:Y:S01]  /*70d80*/  LDL.LU.64 R26, [R1+0xa00] ;  /* 0x000a0000011a7983 */ /* 0x001f220000300a00 */
[----:B------:R-:W3:Y:S01]  /*70d90*/  LDL.LU.64 R12, [R1+0x1960] ;  /* 0x00196000010c7983 */ /* 0x000ee20000300a00 */
[----:B------:R-:W-:-:S05]  /*70da0*/  PRMT R0, R4, 0x7632, R0 ;  /* 0x0000763204007816 */ /* 0x000fca0000000000 */
[----:B------:R-:W-:Y:S02]  /*70db0*/  STG.E.U16 [R6.64], R0 ;  /* 0x0000000006007986 */ /* 0x000fe4000c101504 */
[----:B------:R-:W0:Y:S02]  /*70dc0*/  LDS.128 R4, [R5+0x1800] ;  /* 0x0018000005047984 */ /* 0x000e240000000c00 */
[----:B0-----:R-:W-:Y:S04]  /*70dd0*/  STL [R1+0x17b0], R7 ;  /* 0x0017b00701007387 */ /* 0x001fe80000100800 */
[----:B---3--:R0:W-:Y:S04]  /*70de0*/  STG.E.U16 [R16.64], R12 ;  /* 0x0000000c10007986 */ /* 0x0081e8000c101504 */
[----:B0-----:R-:W3:Y:S01]  /*70df0*/  LDL.LU.64 R16, [R1+0x1958] ;  /* 0x0019580001107983 */ /* 0x001ee20000300a00 */
[----:B------:R-:W-:Y:S01]  /*70e00*/  PRMT R8, R12, 0x7632, R8 ;  /* 0x000076320c087816 */ /* 0x000fe20000000008 */
[----:B------:R0:W-:Y:S02]  /*70e10*/  STL [R1+0x18b8], R13 ;  /* 0x0018b80d01007387 */ /* 0x0001e40000100800 */
[----:B0-----:R-:W2:Y:S04]  /*70e20*/  LDL.LU.64 R12, [R1+0xa08] ;  /* 0x000a0800010c7983 */ /* 0x001ea80000300a00 */
[----:B---3--:R0:W-:Y:S04]  /*70e30*/  STG.E.U16 [R16.64], R8 ;  /* 0x0000000810007986 */ /* 0x0081e8000c101504 */
[----:B0-----:R-:W3:Y:S01]  /*70e40*/  LDL.LU.64 R16, [R1+0x1950] ;  /* 0x0019500001107983 */ /* 0x001ee20000300a00 */
[----:B--2---:R-:W-:-:S03]  /*70e50*/  PRMT R0, R25, 0x7632, R0 ;  /* 0x0000763219007816 */ /* 0x004fc60000000000 */
[----:B---3--:R0:W-:Y:S04]  /*70e60*/  STG.E.U16 [R16.64], R25 ;  /* 0x0000001910007986 */ /* 0x0081e8000c101504 */
[----:B0-----:R-:W2:Y:S01]  /*70e70*/  LDL.LU.64 R16, [R1+0x1948] ;  /* 0x0019480001107983 */ /* 0x001ea20000300a00 */
[----:B------:R-:W-:-:S03]  /*70e80*/  PRMT R8, R9, 0x7632, R8 ;  /* 0x0000763209087816 */ /* 0x000fc60000000008 */
[----:B--2---:R0:W-:Y:S04]  /*70e90*/  STG.E.U16 [R16.64], R0 ;  /* 0x0000000010007986 */ /* 0x0041e8000c101504 */
[----:B0-----:R-:W2:Y:S04]  /*70ea0*/  LDL.LU.64 R16, [R1+0x1940] ;  /* 0x0019400001107983 */ /* 0x001ea80000300a00 */
[----:B--2---:R0:W-:Y:S01]  /*70eb0*/  STG.E.U16 [R16.64], R9 ;  /* 0x0000000910007986 */ /* 0x0041e2000c101504 */
[----:B------:R1:W-:Y:S03]  /*70ec0*/  STG.E.U16 [R20.64], R8 ;  /* 0x0000000814007986 */ /* 0x0003e6000c101504 */
[----:B0-----:R-:W2:Y:S01]  /*70ed0*/  LDL.LU.64 R16, [R1+0x1938] ;  /* 0x0019380001107983 */ /* 0x001ea20000300a00 */
[----:B------:R-:W3:Y:S02]  /*70ee0*/  LDL.LU R9, [R1+0x1930] ;  /* 0x0019300001097983 */ /* 0x000ee40000300800 */
[----:B-1----:R-:W2:Y:S02]  /*70ef0*/  LDL.LU.64 R20, [R1+0x1928] ;  /* 0x0019280001147983 */ /* 0x002ea40000300a00 */
[----:B--2---:R0:W-:Y:S04]  /*70f00*/  STG.E.U16 [R20.64], R16 ;  /* 0x0000001014007986 */ /* 0x0041e8000c101504 */
[----:B0-----:R-:W2:Y:S01]  /*70f10*/  LDL.LU.64 R20, [R1+0x1920] ;  /* 0x0019200001147983 */ /* 0x001ea20000300a00 */
[----:B------:R-:W-:-:S05]  /*70f20*/  PRMT R0, R16, 0x7632, R0 ;  /* 0x0000763210007816 */ /* 0x000fca0000000000 */
[----:B------:R0:W-:Y:S02]  /*70f30*/  STG.E.U16 [R12.64], R0 ;  /* 0x000000000c007986 */ /* 0x0001e4000c101504 */
[----:B0-----:R-:W-:Y:S02]  /*70f40*/  PRMT R0, R3, 0x7632, R0 ;  /* 0x0000763203007816 */ /* 0x001fe40000000000 */
[----:B--2---:R-:W-:Y:S01]  /*70f50*/  PRMT R8, R20, 0x7632, R8 ;  /* 0x0000763214087816 */ /* 0x004fe20000000008 */
[----:B----4-:R-:W-:Y:S04]  /*70f60*/  STG.E.U16 [R26.64], R20 ;  /* 0x000000141a007986 */ /* 0x010fe8000c101504 */
[----:B------:R0:W-:Y:S01]  /*70f70*/  STG.E.U16 [R22.64], R8 ;  /* 0x0000000816007986 */ /* 0x0001e2000c101504 */
[----:B------:R-:W-:Y:S02]  /*70f80*/  STG.E.U16 [R18.64], R3 ;  /* 0x0000000312007986 */ /* 0x000fe4000c101504 */
[----:B------:R-:W-:Y:S01]  /*70f90*/  STG.E.U16 [R28.64], R0 ;  /* 0x000000001c007986 */ /* 0x000fe2000c101504 */
[----:B------:R-:W-:Y:S01]  /*70fa0*/  STL [R1+0x18bc], R21 ;  /* 0x0018bc1501007387 */ /* 0x000fe20000100800 */
[----:B------:R1:W-:Y:S01]  /*70fb0*/  STG.E.U16 [R14.64], R2 ;  /* 0x000000020e007986 */ /* 0x0003e2000c101504 */
[----:B0-----:R-:W-:-:S02]  /*70fc0*/  PRMT R8, R2, 0x7632, R8 ;  /* 0x0000763202087816 */ /* 0x001fc40000000008 */
[----:B-1----:R-:W2:Y:S04]  /*70fd0*/  LDL.LU.64 R2, [R1+0x780] ;  /* 0x0007800001027983 */ /* 0x002ea80000300a00 */
[----:B------:R0:W-:Y:S04]  /*70fe0*/  STG.E.U16 [R10.64], R8 ;  /* 0x000000080a007986 */ /* 0x0001e8000c101504 */
[----:B0-----:R-:W4:Y:S01]  /*70ff0*/  LDL.LU.64 R10, [R1+0x778] ;  /* 0x00077800010a7983 */ /* 0x001f220000300a00 */
[----:B------:R-:W2:Y:S02]  /*71000*/  LDL.LU.64 R22, [R1+0x750] ;  /* 0x0007500001167983 */ /* 0x000ea40000300a00 */
[----:B------:R-:W2:Y:S02]  /*71010*/  LDL.LU R19, [R1+0x94] ;  /* 0x0000940001137983 */ /* 0x000ea40000300800 */
[----:B------:R-:W2:Y:S02]  /*71020*/  LDL.LU R15, [R1+0x54] ;  /* 0x00005400010f7983 */ /* 0x000ea40000300800 */
[----:B--2---:R0:W-:Y:S04]  /*71030*/  STL [R1+0x1908], R15 ;  /* 0x0019080f01007387 */ /* 0x0041e80000100800 */
[----:B0-----:R-:W2:Y:S04]  /*71040*/  LDL.LU.64 R14, [R1+0x738] ;  /* 0x00073800010e7983 */ /* 0x001ea80000300a00 */
[----:B--2---:R0:W-:Y:S04]  /*71050*/  STL.64 [R1+0x1910], R14 ;  /* 0x0019100e01007387 */ /* 0x0041e80000100a00 */
[----:B0-----:R-:W2:Y:S04]  /*71060*/  LDL.LU.64 R14, [R1+0x740] ;  /* 0x00074000010e7983 */ /* 0x001ea80000300a00 */
[----:B--2---:R0:W-:Y:S04]  /*71070*/  STL.64 [R1+0x1918], R14 ;  /* 0x0019180e01007387 */ /* 0x0041e80000100a00 */
[----:B0-----:R-:W2:Y:S01]  /*71080*/  LDL.LU.64 R14, [R1+0x748] ;  /* 0x00074800010e7983 */ /* 0x001ea20000300a00 */
[----:B------:R-:W2:Y:S02]  /*71090*/  LDL.LU R28, [R1+0x84] ;  /* 0x00008400011c7983 */ /* 0x000ea40000300800 */
[----:B------:R-:W2:Y:S02]  /*710a0*/  LDL.LU R16, [R1+0x44] ;  /* 0x0000440001107983 */ /* 0x000ea40000300800 */
        /* <DEDUP_REMOVED lines=15> */
[----:B------:R-:W-:Y:S01]  /*711a0*/  STG.E.U16 [R2.64], R24 ;  /* 0x0000001802007986 */ /* 0x000fe2000c101504 */
[----:B------:R-:W-:-:S03]  /*711b0*/  PRMT R8, R4, 0x7632, R8 ;  /* 0x0000763204087816 */ /* 0x000fc60000000008 */
[----:B----4-:R-:W-:Y:S01]  /*711c0*/  STG.E.U16 [R10.64], R0 ;  /* 0x000000000a007986 */ /* 0x010fe2000c101504 */
[----:B------:R-:W-:Y:S02]  /*711d0*/  STG.E.U16 [R22.64], R4 ;  /* 0x0000000416007986 */ /* 0x000fe4000c101504 */
[----:B------:R-:W-:Y:S01]  /*711e0*/  STG.E.U16 [R14.64], R8 ;  /* 0x000000080e007986 */ /* 0x000fe2000c101504 */
[----:B--2---:R0:W-:Y:S04]  /*711f0*/  STL.64 [R1+0x1900], R16 ;  /* 0x0019001001007387 */ /* 0x0041e80000100a00 */
[----:B0-----:R-:W2:Y:S01]  /*71200*/  LDL.LU.64 R16, [R1+0x700] ;  /* 0x0007000001107983 */ /* 0x001ea20000300a00 */
[----:B------:R-:W4:Y:S02]  /*71210*/  LDL.LU R7, [R1+0x4] ;  /* 0x0000040001077983 */ /* 0x000f240000300800 */
[----:B------:R-:W2:Y:S02]  /*71220*/  LDL.LU.64 R20, [R1+0x6a0] ;  /* 0x0006a00001147983 */ /* 0x000ea40000300a00 */
[----:B------:R-:W2:Y:S01]  /*71230*/  LDL.LU.64 R12, [R1+0x698] ;  /* 0x00069800010c7983 */ /* 0x000ea20000300a00 */
[----:B------:R-:W2:Y:S01]  /*71240*/  LDL.LU.64 R2, [R1+0x658] ;  /* 0x0006580001027983 */ /* 0x000ea20000300a00 */
[----:B------:R-:W2:Y:S02]  /*71250*/  LDL.LU.64 R10, [R1+0x650] ;  /* 0x00065000010a7983 */ /* 0x000ea40000300a00 */
[----:B------:R-:W2:Y:S02]  /*71260*/  LDL.LU R29, [R1+0x74] ;  /* 0x00007400011d7983 */ /* 0x000ea40000300800 */
[----:B------:R-:W2:Y:S01]  /*71270*/  LDL.LU.64 R24, [R1+0x648] ;  /* 0x0006480001187983 */ /* 0x000ea20000300a00 */
[----:B------:R-:W2:Y:S01]  /*71280*/  LDL.LU.64 R26, [R1+0x640] ;  /* 0x00064000011a7983 */ /* 0x000ea20000300a00 */
[----:B------:R-:W2:Y:S02]  /*71290*/  LDL.LU.64 R22, [R1+0x638] ;  /* 0x0006380001167983 */ /* 0x000ea40000300a00 */
[----:B------:R-:W2:Y:S02]  /*712a0*/  LDL.LU.64 R14, [R1+0x1918] ;  /* 0x00191800010e7983 */ /* 0x000ea40000300a00 */
[----:B------:R-:W3:Y:S01]  /*712b0*/  LDL.LU R8, [R1+0x14] ;  /* 0x0000140001087983 */ /* 0x000ee20000300800 */
[----:B------:R-:W-:Y:S01]  /*712c0*/  PRMT R0, R19, 0x7632, R0 ;  /* 0x0000763213007816 */ /* 0x000fe20000000000 */
[----:B--2---:R0:W-:Y:S04]  /*712d0*/  STG.E.U16 [R14.64], R19 ;  /* 0x000000130e007986 */ /* 0x0041e8000c101504 */
[----:B0-----:R-:W2:Y:S01]  /*712e0*/  LDL.LU.64 R14, [R1+0x1910] ;  /* 0x00191000010e7983 */ /* 0x001ea20000300a00 */
[----:B------:R-:W3:Y:S03]  /*712f0*/  LDL.LU.64 R18, [R1+0x610] ;  /* 0x0006100001127983 */ /* 0x000ee60000300a00 */
[----:B--2---:R0:W-:Y:S04]  /*71300*/  STG.E.U16 [R14.64], R0 ;  /* 0x000000000e007986 */ /* 0x0041e8000c101504 */
[----:B0-----:R-:W2:Y:S04]  /*71310*/  LDL.LU R15, [R1+0x1908] ;  /* 0x00190800010f7983 */ /* 0x001ea80000300800 */
[----:B--2---:R0:W-:Y:S04]  /*71320*/  STG.E.U16 [R16.64], R15 ;  /* 0x0000000f10007986 */ /* 0x0041e8000c101504 */
[----:B0-----:R-:W2:Y:S01]  /*71330*/  LDL.LU.64 R16, [R1+0x1900] ;  /* 0x0019000001107983 */ /* 0x001ea20000300a00 */
[----:B------:R-:W-:-:S02]  /*71340*/  PRMT R4, R15, 0x7632, R4 ;  /* 0x000076320f047816 */ /* 0x000fc40000000004 */
[----:B------:R-:W3:Y:S03]  /*71350*/  LDL.LU.64 R14, [R1+0x608] ;  /* 0x00060800010e7983 */ /* 0x000ee60000300a00 */
[----:B--2---:R0:W-:Y:S04]  /*71360*/  STG.E.U16 [R16.64], R4 ;  /* 0x0000000410007986 */ /* 0x0041e8000c101504 */
[----:B0-----:R-:W2:Y:S01]  /*71370*/  LDL.LU.64 R16, [R1+0x18f8] ;  /* 0x0018f80001107983 */ /* 0x001ea20000300a00 */
[----:B---3--:R-:W-:-:S03]  /*71380*/  PRMT R0, R8, 0x7632, R0 ;  /* 0x0000763208007816 */ /* 0x008fc60000000000 */
[----:B--2---:R0:W-:Y:S04]  /*71390*/  STG.E.U16 [R16.64], R8 ;  /* 0x0000000810007986 */ /* 0x0041e8000c101504 */
[----:B0-----:R-:W2:Y:S04]  /*713a0*/  LDL.LU.64 R16, [R1+0x18f0] ;  /* 0x0018f00001107983 */ /* 0x001ea80000300a00 */
[----:B--2---:R0:W-:Y:S04]  /*713b0*/  STG.E.U16 [R16.64], R0 ;  /* 0x0000000010007986 */ /* 0x0041e8000c101504 */
[----:B0-----:R-:W2:Y:S01]  /*713c0*/  LDL.LU.64 R16, [R1+0x18e8] ;  /* 0x0018e80001107983 */ /* 0x001ea20000300a00 */
[----:B------:R-:W-:-:S03]  /*713d0*/  PRMT R4, R9, 0x7632, R4 ;  /* 0x0000763209047816 */ /* 0x000fc60000000004 */
[----:B--2---:R0:W-:Y:S04]  /*713e0*/  STG.E.U16 [R16.64], R9 ;  /* 0x0000000910007986 */ /* 0x0041e8000c101504 */
[----:B0-----:R-:W2:Y:S01]  /*713f0*/  LDL.LU.64 R16, [R1+0x18e0] ;  /* 0x0018e00001107983 */ /* 0x001ea20000300a00 */
[----:B------:R-:W3:Y:S03]  /*71400*/  LDL.LU.64 R8, [R1+0x660] ;  /* 0x0006600001087983 */ /* 0x000ee60000300a00 */
[----:B--2---:R0:W-:Y:S04]  /*71410*/  STG.E.U16 [R16.64], R4 ;  /* 0x0000000410007986 */ /* 0x0041e8000c101504 */
[----:B0-----:R-:W2:Y:S01]  /*71420*/  LDL.LU.64 R16, [R1+0x18d8] ;  /* 0x0018d80001107983 */ /* 0x001ea20000300a00 */
[----:B------:R-:W-:-:S03]  /*71430*/  PRMT R0, R28, 0x7632, R0 ;  /* 0x000076321c007816 */ /* 0x000fc60000000000 */
[----:B--2---:R0:W-:Y:S04]  /*71440*/  STG.E.U16 [R16.64], R28 ;  /* 0x0000001c10007986 */ /* 0x0041e8000c101504 */
[----:B0-----:R-:W2:Y:S01]  /*71450*/  LDL.LU.64 R16, [R1+0x18d0] ;  /* 0x0018d00001107983 */ /* 0x001ea20000300a00 */
[----:B------:R-:W3:Y:S03]  /*71460*/  LDL.LU R28, [R1+0x18c8] ;  /* 0x0018c800011c7983 */ /* 0x000ee60000300800 */
[----:B--2---:R0:W-:Y:S04]  /*71470*/  STG.E.U16 [R16.64], R0 ;  /* 0x0000000010007986 */ /* 0x0041e8000c101504 */
[----:B0-----:R-:W2:Y:S02]  /*71480*/  LDL.LU.64 R16, [R1+0x18c0] ;  /* 0x0018c00001107983 */ /* 0x001ea40000300a00 */
[----:B--2---:R-:W-:-:S02]  /*71490*/  PRMT R4, R16, 0x7632, R4 ;  /* 0x0000763210047816 */ /* 0x004fc40000000004 */
[----:B------:R0:W-:Y:S04]  /*714a0*/  STG.E.U16 [R20.64], R16 ;  /* 0x0000001014007986 */ /* 0x0001e8000c101504 */
[----:B------:R1:W-:Y:S04]  /*714b0*/  STG.E.U16 [R12.64], R4 ;  /* 0x000000040c007986 */ /* 0x0003e8000c101504 */
[----:B0-----:R-:W2:Y:S04]  /*714c0*/  LDL.LU R21, [R1+0x18bc] ;  /* 0x0018bc0001157983 */ /* 0x001ea80000300800 */
[----:B-1----:R-:W2:Y:S01]  /*714d0*/  LDL.LU R13, [R1+0x18b8] ;  /* 0x0018b800010d7983 */ /* 0x002ea20000300800 */
[----:B----4-:R-:W-:Y:S01]  /*714e0*/  PRMT R0, R7, 0x7632, R0 ;  /* 0x0000763207007816 */ /* 0x010fe20000000000 */
[----:B---3--:R-:W-:Y:S04]  /*714f0*/  STG.E.U16 [R8.64], R7 ;  /* 0x0000000708007986 */ /* 0x008fe8000c101504 */
[----:B------:R0:W-:Y:S02]  /*71500*/  STG.E.U16 [R2.64], R0 ;  /* 0x0000000002007986 */ /* 0x0001e4000c101504 */
[----:B0-----:R-:W-:-:S02]  /*71510*/  PRMT R0, R29, 0x7632, R0 ;  /* 0x000076321d007816 */ /* 0x001fc40000000000 */
[----:B------:R-:W3:Y:S01]  /*71520*/  LDL.LU.64 R2, [R1+0x600] ;  /* 0x0006000001027983 */ /* 0x000ee20000300a00 */
[----:B--2---:R-:W-:-:S03]  /*71530*/  PRMT R4, R13, 0x7632, R4 ;  /* 0x000076320d047816 */ /* 0x004fc60000000004 */
[----:B------:R0:W-:Y:S04]  /*71540*/  STG.E.U16 [R10.64], R13 ;  /* 0x0000000d0a007986 */ /* 0x0001e8000c101504 */
[----:B------:R-:W-:Y:S01]  /*71550*/  STG.E.U16 [R24.64], R4 ;  /* 0x0000000418007986 */ /* 0x000fe2000c101504 */
[----:B------:R1:W-:Y:S02]  /*71560*/  STG.E.U16 [R26.64], R29 ;  /* 0x0000001d1a007986 */ /* 0x0003e4000c101504 */
[----:B------:R-:W-:Y:S02]  /*71570*/  STG.E.U16 [R22.64], R0 ;  /* 0x0000000016007986 */ /* 0x000fe4000c101504 */
[----:B------:R2:W-:Y:S01]  /*71580*/  STG.E.U16 [R18.64], R28 ;  /* 0x0000001c12007986 */ /* 0x0005e2000c101504 */
[----:B0-----:R-:W4:Y:S04]  /*71590*/  LDL.LU.64 R10, [R1+0x5f8] ;  /* 0x0005f800010a7983 */ /* 0x001f280000300a00 */
[----:B-1----:R-:W3:Y:S01]  /*715a0*/  LDL.LU R27, [R1+0x64] ;  /* 0x00006400011b7983 */ /* 0x002ee20000300800 */
[----:B------:R-:W3:Y:S02]  /*715b0*/  LDL.LU.64 R8, [R1+0x5b8] ;  /* 0x0005b80001087983 */ /* 0x000ee40000300a00 */
[----:B------:R-:W3:Y:S02]  /*715c0*/  LDL.LU.64 R12, [R1+0x5b0] ;  /* 0x0005b000010c7983 */ /* 0x000ee40000300a00 */
[----:B------:R-:W3:Y:S01]  /*715d0*/  LDL.LU R25, [R1+0x24] ;  /* 0x0000240001197983 */ /* 0x000ee20000300800 */
[----:B--2---:R-:W2:Y:S04]  /*715e0*/  LDL.LU.64 R18, [R1+0x598] ;  /* 0x0005980001127983 */ /* 0x004ea80000300a00 */
[----:B--2---:R0:W-:Y:S04]  /*715f0*/  STL.64 [R1+0x18a8], R18 ;  /* 0x0018a81201007387 */ /* 0x0041e80000100a00 */
[----:B0-----:R-:W2:Y:S04]  /*71600*/  LDL.LU.64 R18, [R1+0x5a0] ;  /* 0x0005a00001127983 */ /* 0x001ea80000300a00 */
[----:B--2---:R0:W-:Y:S04]  /*71610*/  STL.64 [R1+0x18b0], R18 ;  /* 0x0018b01201007387 */ /* 0x0041e80000100a00 */
[----:B0-----:R-:W2:Y:S01]  /*71620*/  LDL.LU.64 R18, [R1+0x5a8] ;  /* 0x0005a80001127983 */ /* 0x001ea20000300a00 */
[----:B------:R-:W2:Y:S03]  /*71630*/  LDL.LU.64 R22, [R1+0x560] ;  /* 0x0005600001167983 */ /* 0x000ea60000300a00 */
[----:B--2---:R0:W-:Y:S04]  /*71640*/  STL.64 [R1+0x1890], R22 ;  /* 0x0018901601007387 */ /* 0x0041e80000100a00 */
[----:B0-----:R-:W2:Y:S01]  /*71650*/  LDL.LU.64 R22, [R1+0x568] ;  /* 0x0005680001167983 */ /* 0x001ea20000300a00 */
[----:B------:R-:W-:-:S03]  /*71660*/  PRMT R4, R28, 0x7632, R4 ;  /* 0x000076321c047816 */ /* 0x000fc60000000004 */
[----:B--2---:R0:W-:Y:S04]  /*71670*/  STL.64 [R1+0x1898], R22 ;  /* 0x0018981601007387 */ /* 0x0041e80000100a00 */
[----:B0-----:R-:W2:Y:S01]  /*71680*/  LDL.LU.64 R22, [R1+0x570] ;  /* 0x0005700001167983 */ /* 0x001ea20000300a00 */
[----:B------:R-:W2:Y:S03]  /*71690*/  LDL.LU.64 R28, [R1+0x518] ;  /* 0x00051800011c7983 */ /* 0x000ea60000300a00 */
[----:B--2---:R0:W-:Y:S04]  /*716a0*/  STL.64 [R1+0x1880], R28 ;  /* 0x0018801c01007387 */ /* 0x0041e80000100a00 */
[----:B0-----:R-:W2:Y:S04]  /*716b0*/  LDL.LU.64 R28, [R1+0x520] ;  /* 0x00052000011c7983 */ /* 0x001ea80000300a00 */
[----:B------:R-:W-:Y:S01]  /*716c0*/  STG.E.U16 [R14.64], R4 ;  /* 0x000000040e007986 */ /* 0x000fe2000c101504 */
[----:B------:R-:W-:Y:S01]  /*716d0*/  PRMT R0, R17, 0x7632, R0 ;  /* 0x0000763211007816 */ /* 0x000fe20000000000 */
[----:B---3--:R-:W-:Y:S02]  /*716e0*/  STG.E.U16 [R2.64], R17 ;  /* 0x0000001102007986 */ /* 0x008fe4000c101504 */
[----:B--2---:R0:W-:Y:S04]  /*716f0*/  STL.64 [R1+0x1888], R28 ;  /* 0x0018881c01007387 */ /* 0x0041e80000100a00 */
[----:B0-----:R-:W2:Y:S01]  /*71700*/  LDL.LU.64 R28, [R1+0x558] ;  /* 0x00055800011c7983 */ /* 0x001ea20000300a00 */
[----:B------:R-:W3:Y:S02]  /*71710*/  LDL.LU R24, [R1+0x58] ;  /* 0x0000580001187983 */ /* 0x000ee40000300800 */
[----:B------:R-:W2:Y:S02]  /*71720*/  LDL.LU.64 R16, [R1+0x5c0] ;  /* 0x0005c00001107983 */ /* 0x000ea40000300a00 */
[----:B------:R-:W3:Y:S01]  /*71730*/  LDL.LU.64 R2, [R1+0x510] ;  /* 0x0005100001027983 */ /* 0x000ee20000300a00 */
[----:B------:R-:W-:Y:S01]  /*71740*/  PRMT R4, R21, 0x7632, R4 ;  /* 0x0000763215047816 */ /* 0x000fe20000000004 */
[----:B----4-:R0:W-:Y:S04]  /*71750*/  STG.E.U16 [R10.64], R0 ;  /* 0x000000000a007986 */ /* 0x0101e8000c101504 */
[----:B------:R-:W4:Y:S04]  /*71760*/  LDL.LU.64 R14, [R1+0x508] ;  /* 0x00050800010e7983 */ /* 0x000f280000300a00 */
[----:B0-----:R-:W3:Y:S01]  /*71770*/  LDL.LU.64 R10, [R1+0x500] ;  /* 0x00050000010a7983 */ /* 0x001ee20000300a00 */
[----:B------:R-:W-:-:S03]  /*71780*/  PRMT R0, R27, 0x7632, R0 ;  /* 0x000076321b007816 */ /* 0x000fc60000000000 */
[----:B--2---:R0:W-:Y:S01]  /*71790*/  STG.E.U16 [R16.64], R21 ;  /* 0x0000001510007986 */ /* 0x0041e2000c101504 */
[----:B------:R1:W-:Y:S02]  /*717a0*/  STG.E.U16 [R8.64], R4 ;  /* 0x0000000408007986 */ /* 0x0003e4000c101504 */
[----:B------:R2:W-:Y:S02]  /*717b0*/  STG.E.U16 [R12.64], R27 ;  /* 0x0000001b0c007986 */ /* 0x0005e4000c101504 */
[----:B------:R1:W-:Y:S01]  /*717c0*/  STG.E.U16 [R18.64], R0 ;  /* 0x0000000012007986 */ /* 0x0003e2000c101504 */
[----:B0-----:R-:W3:Y:S01]  /*717d0*/  LDL.LU.64 R20, [R1+0x4f8] ;  /* 0x0004f80001147983 */ /* 0x001ee20000300a00 */
[----:B------:R-:W3:Y:S02]  /*717e0*/  LDL.LU.64 R16, [R1+0x4d0] ;  /* 0x0004d00001107983 */ /* 0x000ee40000300a00 */
[----:B------:R-:W3:Y:S02]  /*717f0*/  LDL.LU R7, [R1+0x88] ;  /* 0x0000880001077983 */ /* 0x000ee40000300800 */
[----:B-1----:R-:W3:Y:S01]  /*71800*/  LDL.LU.64 R8, [R1+0x4c8] ;  /* 0x0004c80001087983 */ /* 0x002ee20000300a00 */
[----:B--2---:R-:W2:Y:S01]  /*71810*/  LDL.LU.64 R12, [R1+0x4c0] ;  /* 0x0004c000010c7983 */ /* 0x004ea20000300a00 */
[----:B------:R-:W2:Y:S02]  /*71820*/  LDL.LU.64 R26, [R1+0x4b8] ;  /* 0x0004b800011a7983 */ /* 0x000ea40000300a00 */
[----:B------:R-:W2:Y:S01]  /*71830*/  LDL.LU.64 R18, [R1+0x18b0] ;  /* 0x0018b00001127983 */ /* 0x000ea20000300a00 */
[----:B------:R-:W-:Y:S01]  /*71840*/  PRMT R4, R25, 0x7632, R4 ;  /* 0x0000763219047816 */ /* 0x000fe20000000004 */
[----:B--2---:R0:W-:Y:S04]  /*71850*/  STG.E.U16 [R18.64], R25 ;  /* 0x0000001912007986 */ /* 0x0041e8000c101504 */
[----:B0-----:R-:W2:Y:S01]  /*71860*/  LDL.LU.64 R18, [R1+0x18a8] ;  /* 0x0018a80001127983 */ /* 0x001ea20000300a00 */
[----:B------:R-:W3:Y:S03]  /*71870*/  LDL.LU R25, [R1+0x18a0] ;  /* 0x0018a00001197983 */ /* 0x000ee60000300800 */
[----:B--2---:R0:W-:Y:S01]  /*71880*/  STG.E.U16 [R18.64], R4 ;  /* 0x0000000412007986 */ /* 0x0041e2000c101504 */
[----:B---3--:R1:W-:Y:S03]  /*71890*/  STG.E.U16 [R22.64], R25 ;  /* 0x0000001916007986 */ /* 0x0083e6000c101504 */
[----:B0-----:R-:W2:Y:S01]  /*718a0*/  LDL.LU.64 R18, [R1+0x498] ;  /* 0x0004980001127983 */ /* 0x001ea20000300a00 */
[----:B-1----:R-:W3:Y:S01]  /*718b0*/  LDL.LU.64 R22, [R1+0x1898] ;  /* 0x0018980001167983 */ /* 0x002ee20000300a00 */
[----:B------:R-:W-:-:S02]  /*718c0*/  PRMT R0, R25, 0x7632, R0 ;  /* 0x0000763219007816 */ /* 0x000fc40000000000 */
[----:B------:R-:W2:Y:S04]  /*718d0*/  LDL.LU R25, [R1+0x98] ;  /* 0x0000980001197983 */ /* 0x000ea80000300800 */
[----:B---3--:R0:W-:Y:S04]  /*718e0*/  STG.E.U16 [R22.64], R0 ;  /* 0x0000000016007986 */ /* 0x0081e8000c101504 */
[----:B0-----:R-:W3:Y:S01]  /*718f0*/  LDL.LU.64 R22, [R1+0x1890] ;  /* 0x0018900001167983 */ /* 0x001ee20000300a00 */
[----:B------:R-:W-:-:S03]  /*71900*/  PRMT R4, R5, 0x7632, R4 ;  /* 0x0000763205047816 */ /* 0x000fc60000000004 */
[----:B---3--:R0:W-:Y:S02]  /*71910*/  STG.E.U16 [R22.64], R5 ;  /* 0x0000000516007986 */ /* 0x0081e4000c101504 */
[----:B------:R1:W-:Y:S02]  /*71920*/  STG.E.U16 [R28.64], R4 ;  /* 0x000000041c007986 */ /* 0x0003e4000c101504 */
[----:B0-----:R-:W3:Y:S01]  /*71930*/  LDL.LU.64 R22, [R1+0x490] ;  /* 0x0004900001167983 */ /* 0x001ee20000300a00 */
[----:B-1----:R-:W3:Y:S01]  /*71940*/  LDL.LU.64 R28, [R1+0x1888] ;  /* 0x00188800011c7983 */ /* 0x002ee20000300a00 */
[----:B--2---:R-:W-:Y:S02]  /*71950*/  PRMT R0, R25, 0x7632, R0 ;  /* 0x0000763219007816 */ /* 0x004fe40000000000 */
[----:B---3--:R0:W-:Y:S04]  /*71960*/  STG.E.U16 [R28.64], R25 ;  /* 0x000000191c007986 */ /* 0x0081e8000c101504 */
[----:B0-----:R-:W2:Y:S01]  /*71970*/  LDL.LU.64 R28, [R1+0x1880] ;  /* 0x00188000011c7983 */ /* 0x001ea20000300a00 */
[----:B------:R-:W-:-:S03]  /*71980*/  PRMT R4, R24, 0x7632, R4 ;  /* 0x0000763218047816 */ /* 0x000fc60000000004 */
[----:B--2---:R0:W-:Y:S01]  /*71990*/  STG.E.U16 [R28.64], R0 ;  /* 0x000000001c007986 */ /* 0x0041e2000c101504 */
[----:B------:R1:W-:Y:S03]  /*719a0*/  STG.E.U16 [R2.64], R24 ;  /* 0x0000001802007986 */ /* 0x0003e6000c101504 */
[----:B0-----:R-:W2:Y:S01]  /*719b0*/  LDL.LU.64 R28, [R1+0x1878] ;  /* 0x00187800011c7983 */ /* 0x001ea20000300a00 */
[----:B-1----:R-:W3:Y:S02]  /*719c0*/  LDL.LU.64 R2, [R1+0x1870] ;  /* 0x0018700001027983 */ /* 0x002ee40000300a00 */
[----:B------:R-:W2:Y:S02]  /*719d0*/  LDL.LU.64 R24, [R1+0x488] ;  /* 0x0004880001187983 */ /* 0x000ea40000300a00 */
[----:B----4-:R0:W-:Y:S02]  /*719e0*/  STG.E.U16 [R14.64], R4 ;  /* 0x000000040e007986 */ /* 0x0101e4000c101504 */
[----:B0-----:R-:W4:Y:S04]  /*719f0*/  LDL.LU.64 R14, [R1+0x1868] ;  /* 0x00186800010e7983 */ /* 0x001f280000300a00 */
[----:B---3--:R0:W-:Y:S04]  /*71a00*/  STG.E.U16 [R10.64], R3 ;  /* 0x000000030a007986 */ /* 0x0081e8000c101504 */
[----:B0-----:R-:W3:Y:S01]  /*71a10*/  LDL.LU.64 R10, [R1+0x1860] ;  /* 0x00186000010a7983 */ /* 0x001ee20000300a00 */
[----:B------:R-:W-:-:S02]  /*71a20*/  PRMT R0, R3, 0x7632, R0 ;  /* 0x0000763203007816 */ /* 0x000fc40000000000 */
[----:B------:R-:W2:Y:S03]  /*71a30*/  LDL.LU R3, [R1+0x1858] ;  /* 0x0018580001037983 */ /* 0x000ea60000300800 */
[----:B------:R0:W-:Y:S02]  /*71a40*/  STG.E.U16 [R20.64], R0 ;  /* 0x0000000014007986 */ /* 0x0001e4000c101504 */
[----:B0-----:R-:W-:Y:S02]  /*71a50*/  PRMT R0, R7, 0x7632, R0 ;  /* 0x0000763207007816 */ /* 0x001fe40000000000 */
[----:B------:R-:W4:Y:S01]  /*71a60*/  LDL.LU.64 R20, [R1+0x480] ;  /* 0x0004800001147983 */ /* 0x000f220000300a00 */
[----:B---3--:R-:W-:-:S03]  /*71a70*/  PRMT R4, R10, 0x7632, R4 ;  /* 0x000076320a047816 */ /* 0x008fc60000000004 */
[----:B------:R-:W-:Y:S04]  /*71a80*/  STG.E.U16 [R16.64], R10 ;  /* 0x0000000a10007986 */ /* 0x000fe8000c101504 */
[----:B------:R-:W-:Y:S04]  /*71a90*/  STL [R1+0x1808], R11 ;  /* 0x0018080b01007387 */ /* 0x000fe80000100800 */
[----:B------:R0:W-:Y:S01]  /*71aa0*/  STG.E.U16 [R8.64], R4 ;  /* 0x0000000408007986 */ /* 0x0001e2000c101504 */
[----:B------:R-:W-:Y:S02]  /*71ab0*/  STG.E.U16 [R12.64], R7 ;  /* 0x000000070c007986 */ /* 0x000fe4000c101504 */
[----:B------:R1:W-:Y:S01]  /*71ac0*/  STG.E.U16 [R26.64], R0 ;  /* 0x000000001a007986 */ /* 0x0003e2000c101504 */
[----:B0-----:R-:W3:Y:S01]  /*71ad0*/  LDL.LU.64 R8, [R1+0x478] ;  /* 0x0004780001087983 */ /* 0x001ee20000300a00 */
[----:B-1----:R-:W3:Y:S01]  /*71ae0*/  LDL.LU.64 R26, [R1+0x468] ;  /* 0x00046800011a7983 */ /* 0x002ee20000300a00 */
[----:B--2---:R-:W-:Y:S01]  /*71af0*/  PRMT R4, R29, 0x7632, R4 ;  /* 0x000076321d047816 */ /* 0x004fe20000000004 */
[----:B------:R-:W-:Y:S04]  /*71b00*/  STG.E.U16 [R18.64], R29 ;  /* 0x0000001d12007986 */ /* 0x000fe8000c101504 */
[----:B------:R-:W-:Y:S04]  /*71b10*/  STG.E.U16 [R22.64], R4 ;  /* 0x0000000416007986 */ /* 0x000fe8000c101504 */
[----:B---3--:R0:W-:Y:S04]  /*71b20*/  STL.64 [R1+0x1850], R26 ;  /* 0x0018501a01007387 */ /* 0x0081e80000100a00 */
[----:B0-----:R-:W2:Y:S01]  /*71b30*/  LDL.LU.64 R26, [R1+0x470] ;  /* 0x00047000011a7983 */ /* 0x001ea20000300a00 */
[----:B------:R-:W3:Y:S02]  /*71b40*/  LDL.LU.64 R16, [R1+0x460] ;  /* 0x0004600001107983 */ /* 0x000ee40000300a00 */
[----:B------:R-:W2:Y:S02]  /*71b50*/  LDL.LU.64 R18, [R1+0x458] ;  /* 0x0004580001127983 */ /* 0x000ea40000300a00 */
[----:B------:R-:W2:Y:S01]  /*71b60*/  LDL.LU R5, [R1+0x38] ;  /* 0x0000380001057983 */ /* 0x000ea20000300800 */
[----:B------:R-:W2:Y:S04]  /*71b70*/  LDL.LU.64 R22, [R1+0x440] ;  /* 0x0004400001167983 */ /* 0x000ea80000300a00 */
[----:B--2---:R0:W-:Y:S04]  /*71b80*/  STL.64 [R1+0x1830], R22 ;  /* 0x0018301601007387 */ /* 0x0041e80000100a00 */
[----:B0-----:R-:W2:Y:S01]  /*71b90*/  LDL.LU.64 R22, [R1+0x448] ;  /* 0x0004480001167983 */ /* 0x001ea20000300a00 */
[----:B------:R-:W-:-:S02]  /*71ba0*/  MOV R29, R3 ;  /* 0x00000003001d7202 */ /* 0x000fc40000000f00 */
[----:B------:R-:W-:Y:S01]  /*71bb0*/  PRMT R0, R2, 0x7632, R0 ;  /* 0x0000763202007816 */ /* 0x000fe20000000000 */
[----:B------:R-:W-:Y:S04]  /*71bc0*/  STG.E.U16 [R24.64], R2 ;  /* 0x0000000218007986 */ /* 0x000fe8000c101504 */
[----:B--2---:R0:W-:Y:S04]  /*71bd0*/  STL.64 [R1+0x1838], R22 ;  /* 0x0018381601007387 */ /* 0x0041e80000100a00 */
[----:B0-----:R-:W2:Y:S01]  /*71be0*/  LDL.LU.64 R22, [R1+0x450] ;  /* 0x0004500001167983 */ /* 0x001ea20000300a00 */
[----:B------:R-:W2:Y:S02]  /*71bf0*/  LDL.LU R13, [R1+0x68] ;  /* 0x00006800010d7983 */ /* 0x000ea40000300800 */
[----:B------:R-:W2:Y:S01]  /*71c00*/  LDL.LU.64 R2, [R1+0x430] ;  /* 0x0004300001027983 */ /* 0x000ea20000300a00 */
[----:B----4-:R-:W-:Y:S01]  /*71c10*/  STG.E.U16 [R20.64], R0 ;  /* 0x0000000014007986 */ /* 0x010fe2000c101504 */
[----:B------:R-:W-:Y:S01]  /*71c20*/  PRMT R4, R14, 0x7632, R4 ;  /* 0x000076320e047816 */ /* 0x000fe20000000004 */
[----:B------:R-:W-:Y:S04]  /*71c30*/  STG.E.U16 [R8.64], R14 ;  /* 0x0000000e08007986 */ /* 0x000fe8000c101504 */
[----:B------:R-:W-:Y:S04]  /*71c40*/  STG.E.U16 [R26.64], R4 ;  /* 0x000000041a007986 */ /* 0x000fe8000c101504 */
[----:B--2---:R0:W-:Y:S04]  /*71c50*/  STL.64 [R1+0x1820], R2 ;  /* 0x0018200201007387 */ /* 0x0041e80000100a00 */
[----:B0-----:R-:W2:Y:S01]  /*71c60*/  LDL.LU.64 R2, [R1+0x438] ;  /* 0x0004380001027983 */ /* 0x001ea20000300a00 */
[----:B------:R-:W4:Y:S02]  /*71c70*/  LDL.LU R7, [R1+0x28] ;  /* 0x0000280001077983 */ /* 0x000f240000300800 */
[----:B------:R-:W2:Y:S02]  /*71c80*/  LDL.LU.64 R10, [R1+0x3f8] ;  /* 0x0003f800010a7983 */ /* 0x000ea40000300a00 */
[----:B------:R-:W2:Y:S01]  /*71c90*/  LDL.LU.64 R24, [R1+0x3f0] ;  /* 0x0003f00001187983 */ /* 0x000ea20000300a00 */
[----:B------:R-:W2:Y:S01]  /*71ca0*/  LDL.LU.64 R20, [R1+0x3e8] ;  /* 0x0003e80001147983 */ /* 0x000ea20000300a00 */
[----:B------:R-:W2:Y:S02]  /*71cb0*/  LDL.LU R12, [R1+0x9c] ;  /* 0x00009c00010c7983 */ /* 0x000ea40000300800 */
[----:B------:R-:W2:Y:S02]  /*71cc0*/  LDL.LU.64 R8, [R1+0x3e0] ;  /* 0x0003e00001087983 */ /* 0x000ea40000300a00 */
[----:B------:R0:W-:Y:S02]  /*71cd0*/  STL [R1+0x17c8], R15 ;  /* 0x0017c80f01007387 */ /* 0x0001e40000100800 */
[----:B0-----:R-:W2:Y:S01]  /*71ce0*/  LDL.LU.64 R14, [R1+0x400] ;  /* 0x00040000010e7983 */ /* 0x001ea20000300a00 */
[----:B------:R-:W2:Y:S01]  /*71cf0*/  LDL.LU.64 R26, [R1+0x1850] ;  /* 0x00185000011a7983 */ /* 0x000ea20000300a00 */
[----:B------:R-:W-:-:S02]  /*71d00*/  PRMT R0, R28, 0x7632, R0 ;  /* 0x000076321c007816 */ /* 0x000fc40000000000 */
[----:B------:R-:W-:Y:S01]  /*71d10*/  PRMT R4, R5, 0x7632, R4 ;  /* 0x0000763205047816 */ /* 0x000fe20000000004 */
[----:B--2---:R0:W-:Y:S02]  /*71d20*/  STG.E.U16 [R26.64], R28 ;  /* 0x0000001c1a007986 */ /* 0x0041e4000c101504 */
[----:B---3--:R1:W-:Y:S02]  /*71d30*/  STG.E.U16 [R16.64], R0 ;  /* 0x0000000010007986 */ /* 0x0083e4000c101504 */
[----:B------:R2:W-:Y:S02]  /*71d40*/  STG.E.U16 [R18.64], R5 ;  /* 0x0000000512007986 */ /* 0x0005e4000c101504 */
[----:B------:R3:W-:Y:S01]  /*71d50*/  STG.E.U16 [R22.64], R4 ;  /* 0x0000000416007986 */ /* 0x0007e2000c101504 */
[----:B0-----:R-:W4:Y:S01]  /*71d60*/  LDL.LU R26, [R1+0x1848] ;  /* 0x00184800011a7983 */ /* 0x001f220000300800 */
[----:B-1----:R-:W4:Y:S01]  /*71d70*/  LDL.LU.64 R16, [R1+0x3d8] ;  /* 0x0003d80001107983 */ /* 0x002f220000300a00 */
[----:B------:R-:W-:-:S02]  /*71d80*/  MOV R27, R29 ;  /* 0x0000001d001b7202 */ /* 0x000fc40000000f00 */
[----:B------:R-:W4:Y:S01]  /*71d90*/  LDL.LU.64 R28, [R1+0x3d0] ;  /* 0x0003d000011c7983 */ /* 0x000f220000300a00 */
[----:B--2---:R-:W2:Y:S02]  /*71da0*/  LDL.LU.64 R18, [R1+0x1840] ;  /* 0x0018400001127983 */ /* 0x004ea40000300a00 */
[----:B---3--:R-:W2:Y:S02]  /*71db0*/  LDL.LU.64 R22, [R1+0x1838] ;  /* 0x0018380001167983 */ /* 0x008ea40000300a00 */
[----:B--2---:R0:W-:Y:S04]  /*71dc0*/  STG.E.U16 [R22.64], R18 ;  /* 0x0000001216007986 */ /* 0x0041e8000c101504 */
[----:B0-----:R-:W2:Y:S01]  /*71dd0*/  LDL.LU.64 R22, [R1+0x1830] ;  /* 0x0018300001167983 */ /* 0x001ea20000300a00 */
[----:B------:R-:W-:Y:S01]  /*71de0*/  PRMT R0, R18, 0x7632, R0 ;  /* 0x0000763212007816 */ /* 0x000fe20000000000 */
[----:B------:R0:W-:Y:S02]  /*71df0*/  STL [R1+0x17c0], R19 ;  /* 0x0017c01301007387 */ /* 0x0001e40000100800 */
[----:B0-----:R-:W3:Y:S04]  /*71e00*/  LDL.LU.64 R18, [R1+0x420] ;  /* 0x0004200001127983 */ /* 0x001ee80000300a00 */
[----:B--2---:R0:W-:Y:S04]  /*71e10*/  STG.E.U16 [R22.64], R0 ;  /* 0x0000000016007986 */ /* 0x0041e8000c101504 */
[----:B0-----:R-:W2:Y:S04]  /*71e20*/  LDL.LU.64 R22, [R1+0x1828] ;  /* 0x0018280001167983 */ /* 0x001ea80000300a00 */
[----:B--2---:R0:W-:Y:S04]  /*71e30*/  STG.E.U16 [R2.64], R22 ;  /* 0x0000001602007986 */ /* 0x0041e8000c101504 */
[----:B0-----:R-:W2:Y:S01]  /*71e40*/  LDL.LU.64 R2, [R1+0x1820] ;  /* 0x0018200001027983 */ /* 0x001ea20000300a00 */
[----:B------:R-:W-:Y:S01]  /*71e50*/  PRMT R4, R22, 0x7632, R4 ;  /* 0x0000763216047816 */ /* 0x000fe20000000004 */
[----:B------:R0:W-:Y:S02]  /*71e60*/  STL [R1+0x17c4], R23 ;  /* 0x0017c41701007387 */ /* 0x0001e40000100800 */
[----:B0-----:R-:W3:Y:S01]  /*71e70*/  LDL.LU.64 R22, [R1+0x428] ;  /* 0x0004280001167983 */ /* 0x001ee20000300a00 */
[----:B------:R-:W-:-:S03]  /*71e80*/  PRMT R0, R13, 0x7632, R0 ;  /* 0x000076320d007816 */ /* 0x000fc60000000000 */
[----:B--2---:R0:W-:Y:S04]  /*71e90*/  STG.E.U16 [R2.64], R4 ;  /* 0x0000000402007986 */ /* 0x0041e8000c101504 */
[----:B0-----:R-:W2:Y:S04]  /*71ea0*/  LDL.LU.64 R2, [R1+0x1818] ;  /* 0x0018180001027983 */ /* 0x001ea80000300a00 */
[----:B---3--:R-:W-:Y:S01]  /*71eb0*/  STG.E.U16 [R22.64], R13 ;  /* 0x0000000d16007986 */ /* 0x008fe2000c101504 */
[----:B----4-:R-:W-:Y:S01]  /*71ec0*/  PRMT R4, R7, 0x7632, R4 ;  /* 0x0000763207047816 */ /* 0x010fe20000000004 */
[----:B------:R0:W-:Y:S02]  /*71ed0*/  STG.E.U16 [R18.64], R0 ;  /* 0x0000000012007986 */ /* 0x0001e4000c101504 */
[----:B------:R-:W-:Y:S02]  /*71ee0*/  STG.E.U16 [R14.64], R7 ;  /* 0x000000070e007986 */ /* 0x000fe4000c101504 */
[----:B------:R-:W-:Y:S01]  /*71ef0*/  STG.E.U16 [R10.64], R4 ;  /* 0x000000040a007986 */ /* 0x000fe2000c101504 */
[----:B------:R-:W-:Y:S01]  /*71f00*/  STG.E.U16 [R24.64], R26 ;  /* 0x0000001a18007986 */ /* 0x000fe2000c101504 */
[----:B0-----:R-:W-:-:S05]  /*71f10*/  PRMT R0, R26, 0x7632, R0 ;  /* 0x000076321a007816 */ /* 0x001fca0000000000 */
[----:B------:R0:W-:Y:S02]  /*71f20*/  STG.E.U16 [R20.64], R0 ;  /* 0x0000000014007986 */ /* 0x0001e4000c101504 */
[----:B0-----:R-:W-:Y:S02]  /*71f30*/  PRMT R0, R6, 0x7632, R0 ;  /* 0x0000763206007816 */ /* 0x001fe40000000000 */
[----:B--2---:R-:W-:Y:S03]  /*71f40*/  STG.E.U16 [R2.64], R6 ;  /* 0x0000000602007986 */ /* 0x004fe6000c101504 */
[----:B------:R0:W-:Y:S02]  /*71f50*/  STG.E.U16 [R8.64], R0 ;  /* 0x0000000008007986 */ /* 0x0001e4000c101504 */
[----:B0-----:R-:W2:Y:S01]  /*71f60*/  LDL.LU.64 R8, [R1+0x408] ;  /* 0x0004080001087983 */ /* 0x001ea20000300a00 */
[----:B------:R-:W3:Y:S02]  /*71f70*/  LDL.LU R7, [R1+0x5c] ;  /* 0x00005c0001077983 */ /* 0x000ee40000300800 */
[----:B------:R-:W4:Y:S01]  /*71f80*/  LDL.LU R26, [R1+0xc] ;  /* 0x00000c00011a7983 */ /* 0x000f220000300800 */
[----:B------:R-:W-:Y:S01]  /*71f90*/  PRMT R2, R12, 0x7632, R2 ;  /* 0x000076320c027816 */ /* 0x000fe20000000002 */
[----:B------:R-:W-:Y:S04]  /*71fa0*/  STG.E.U16 [R16.64], R12 ;  /* 0x0000000c10007986 */ /* 0x000fe8000c101504 */
[----:B------:R0:W-:Y:S04]  /*71fb0*/  STG.E.U16 [R28.64], R2 ;  /* 0x000000021c007986 */ /* 0x0001e8000c101504 */
[----:B----4-:R1:W-:Y:S01]  /*71fc0*/  STL [R1+0x180c], R26 ;  /* 0x00180c1a01007387 */ /* 0x0103e20000100800 */
[----:B0-----:R-:W4:Y:S03]  /*71fd0*/  LDL.LU.64 R28, [R1+0x410] ;  /* 0x00041000011c7983 */ /* 0x001f260000300a00 */
[----:B-1----:R-:W2:Y:S01]  /*71fe0*/  LDL.LU R26, [R1+0x1c] ;  /* 0x00001c00011a7983 */ /* 0x002ea20000300800 */
[----:B------:R-:W2:Y:S03]  /*71ff0*/  LDL.LU.64 R10, [R1+0x390] ;  /* 0x00039000010a7983 */ /* 0x000ea60000300a00 */
[----:B--2---:R0:W-:Y:S04]  /*72000*/  STL.64 [R1+0x1810], R10 ;  /* 0x0018100a01007387 */ /* 0x0041e80000100a00 */
[----:B0-----:R-:W2:Y:S01]  /*72010*/  LDL.LU.64 R10, [R1+0x398] ;  /* 0x00039800010a7983 */ /* 0x001ea20000300a00 */
[----:B------:R-:W2:Y:S02]  /*72020*/  LDL.LU R6, [R1+0x8c] ;  /* 0x00008c0001067983 */ /* 0x000ea40000300800 */
        /* <DEDUP_REMOVED lines=16> */
[----:B----4-:R-:W-:Y:S01]  /*72130*/  STG.E.U16 [R28.64], R0 ;  /* 0x000000001c007986 */ /* 0x010fe2000c101504 */
[----:B------:R-:W-:Y:S03]  /*72140*/  STG.E.U16 [R10.64], R26 ;  /* 0x0000001a0a007986 */ /* 0x000fe6000c101504 */
[----:B--2---:R0:W-:Y:S04]  /*72150*/  STL.64 [R1+0x1800], R14 ;  /* 0x0018000e01007387 */ /* 0x0041e80000100a00 */
[----:B0-----:R-:W2:Y:S01]  /*72160*/  LDL.LU.64 R14, [R1+0x3a8] ;  /* 0x0003a800010e7983 */ /* 0x001ea20000300a00 */
[----:B------:R-:W3:Y:S02]  /*72170*/  LDL.LU.64 R22, [R1+0x378] ;  /* 0x0003780001167983 */ /* 0x000ee40000300a00 */
[----:B------:R-:W4:Y:S02]  /*72180*/  LDL.LU.64 R18, [R1+0x370] ;  /* 0x0003700001127983 */ /* 0x000f240000300a00 */
[----:B------:R-:W2:Y:S01]  /*72190*/  LDL.LU R25, [R1+0x7c] ;  /* 0x00007c0001197983 */ /* 0x000ea20000300800 */
[----:B------:R-:W2:Y:S01]  /*721a0*/  LDL.LU R24, [R1+0x3c] ;  /* 0x00003c0001187983 */ /* 0x000ea20000300800 */
[----:B------:R-:W2:Y:S02]  /*721b0*/  LDL.LU.64 R4, [R1+0x360] ;  /* 0x0003600001047983 */ /* 0x000ea40000300a00 */
[----:B------:R-:W2:Y:S02]  /*721c0*/  LDL.LU.64 R20, [R1+0x358] ;  /* 0x0003580001147983 */ /* 0x000ea40000300a00 */
[----:B------:R-:W2:Y:S01]  /*721d0*/  LDL.LU.64 R16, [R1+0x348] ;  /* 0x0003480001107983 */ /* 0x000ea20000300a00 */
[----:B------:R-:W2:Y:S01]  /*721e0*/  LDL.LU.64 R12, [R1+0x318] ;  /* 0x00031800010c7983 */ /* 0x000ea20000300a00 */
[----:B------:R-:W2:Y:S02]  /*721f0*/  LDL.LU.64 R8, [R1+0x340] ;  /* 0x0003400001087983 */ /* 0x000ea40000300a00 */
[----:B------:R-:W2:Y:S02]  /*72200*/  LDL.LU R7, [R1+0x6c] ;  /* 0x00006c0001077983 */ /* 0x000ea40000300800 */
[----:B------:R-:W2:Y:S01]  /*72210*/  LDL.LU.64 R28, [R1+0x338] ;  /* 0x00033800011c7983 */ /* 0x000ea20000300a00 */
[----:B------:R-:W2:Y:S01]  /*72220*/  LDL.LU.64 R10, [R1+0x1810] ;  /* 0x00181000010a7983 */ /* 0x000ea20000300a00 */
[----:B------:R-:W-:-:S02]  /*72230*/  PRMT R2, R26, 0x7632, R2 ;  /* 0x000076321a027816 */ /* 0x000fc40000000002 */
[----:B------:R-:W3:Y:S03]  /*72240*/  LDL.LU R26, [R1+0x180c] ;  /* 0x00180c00011a7983 */ /* 0x000ee60000300800 */
        /* <DEDUP_REMOVED lines=8> */
[----:B------:R-:W-:-:S03]  /*722d0*/  PRMT R2, R6, 0x7632, R2 ;  /* 0x0000763206027816 */ /* 0x000fc60000000002 */
[----:B--2---:R0:W-:Y:S04]  /*722e0*/  STG.E.U16 [R14.64], R6 ;  /* 0x000000060e007986 */ /* 0x0041e8000c101504 */
[----:B0-----:R-:W2:Y:S04]  /*722f0*/  LDL.LU.64 R14, [R1+0x17f0] ;  /* 0x0017f000010e7983 */ /* 0x001ea80000300a00 */
[----:B--2---:R0:W-:Y:S04]  /*72300*/  STG.E.U16 [R14.64], R2 ;  /* 0x000000020e007986 */ /* 0x0041e8000c101504 */
[----:B0-----:R-:W2:Y:S01]  /*72310*/  LDL.LU.64 R14, [R1+0x17e8] ;  /* 0x0017e800010e7983 */ /* 0x001ea20000300a00 */
[----:B------:R-:W-:-:S03]  /*72320*/  PRMT R0, R3, 0x7632, R0 ;  /* 0x0000763203007816 */ /* 0x000fc60000000000 */
[----:B--2---:R0:W-:Y:S04]  /*72330*/  STG.E.U16 [R14.64], R3 ;  /* 0x000000030e007986 */ /* 0x0041e8000c101504 */
[----:B0-----:R-:W2:Y:S04]  /*72340*/  LDL.LU.64 R14, [R1+0x17e0] ;  /* 0x0017e000010e7983 */ /* 0x001ea80000300a00 */
[----:B--2---:R0:W-:Y:S04]  /*72350*/  STG.E.U16 [R14.64], R0 ;  /* 0x000000000e007986 */ /* 0x0041e8000c101504 */
[----:B0-----:R-:W2:Y:S01]  /*72360*/  LDL.LU.64 R14, [R1+0x17d8] ;  /* 0x0017d800010e7983 */ /* 0x001ea20000300a00 */
[----:B---3--:R-:W-:-:S03]  /*72370*/  PRMT R2, R26, 0x7632, R2 ;  /* 0x000076321a027816 */ /* 0x008fc60000000002 */
[----:B--2---:R0:W-:Y:S04]  /*72380*/  STG.E.U16 [R14.64], R26 ;  /* 0x0000001a0e007986 */ /* 0x0041e8000c101504 */
[----:B0-----:R-:W2:Y:S04]  /*72390*/  LDL.LU.64 R14, [R1+0x17d0] ;  /* 0x0017d000010e7983 */ /* 0x001ea80000300a00 */
[----:B--2---:R0:W-:Y:S04]  /*723a0*/  STG.E.U16 [R14.64], R2 ;  /* 0x000000020e007986 */ /* 0x0041e8000c101504 */
[----:B0-----:R-:W2:Y:S02]  /*723b0*/  LDL.LU R15, [R1+0x17c8] ;  /* 0x0017c800010f7983 */ /* 0x001ea40000300800 */
[----:B--2---:R-:W-:-:S02]  /*723c0*/  PRMT R0, R15, 0x7632, R0 ;  /* 0x000076320f007816 */ /* 0x004fc40000000000 */
[----:B------:R0:W-:Y:S04]  /*723d0*/  STG.E.U16 [R22.64], R15 ;  /* 0x0000000f16007986 */ /* 0x0001e8000c101504 */
[----:B----4-:R1:W-:Y:S04]  /*723e0*/  STG.E.U16 [R18.64], R0 ;  /* 0x0000000012007986 */ /* 0x0103e8000c101504 */
[----:B0-----:R-:W2:Y:S01]  /*723f0*/  LDL.LU R23, [R1+0x17c4] ;  /* 0x0017c40001177983 */ /* 0x001ea20000300800 */
[----:B------:R-:W3:Y:S03]  /*72400*/  LDL.LU.64 R14, [R1+0x368] ;  /* 0x00036800010e7983 */ /* 0x000ee60000300a00 */
[----:B-1----:R-:W4:Y:S01]  /*72410*/  LDL.LU R19, [R1+0x17c0] ;  /* 0x0017c00001137983 */ /* 0x002f220000300800 */
[----:B------:R-:W-:-:S02]  /*72420*/  PRMT R2, R25, 0x7632, R2 ;  /* 0x0000763219027816 */ /* 0x000fc40000000002 */
[----:B------:R-:W-:Y:S01]  /*72430*/  PRMT R0, R24, 0x7632, R0 ;  /* 0x0000763218007816 */ /* 0x000fe20000000000 */
[----:B---3--:R-:W-:Y:S02]  /*72440*/  STG.E.U16 [R14.64], R25 ;  /* 0x000000190e007986 */ /* 0x008fe4000c101504 */
[----:B------:R0:W-:Y:S02]  /*72450*/  STG.E.U16 [R10.64], R2 ;  /* 0x000000020a007986 */ /* 0x0001e4000c101504 */
[----:B------:R-:W-:Y:S02]  /*72460*/  STG.E.U16 [R4.64], R24 ;  /* 0x0000001804007986 */ /* 0x000fe4000c101504 */
[----:B------:R2:W-:Y:S01]  /*72470*/  STG.E.U16 [R20.64], R0 ;  /* 0x0000000014007986 */ /* 0x0005e2000c101504 */
[----:B----4-:R1:W-:Y:S01]  /*72480*/  STG.E.U16 [R16.64], R19 ;  /* 0x0000001310007986 */ /* 0x0103e2000c101504 */
[----:B0-----:R-:W-:Y:S02]  /*72490*/  PRMT R2, R19, 0x7632, R2 ;  /* 0x0000763213027816 */ /* 0x001fe40000000002 */
[----:B--2---:R-:W-:-:S02]  /*724a0*/  PRMT R0, R23, 0x7632, R0 ;  /* 0x0000763217007816 */ /* 0x004fc40000000000 */
[----:B-1----:R-:W-:Y:S01]  /*724b0*/  MOV R16, R27 ;  /* 0x0000001b00107202 */ /* 0x002fe20000000f00 */
[----:B------:R-:W-:Y:S01]  /*724c0*/  STG.E.U16 [R12.64], R2 ;  /* 0x000000020c007986 */ /* 0x000fe2000c101504 */
[----:B------:R-:W-:Y:S03]  /*724d0*/  STG.E.U16 [R8.64], R23 ;  /* 0x0000001708007986 */ /* 0x000fe6000c101504 */
[----:B------:R-:W2:Y:S01]  /*724e0*/  LDL.LU R27, [R1+0x2c] ;  /* 0x00002c00011b7983 */ /* 0x000ea20000300800 */
[----:B------:R0:W-:Y:S02]  /*724f0*/  STG.E.U16 [R28.64], R0 ;  /* 0x000000001c007986 */ /* 0x0001e4000c101504 */
[----:B------:R-:W3:Y:S01]  /*72500*/  LDL.LU R19, [R1+0x14dc] ;  /* 0x0014dc0001137983 */ /* 0x000ee20000300800 */
        /* <DEDUP_REMOVED lines=34> */
[----:B----4-:R0:W-:Y:S04]  /*72730*/  STG.E.U16 [R28.64], R7 ;  /* 0x000000071c007986 */ /* 0x0101e8000c101504 */
[----:B0-----:R-:W4:Y:S01]  /*72740*/  LDL.LU.64 R28, [R1+0x17b8] ;  /* 0x0017b800011c7983 */ /* 0x001f220000300a00 */
[----:B------:R-:W-:-:S02]  /*72750*/  PRMT R2, R7, 0x7632, R2 ;  /* 0x0000763207027816 */ /* 0x000fc40000000002 */
[----:B------:R-:W2:Y:S03]  /*72760*/  LDL.LU R7, [R1+0x17b0] ;  /* 0x0017b00001077983 */ /* 0x000ea60000300800 */
[----:B----4-:R0:W-:Y:S04]  /*72770*/  STG.E.U16 [R28.64], R2 ;  /* 0x000000021c007986 */ /* 0x0101e8000c101504 */
[----:B0-----:R-:W4:Y:S01]  /*72780*/  LDL.LU.64 R28, [R1+0x17a8] ;  /* 0x0017a800011c7983 */ /* 0x001f220000300a00 */
[----:B--2---:R-:W-:-:S03]  /*72790*/  PRMT R0, R27, 0x7632, R0 ;  /* 0x000076321b007816 */ /* 0x004fc60000000000 */
[----:B----4-:R0:W-:Y:S04]  /*727a0*/  STG.E.U16 [R28.64], R27 ;  /* 0x0000001b1c007986 */ /* 0x0101e8000c101504 */
[----:B0-----:R-:W2:Y:S01]  /*727b0*/  LDL.LU.64 R28, [R1+0x17a0] ;  /* 0x0017a000011c7983 */ /* 0x001ea20000300a00 */
[----:B------:R-:W4:Y:S03]  /*727c0*/  LDL.LU R27, [R1+0x1798] ;  /* 0x00179800011b7983 */ /* 0x000f260000300800 */
[----:B--2---:R0:W-:Y:S04]  /*727d0*/  STG.E.U16 [R28.64], R0 ;  /* 0x000000001c007986 */ /* 0x0041e8000c101504 */
[----:B0-----:R-:W2:Y:S01]  /*727e0*/  LDL.LU.64 R28, [R1+0x1790] ;  /* 0x00179000011c7983 */ /* 0x001ea20000300a00 */
[----:B----4-:R-:W-:-:S03]  /*727f0*/  PRMT R2, R27, 0x7632, R2 ;  /* 0x000076321b027816 */ /* 0x010fc60000000002 */
[----:B--2---:R0:W-:Y:S04]  /*72800*/  STG.E.U16 [R28.64], R27 ;  /* 0x0000001b1c007986 */ /* 0x0041e8000c101504 */
[----:B0-----:R-:W2:Y:S04]  /*72810*/  LDL.LU.64 R28, [R1+0x1788] ;  /* 0x00178800011c7983 */ /* 0x001ea80000300a00 */
[----:B--2---:R0:W-:Y:S04]  /*72820*/  STG.E.U16 [R28.64], R2 ;  /* 0x000000021c007986 */ /* 0x0041e8000c101504 */
[----:B0-----:R-:W2:Y:S01]  /*72830*/  LDL.LU.64 R28, [R1+0x1780] ;  /* 0x00178000011c7983 */ /* 0x001ea20000300a00 */
[----:B------:R-:W-:Y:S01]  /*72840*/  FFMA R17, R17, 0.69314718246459960938, R3 ;  /* 0x3f31721811117823 */ /* 0x000fe20000000003 */
[----:B------:R-:W-:Y:S01]  /*72850*/  FSEL R3, R4, -INF , P1 ;  /* 0xff80000004037808 */ /* 0x000fe20000800000 */
[----:B------:R-:W-:Y:S01]  /*72860*/  FSEL R4, R5, -INF , P2 ;  /* 0xff80000005047808 */ /* 0x000fe20001000000 */
[----:B------:R-:W-:-:S02]  /*72870*/  FSEL R5, R9, -INF , P3 ;  /* 0xff80000009057808 */ /* 0x000fc40001800000 */
[----:B---3--:R-:W-:-:S05]  /*72880*/  FSEL R2, R19, -INF , P0 ;  /* 0xff80000013027808 */ /* 0x008fca0000000000 */
[----:B------:R-:W-:Y:S01]  /*72890*/  FFMA R18, R2, 0.69314718246459960938, R18 ;  /* 0x3f31721802127823 */ /* 0x000fe20000000012 */
[----:B--2---:R0:W-:Y:S04]  /*728a0*/  STG.E.U16 [R28.64], R7 ;  /* 0x000000071c007986 */ /* 0x0041e8000c101504 */
[----:B0-----:R-:W2:Y:S01]  /*728b0*/  LDL.LU.64 R28, [R1+0x1778] ;  /* 0x00177800011c7983 */ /* 0x001ea20000300a00 */
[----:B------:R-:W3:Y:S01]  /*728c0*/  LDL.LU R9, [R1+0x1774] ;  /* 0x0017740001097983 */ /* 0x000ee20000300800 */
[----:B------:R-:W-:Y:S02]  /*728d0*/  FSEL R2, R8, -INF , P6 ;  /* 0xff80000008027808 */ /* 0x000fe40003000000 */
[----:B------:R-:W0:Y:S01]  /*728e0*/  S2R R8, SR_TID.X ;  /* 0x0000000000087919 */ /* 0x000e220000002100 */
[----:B------:R-:W-:-:S02]  /*728f0*/  PRMT R0, R7, 0x7632, R0 ;  /* 0x0000763207007816 */ /* 0x000fc40000000000 */
[----:B------:R-:W-:Y:S01]  /*72900*/  FSEL R6, R6, -INF , P4 ;  /* 0xff80000006067808 */ /* 0x000fe20002000000 */
[----:B------:R-:W-:Y:S02]  /*72910*/  FFMA R19, R3, 0.69314718246459960938, R11 ;  /* 0x3f31721803137823 */ /* 0x000fe4000000000b */
[----:B------:R-:W-:Y:S02]  /*72920*/  FFMA R4, R4, 0.69314718246459960938, R26 ;  /* 0x3f31721804047823 */ /* 0x000fe4000000001a */
[----:B------:R-:W-:Y:S02]  /*72930*/  FFMA R5, R5, 0.69314718246459960938, R10 ;  /* 0x3f31721805057823 */ /* 0x000fe4000000000a */
[----:B------:R-:W-:Y:S02]  /*72940*/  FFMA R7, R2, 0.69314718246459960938, R24 ;  /* 0x3f31721802077823 */ /* 0x000fe40000000018 */
[----:B------:R-:W-:Y:S02]  /*72950*/  FFMA R6, R6, 0.69314718246459960938, R25 ;  /* 0x3f31721806067823 */ /* 0x000fe40000000019 */
[----:B0-----:R-:W-:-:S05]  /*72960*/  IMAD.SHL.U32 R8, R8, 0x4, RZ ;  /* 0x0000000408087824 */ /* 0x001fca00078e00ff */
[----:B------:R-:W-:Y:S01]  /*72970*/  LOP3.LUT R8, R8, 0x70, RZ, 0xc0, !PT ;  /* 0x0000007008087812 */ /* 0x000fe200078ec0ff */
[----:B--2---:R0:W-:Y:S01]  /*72980*/  STG.E.U16 [R28.64], R0 ;  /* 0x000000001c007986 */ /* 0x0041e2000c101504 */
[----:B------:R-:W-:Y:S06]  /*72990*/  BAR.SYNC.DEFER_BLOCKING 0x0 ;  /* 0x0000000000007b1d */ /* 0x000fec0000010000 */
[----:B------:R1:W-:Y:S01]  /*729a0*/  STS.128 [R8], R12 ;  /* 0x0000000c08007388 */ /* 0x0003e20000000c00 */
[----:B------:R-:W-:Y:S02]  /*729b0*/  STS.128 [R8+0x80], R20 ;  /* 0x0000801408007388 */ /* 0x000fe40000000c00 */
[----:B------:R-:W-:Y:S02]  /*729c0*/  STS.128 [R8+0x100], R16 ;  /* 0x0001001008007388 */ /* 0x000fe40000000c00 */
[----:B------:R2:W-:Y:S01]  /*729d0*/  STS.128 [R8+0x180], R4 ;  /* 0x0001800408007388 */ /* 0x0005e20000000c00 */
[----:B------:R-:W-:Y:S06]  /*729e0*/  BAR.SYNC.DEFER_BLOCKING 0x0 ;  /* 0x0000000000007b1d */ /* 0x000fec0000010000 */
[----:B0-----:R-:W0:Y:S04]  /*729f0*/  S2R R0, SR_CTAID.Y ;  /* 0x0000000000007919 */ /* 0x001e280000002600 */
[----:B-1----:R-:W1:Y:S04]  /*72a00*/  S2R R12, SR_TID.X ;  /* 0x00000000000c7919 */ /* 0x002e680000002100 */
[----:B--2---:R-:W2:Y:S04]  /*72a10*/  S2R R8, SR_CTAID.X ;  /* 0x0000000000087919 */ /* 0x004ea80000002500 */
[----:B---3--:R3:W4:Y:S01]  /*72a20*/  LDS R11, [R9] ;  /* 0x00000000090b7984 */ /* 0x0087220000000800 */
[----:B0-----:R-:W-:Y:S01]  /*72a30*/  IMAD R0, R0, c[0x0][0x1cc], RZ ;  /* 0x0000730000007a24 */ /* 0x001fe200078e02ff */
[----:B-1----:R-:W-:-:S04]  /*72a40*/  LOP3.LUT R12, R12, 0x7f, RZ, 0xc0, !PT ;  /* 0x0000007f0c0c7812 */ /* 0x002fc800078ec0ff */
[----:B--2---:R-:W-:Y:S02]  /*72a50*/  LEA R8, R8, R12, 0x7 ;  /* 0x0000000c08087211 */ /* 0x004fe400078e38ff */
[----:B------:R-:W-:Y:S02]  /*72a60*/  SHF.L.U32 R2, R0, 0x2, RZ ;  /* 0x0000000200027819 */ /* 0x000fe400000006ff */
[----:B------:R-:W-:Y:S01]  /*72a70*/  SHF.L.U32 R3, R8, 0x2, RZ ;  /* 0x0000000208037819 */ /* 0x000fe200000006ff */
[----:B------:R-:W-:-:S04]  /*72a80*/  IMAD.HI R0, R0, 0x4, RZ ;  /* 0x0000000400007827 */ /* 0x000fc800078e02ff */
[----:B---3--:R-:W-:Y:S01]  /*72a90*/  IMAD.HI R9, R8, 0x4, RZ ;  /* 0x0000000408097827 */ /* 0x008fe200078e02ff */
[----:B------:R-:W-:-:S04]  /*72aa0*/  IADD3 R2, P0, P1, R3, c[0x0][0x180], R2 ;  /* 0x0000600003027a10 */ /* 0x000fc8000791e002 */
[----:B------:R-:W-:-:S05]  /*72ab0*/  IADD3.X R3, R9, c[0x0][0x184], R0, P0, P1 ;  /* 0x0000610009037a10 */ /* 0x000fca00007e2400 */
[----:B----4-:R-:W-:Y:S01]  /*72ac0*/  STG.E [R2.64], R11 ;  /* 0x0000000b02007986 */ /* 0x010fe2000c101904 */
[----:B------:R-:W-:Y:S05]  /*72ad0*/  EXIT ;  /* 0x000000000000794d */ /* 0x000fea0003800000 */
.L_x_2:
[----:B------:R-:W-:-:S00]  /*72ae0*/  BRA `(.L_x_2) ;  /* 0xfffffff000007947 */ /* 0x000fc0000383ffff */
[----:B------:R-:W-:-:S00]  /*72af0*/  NOP ;  /* 0x0000000000007918 */ /* 0x000fc00000000000 */
        /* <DEDUP_REMOVED lines=8> */
.L_x_3:


//--------------------- .nv.global.init           --------------------------
	.section	.nv.global.init,"aw",@progbits
.nv.global.init:
	.type		_$_str,@object
	.size		_$_str,(.L_0 - _$_str)
_$_str:
        /*0000*/ 	.byte	0x5f, 0x5f, 0x43, 0x55, 0x44, 0x41, 0x5f, 0x46, 0x54, 0x5a, 0x00
.L_0:


//--------------------- .nv.shared.attn_fwd       --------------------------
	.section	.nv.shared.attn_fwd,"aw",@nobits
	.sectionflags	@""
	.align	16
